	.target	sm_90

	.elftype	@"ET_EXEC"


//--------------------- .note.nv.tkinfo           --------------------------
	.section	.note.nv.tkinfo,"",@"SHT_NOTE"
	.sectionflags	@"SHF_NOTE_NV_TKINFO"
	.tkinfo
        /*0018*/ 	.word	0x00000002
        /*0030*/ 	.string	""
        /*0030*/ 	.string	"ptxas"
        /*0030*/ 	.string	"Cuda compilation tools, release 13.0, V13.0.88"
        /*0030*/ 	.string	"Build cuda_13.0.r13.0/compiler.36424714_0"
        /*0030*/ 	.string	"-arch sm_90 -m 64 "



//--------------------- .note.nv.cuinfo           --------------------------
	.section	.note.nv.cuinfo,"",@"SHT_NOTE"
	.sectionflags	@"SHF_NOTE_NV_CUINFO"
        /*0018*/ 	.short	0x0002
        /*001a*/ 	.short	0x005a
        /*001c*/ 	.short	0x0082
	.zero		2


//--------------------- .nv.info                  --------------------------
	.section	.nv.info,"",@"SHT_CUDA_INFO"
	.align	4


	//----- nvinfo : EIATTR_REGCOUNT
	.align		4
        /*0000*/ 	.byte	0x04, 0x2f
        /*0002*/ 	.short	(.L_38 - .L_37)
	.align		4
.L_37:
        /*0004*/ 	.word	index@(_ZN2at6native65_GLOBAL__N__c0d6c1cb_32_DistributionExponentialKernel_cu_5881736643distribution_elementwise_grid_stride_kernelIdLi2EZNS0_9templates4cuda21uniform_and_transformIddPNS_17CUDAGeneratorImplEZZZNS4_18exponential_kernelIS7_EEvRNS_18TensorIteratorBaseEdT_ENKUlvE_clEvENKUlvE_clEvEUldE_EEvSA_T1_T2_EUlP24curandStatePhilox4_32_10E_ZNS1_27distribution_nullary_kernelIdd7double2S7_SJ_SE_EEvSA_SG_RKT3_T4_EUlidE_EEvlNS_15PhiloxCudaStateESF_SG_)
        /*0008*/ 	.word	0x00000034


	//----- nvinfo : EIATTR_FRAME_SIZE
	.align		4
.L_38:
        /*000c*/ 	.byte	0x04, 0x11
        /*000e*/ 	.short	(.L_40 - .L_39)
	.align		4
.L_39:
        /*0010*/ 	.word	index@($__internal_19_$__cuda_sm20_div_s64)
        /*0014*/ 	.word	0x00000000


	//----- nvinfo : EIATTR_FRAME_SIZE
	.align		4
.L_40:
        /*0018*/ 	.byte	0x04, 0x11
        /*001a*/ 	.short	(.L_42 - .L_41)
	.align		4
.L_41:
        /*001c*/ 	.word	index@($__internal_18_$__cuda_sm20_dblrcp_rn_slowpath_v3)
        /*0020*/ 	.word	0x00000000


	//----- nvinfo : EIATTR_FRAME_SIZE
	.align		4
.L_42:
        /*0024*/ 	.byte	0x04, 0x11
        /*0026*/ 	.short	(.L_44 - .L_43)
	.align		4
.L_43:
        /*0028*/ 	.word	index@(_ZN2at6native65_GLOBAL__N__c0d6c1cb_32_DistributionExponentialKernel_cu_5881736643distribution_elementwise_grid_stride_kernelIdLi2EZNS0_9templates4cuda21uniform_and_transformIddPNS_17CUDAGeneratorImplEZZZNS4_18exponential_kernelIS7_EEvRNS_18TensorIteratorBaseEdT_ENKUlvE_clEvENKUlvE_clEvEUldE_EEvSA_T1_T2_EUlP24curandStatePhilox4_32_10E_ZNS1_27distribution_nullary_kernelIdd7double2S7_SJ_SE_EEvSA_SG_RKT3_T4_EUlidE_EEvlNS_15PhiloxCudaStateESF_SG_)
        /*002c*/ 	.word	0x00000000


	//----- nvinfo : EIATTR_REGCOUNT
	.align		4
.L_44:
        /*0030*/ 	.byte	0x04, 0x2f
        /*0032*/ 	.short	(.L_46 - .L_45)
	.align		4
.L_45:
        /*0034*/ 	.word	index@(_ZN2at6native65_GLOBAL__N__c0d6c1cb_32_DistributionExponentialKernel_cu_5881736643distribution_elementwise_grid_stride_kernelIdLi2EZNS0_9templates4cuda21uniform_and_transformIddPNS_17CUDAGeneratorImplEZZZNS4_18exponential_kernelIS7_EEvRNS_18TensorIteratorBaseEdT_ENKUlvE_clEvENKUlvE_clEvEUldE_EEvSA_T1_T2_EUlP24curandStatePhilox4_32_10E_ZNS1_27distribution_nullary_kernelIdd7double2S7_SJ_SE_EEvSA_SG_RKT3_T4_EUlidE0_EEvlNS_15PhiloxCudaStateESF_SG_)
        /*0038*/ 	.word	0x00000036


	//----- nvinfo : EIATTR_FRAME_SIZE
	.align		4
.L_46:
        /*003c*/ 	.byte	0x04, 0x11
        /*003e*/ 	.short	(.L_48 - .L_47)
	.align		4
.L_47:
        /*0040*/ 	.word	index@($__internal_17_$__cuda_sm20_div_s64)
        /*0044*/ 	.word	0x00000000


	//----- nvinfo : EIATTR_FRAME_SIZE
	.align		4
.L_48:
        /*0048*/ 	.byte	0x04, 0x11
        /*004a*/ 	.short	(.L_50 - .L_49)
	.align		4
.L_49:
        /*004c*/ 	.word	index@($__internal_16_$__cuda_sm20_dblrcp_rn_slowpath_v3)
        /*0050*/ 	.word	0x00000000


	//----- nvinfo : EIATTR_FRAME_SIZE
	.align		4
.L_50:
        /*0054*/ 	.byte	0x04, 0x11
        /*0056*/ 	.short	(.L_52 - .L_51)
	.align		4
.L_51:
        /*0058*/ 	.word	index@(_ZN2at6native65_GLOBAL__N__c0d6c1cb_32_DistributionExponentialKernel_cu_5881736643distribution_elementwise_grid_stride_kernelIdLi2EZNS0_9templates4cuda21uniform_and_transformIddPNS_17CUDAGeneratorImplEZZZNS4_18exponential_kernelIS7_EEvRNS_18TensorIteratorBaseEdT_ENKUlvE_clEvENKUlvE_clEvEUldE_EEvSA_T1_T2_EUlP24curandStatePhilox4_32_10E_ZNS1_27distribution_nullary_kernelIdd7double2S7_SJ_SE_EEvSA_SG_RKT3_T4_EUlidE0_EEvlNS_15PhiloxCudaStateESF_SG_)
        /*005c*/ 	.word	0x00000000


	//----- nvinfo : EIATTR_REGCOUNT
	.align		4
.L_52:
        /*0060*/ 	.byte	0x04, 0x2f
        /*0062*/ 	.short	(.L_54 - .L_53)
	.align		4
.L_53:
        /*0064*/ 	.word	index@(_ZN2at6native65_GLOBAL__N__c0d6c1cb_32_DistributionExponentialKernel_cu_5881736643distribution_elementwise_grid_stride_kernelIdLi2EZNS0_9templates4cuda21uniform_and_transformIddPNS_17CUDAGeneratorImplEZZZNS4_18exponential_kernelIS7_EEvRNS_18TensorIteratorBaseEdT_ENKUlvE_clEvENKUlvE_clEvEUldE_EEvSA_T1_T2_EUlP24curandStatePhilox4_32_10E0_ZNS1_27distribution_nullary_kernelIdd6float4S7_SJ_SE_EEvSA_SG_RKT3_T4_EUlidE_EEvlNS_15PhiloxCudaStateESF_SG_)
        /*0068*/ 	.word	0x00000034


	//----- nvinfo : EIATTR_FRAME_SIZE
	.align		4
.L_54:
        /*006c*/ 	.byte	0x04, 0x11
        /*006e*/ 	.short	(.L_56 - .L_55)
	.align		4
.L_55:
        /*0070*/ 	.word	index@($__internal_15_$__cuda_sm20_div_s64)
        /*0074*/ 	.word	0x00000000


	//----- nvinfo : EIATTR_FRAME_SIZE
	.align		4
.L_56:
        /*0078*/ 	.byte	0x04, 0x11
        /*007a*/ 	.short	(.L_58 - .L_57)
	.align		4
.L_57:
        /*007c*/ 	.word	index@($__internal_14_$__cuda_sm20_dblrcp_rn_slowpath_v3)
        /*0080*/ 	.word	0x00000000


	//----- nvinfo : EIATTR_FRAME_SIZE
	.align		4
.L_58:
        /*0084*/ 	.byte	0x04, 0x11
        /*0086*/ 	.short	(.L_60 - .L_59)
	.align		4
.L_59:
        /*0088*/ 	.word	index@(_ZN2at6native65_GLOBAL__N__c0d6c1cb_32_DistributionExponentialKernel_cu_5881736643distribution_elementwise_grid_stride_kernelIdLi2EZNS0_9templates4cuda21uniform_and_transformIddPNS_17CUDAGeneratorImplEZZZNS4_18exponential_kernelIS7_EEvRNS_18TensorIteratorBaseEdT_ENKUlvE_clEvENKUlvE_clEvEUldE_EEvSA_T1_T2_EUlP24curandStatePhilox4_32_10E0_ZNS1_27distribution_nullary_kernelIdd6float4S7_SJ_SE_EEvSA_SG_RKT3_T4_EUlidE_EEvlNS_15PhiloxCudaStateESF_SG_)
        /*008c*/ 	.word	0x00000000


	//----- nvinfo : EIATTR_REGCOUNT
	.align		4
.L_60:
        /*0090*/ 	.byte	0x04, 0x2f
        /*0092*/ 	.short	(.L_62 - .L_61)
	.align		4
.L_61:
        /*0094*/ 	.word	index@(_ZN2at6native65_GLOBAL__N__c0d6c1cb_32_DistributionExponentialKernel_cu_5881736643distribution_elementwise_grid_stride_kernelIdLi2EZNS0_9templates4cuda21uniform_and_transformIddPNS_17CUDAGeneratorImplEZZZNS4_18exponential_kernelIS7_EEvRNS_18TensorIteratorBaseEdT_ENKUlvE_clEvENKUlvE_clEvEUldE_EEvSA_T1_T2_EUlP24curandStatePhilox4_32_10E0_ZNS1_27distribution_nullary_kernelIdd6float4S7_SJ_SE_EEvSA_SG_RKT3_T4_EUlidE0_EEvlNS_15PhiloxCudaStateESF_SG_)
        /*0098*/ 	.word	0x00000035


	//----- nvinfo : EIATTR_FRAME_SIZE
	.align		4
.L_62:
        /*009c*/ 	.byte	0x04, 0x11
        /*009e*/ 	.short	(.L_64 - .L_63)
	.align		4
.L_63:
        /*00a0*/ 	.word	index@($__internal_13_$__cuda_sm20_div_s64)
        /*00a4*/ 	.word	0x00000000


	//----- nvinfo : EIATTR_FRAME_SIZE
	.align		4
.L_64:
        /*00a8*/ 	.byte	0x04, 0x11
        /*00aa*/ 	.short	(.L_66 - .L_65)
	.align		4
.L_65:
        /*00ac*/ 	.word	index@($__internal_12_$__cuda_sm20_dblrcp_rn_slowpath_v3)
        /*00b0*/ 	.word	0x00000000


	//----- nvinfo : EIATTR_FRAME_SIZE
	.align		4
.L_66:
        /*00b4*/ 	.byte	0x04, 0x11
        /*00b6*/ 	.short	(.L_68 - .L_67)
	.align		4
.L_67:
        /*00b8*/ 	.word	index@(_ZN2at6native65_GLOBAL__N__c0d6c1cb_32_DistributionExponentialKernel_cu_5881736643distribution_elementwise_grid_stride_kernelIdLi2EZNS0_9templates4cuda21uniform_and_transformIddPNS_17CUDAGeneratorImplEZZZNS4_18exponential_kernelIS7_EEvRNS_18TensorIteratorBaseEdT_ENKUlvE_clEvENKUlvE_clEvEUldE_EEvSA_T1_T2_EUlP24curandStatePhilox4_32_10E0_ZNS1_27distribution_nullary_kernelIdd6float4S7_SJ_SE_EEvSA_SG_RKT3_T4_EUlidE0_EEvlNS_15PhiloxCudaStateESF_SG_)
        /*00bc*/ 	.word	0x00000000


	//----- nvinfo : EIATTR_REGCOUNT
	.align		4
.L_68:
        /*00c0*/ 	.byte	0x04, 0x2f
        /*00c2*/ 	.short	(.L_70 - .L_69)
	.align		4
.L_69:
        /*00c4*/ 	.word	index@(_ZN2at6native65_GLOBAL__N__c0d6c1cb_32_DistributionExponentialKernel_cu_5881736643distribution_elementwise_grid_stride_kernelIfLi4EZNS0_9templates4cuda21uniform_and_transformIffPNS_17CUDAGeneratorImplEZZZNS4_18exponential_kernelIS7_EEvRNS_18TensorIteratorBaseEdT_ENKUlvE_clEvENKUlvE0_clEvEUlfE_EEvSA_T1_T2_EUlP24curandStatePhilox4_32_10E_ZNS1_27distribution_nullary_kernelIff7double2S7_SJ_SE_EEvSA_SG_RKT3_T4_EUlifE_EEvlNS_15PhiloxCudaStateESF_SG_)
        /*00c8*/ 	.word	0x00000036


	//----- nvinfo : EIATTR_FRAME_SIZE
	.align		4
.L_70:
        /*00cc*/ 	.byte	0x04, 0x11
        /*00ce*/ 	.short	(.L_72 - .L_71)
	.align		4
.L_71:
        /*00d0*/ 	.word	index@($__internal_11_$__cuda_sm20_div_s64)
        /*00d4*/ 	.word	0x00000000


	//----- nvinfo : EIATTR_FRAME_SIZE
	.align		4
.L_72:
        /*00d8*/ 	.byte	0x04, 0x11
        /*00da*/ 	.short	(.L_74 - .L_73)
	.align		4
.L_73:
        /*00dc*/ 	.word	index@(_ZN2at6native65_GLOBAL__N__c0d6c1cb_32_DistributionExponentialKernel_cu_5881736643distribution_elementwise_grid_stride_kernelIfLi4EZNS0_9templates4cuda21uniform_and_transformIffPNS_17CUDAGeneratorImplEZZZNS4_18exponential_kernelIS7_EEvRNS_18TensorIteratorBaseEdT_ENKUlvE_clEvENKUlvE0_clEvEUlfE_EEvSA_T1_T2_EUlP24curandStatePhilox4_32_10E_ZNS1_27distribution_nullary_kernelIff7double2S7_SJ_SE_EEvSA_SG_RKT3_T4_EUlifE_EEvlNS_15PhiloxCudaStateESF_SG_)
        /*00e0*/ 	.word	0x00000000


	//----- nvinfo : EIATTR_REGCOUNT
	.align		4
.L_74:
        /*00e4*/ 	.byte	0x04, 0x2f
        /*00e6*/ 	.short	(.L_76 - .L_75)
	.align		4
.L_75:
        /*00e8*/ 	.word	index@(_ZN2at6native65_GLOBAL__N__c0d6c1cb_32_DistributionExponentialKernel_cu_5881736643distribution_elementwise_grid_stride_kernelIfLi4EZNS0_9templates4cuda21uniform_and_transformIffPNS_17CUDAGeneratorImplEZZZNS4_18exponential_kernelIS7_EEvRNS_18TensorIteratorBaseEdT_ENKUlvE_clEvENKUlvE0_clEvEUlfE_EEvSA_T1_T2_EUlP24curandStatePhilox4_32_10E_ZNS1_27distribution_nullary_kernelIff7double2S7_SJ_SE_EEvSA_SG_RKT3_T4_EUlifE0_EEvlNS_15PhiloxCudaStateESF_SG_)
        /*00ec*/ 	.word	0x0000002c


	//----- nvinfo : EIATTR_FRAME_SIZE
	.align		4
.L_76:
        /*00f0*/ 	.byte	0x04, 0x11
        /*00f2*/ 	.short	(.L_78 - .L_77)
	.align		4
.L_77:
        /*00f4*/ 	.word	index@($__internal_10_$__cuda_sm20_div_s64)
        /*00f8*/ 	.word	0x00000000


	//----- nvinfo : EIATTR_FRAME_SIZE
	.align		4
.L_78:
        /*00fc*/ 	.byte	0x04, 0x11
        /*00fe*/ 	.short	(.L_80 - .L_79)
	.align		4
.L_79:
        /*0100*/ 	.word	index@(_ZN2at6native65_GLOBAL__N__c0d6c1cb_32_DistributionExponentialKernel_cu_5881736643distribution_elementwise_grid_stride_kernelIfLi4EZNS0_9templates4cuda21uniform_and_transformIffPNS_17CUDAGeneratorImplEZZZNS4_18exponential_kernelIS7_EEvRNS_18TensorIteratorBaseEdT_ENKUlvE_clEvENKUlvE0_clEvEUlfE_EEvSA_T1_T2_EUlP24curandStatePhilox4_32_10E_ZNS1_27distribution_nullary_kernelIff7double2S7_SJ_SE_EEvSA_SG_RKT3_T4_EUlifE0_EEvlNS_15PhiloxCudaStateESF_SG_)
        /*0104*/ 	.word	0x00000000


	//----- nvinfo : EIATTR_REGCOUNT
	.align		4
.L_80:
        /*0108*/ 	.byte	0x04, 0x2f
        /*010a*/ 	.short	(.L_82 - .L_81)
	.align		4
.L_81:
        /*010c*/ 	.word	index@(_ZN2at6native65_GLOBAL__N__c0d6c1cb_32_DistributionExponentialKernel_cu_5881736643distribution_elementwise_grid_stride_kernelIfLi4EZNS0_9templates4cuda21uniform_and_transformIffPNS_17CUDAGeneratorImplEZZZNS4_18exponential_kernelIS7_EEvRNS_18TensorIteratorBaseEdT_ENKUlvE_clEvENKUlvE0_clEvEUlfE_EEvSA_T1_T2_EUlP24curandStatePhilox4_32_10E0_ZNS1_27distribution_nullary_kernelIff6float4S7_SJ_SE_EEvSA_SG_RKT3_T4_EUlifE_EEvlNS_15PhiloxCudaStateESF_SG_)
        /*0110*/ 	.word	0x00000036


	//----- nvinfo : EIATTR_FRAME_SIZE
	.align		4
.L_82:
        /*0114*/ 	.byte	0x04, 0x11
        /*0116*/ 	.short	(.L_84 - .L_83)
	.align		4
.L_83:
        /*0118*/ 	.word	index@($__internal_9_$__cuda_sm20_div_s64)
        /*011c*/ 	.word	0x00000000


	//----- nvinfo : EIATTR_FRAME_SIZE
	.align		4
.L_84:
        /*0120*/ 	.byte	0x04, 0x11
        /*0122*/ 	.short	(.L_86 - .L_85)
	.align		4
.L_85:
        /*0124*/ 	.word	index@(_ZN2at6native65_GLOBAL__N__c0d6c1cb_32_DistributionExponentialKernel_cu_5881736643distribution_elementwise_grid_stride_kernelIfLi4EZNS0_9templates4cuda21uniform_and_transformIffPNS_17CUDAGeneratorImplEZZZNS4_18exponential_kernelIS7_EEvRNS_18TensorIteratorBaseEdT_ENKUlvE_clEvENKUlvE0_clEvEUlfE_EEvSA_T1_T2_EUlP24curandStatePhilox4_32_10E0_ZNS1_27distribution_nullary_kernelIff6float4S7_SJ_SE_EEvSA_SG_RKT3_T4_EUlifE_EEvlNS_15PhiloxCudaStateESF_SG_)
        /*0128*/ 	.word	0x00000000


	//----- nvinfo : EIATTR_REGCOUNT
	.align		4
.L_86:
        /*012c*/ 	.byte	0x04, 0x2f
        /*012e*/ 	.short	(.L_88 - .L_87)
	.align		4
.L_87:
        /*0130*/ 	.word	index@(_ZN2at6native65_GLOBAL__N__c0d6c1cb_32_DistributionExponentialKernel_cu_5881736643distribution_elementwise_grid_stride_kernelIfLi4EZNS0_9templates4cuda21uniform_and_transformIffPNS_17CUDAGeneratorImplEZZZNS4_18exponential_kernelIS7_EEvRNS_18TensorIteratorBaseEdT_ENKUlvE_clEvENKUlvE0_clEvEUlfE_EEvSA_T1_T2_EUlP24curandStatePhilox4_32_10E0_ZNS1_27distribution_nullary_kernelIff6float4S7_SJ_SE_EEvSA_SG_RKT3_T4_EUlifE0_EEvlNS_15PhiloxCudaStateESF_SG_)
        /*0134*/ 	.word	0x0000002a


	//----- nvinfo : EIATTR_FRAME_SIZE
	.align		4
.L_88:
        /*0138*/ 	.byte	0x04, 0x11
        /*013a*/ 	.short	(.L_90 - .L_89)
	.align		4
.L_89:
        /*013c*/ 	.word	index@($__internal_8_$__cuda_sm20_div_s64)
        /*0140*/ 	.word	0x00000000


	//----- nvinfo : EIATTR_FRAME_SIZE
	.align		4
.L_90:
        /*0144*/ 	.byte	0x04, 0x11
        /*0146*/ 	.short	(.L_92 - .L_91)
	.align		4
.L_91:
        /*0148*/ 	.word	index@(_ZN2at6native65_GLOBAL__N__c0d6c1cb_32_DistributionExponentialKernel_cu_5881736643distribution_elementwise_grid_stride_kernelIfLi4EZNS0_9templates4cuda21uniform_and_transformIffPNS_17CUDAGeneratorImplEZZZNS4_18exponential_kernelIS7_EEvRNS_18TensorIteratorBaseEdT_ENKUlvE_clEvENKUlvE0_clEvEUlfE_EEvSA_T1_T2_EUlP24curandStatePhilox4_32_10E0_ZNS1_27distribution_nullary_kernelIff6float4S7_SJ_SE_EEvSA_SG_RKT3_T4_EUlifE0_EEvlNS_15PhiloxCudaStateESF_SG_)
        /*014c*/ 	.word	0x00000000


	//----- nvinfo : EIATTR_REGCOUNT
	.align		4
.L_92:
        /*0150*/ 	.byte	0x04, 0x2f
        /*0152*/ 	.short	(.L_94 - .L_93)
	.align		4
.L_93:
        /*0154*/ 	.word	index@(_ZN2at6native65_GLOBAL__N__c0d6c1cb_32_DistributionExponentialKernel_cu_5881736643distribution_elementwise_grid_stride_kernelIfLi4EZNS0_9templates4cuda21uniform_and_transformIN3c104HalfEfPNS_17CUDAGeneratorImplEZZZNS4_18exponential_kernelIS9_EEvRNS_18TensorIteratorBaseEdT_ENKUlvE_clEvENKUlvE1_clEvEUlfE_EEvSC_T1_T2_EUlP24curandStatePhilox4_32_10E_ZNS1_27distribution_nullary_kernelIS7_f7double2S9_SL_SG_EEvSC_SI_RKT3_T4_EUlifE_EEvlNS_15PhiloxCudaStateESH_SI_)
        /*0158*/ 	.word	0x00000030


	//----- nvinfo : EIATTR_FRAME_SIZE
	.align		4
.L_94:
        /*015c*/ 	.byte	0x04, 0x11
        /*015e*/ 	.short	(.L_96 - .L_95)
	.align		4
.L_95:
        /*0160*/ 	.word	index@($__internal_7_$__cuda_sm20_div_s64)
        /*0164*/ 	.word	0x00000000


	//----- nvinfo : EIATTR_FRAME_SIZE
	.align		4
.L_96:
        /*0168*/ 	.byte	0x04, 0x11
        /*016a*/ 	.short	(.L_98 - .L_97)
	.align		4
.L_97:
        /*016c*/ 	.word	index@(_ZN2at6native65_GLOBAL__N__c0d6c1cb_32_DistributionExponentialKernel_cu_5881736643distribution_elementwise_grid_stride_kernelIfLi4EZNS0_9templates4cuda21uniform_and_transformIN3c104HalfEfPNS_17CUDAGeneratorImplEZZZNS4_18exponential_kernelIS9_EEvRNS_18TensorIteratorBaseEdT_ENKUlvE_clEvENKUlvE1_clEvEUlfE_EEvSC_T1_T2_EUlP24curandStatePhilox4_32_10E_ZNS1_27distribution_nullary_kernelIS7_f7double2S9_SL_SG_EEvSC_SI_RKT3_T4_EUlifE_EEvlNS_15PhiloxCudaStateESH_SI_)
        /*0170*/ 	.word	0x00000000


	//----- nvinfo : EIATTR_REGCOUNT
	.align		4
.L_98:
        /*0174*/ 	.byte	0x04, 0x2f
        /*0176*/ 	.short	(.L_100 - .L_99)
	.align		4
.L_99:
        /*0178*/ 	.word	index@(_ZN2at6native65_GLOBAL__N__c0d6c1cb_32_DistributionExponentialKernel_cu_5881736643distribution_elementwise_grid_stride_kernelIfLi4EZNS0_9templates4cuda21uniform_and_transformIN3c104HalfEfPNS_17CUDAGeneratorImplEZZZNS4_18exponential_kernelIS9_EEvRNS_18TensorIteratorBaseEdT_ENKUlvE_clEvENKUlvE1_clEvEUlfE_EEvSC_T1_T2_EUlP24curandStatePhilox4_32_10E_ZNS1_27distribution_nullary_kernelIS7_f7double2S9_SL_SG_EEvSC_SI_RKT3_T4_EUlifE0_EEvlNS_15PhiloxCudaStateESH_SI_)
        /*017c*/ 	.word	0x0000002a


	//----- nvinfo : EIATTR_FRAME_SIZE
	.align		4
.L_100:
        /*0180*/ 	.byte	0x04, 0x11
        /*0182*/ 	.short	(.L_102 - .L_101)
	.align		4
.L_101:
        /*0184*/ 	.word	index@($__internal_6_$__cuda_sm20_div_s64)
        /*0188*/ 	.word	0x00000000


	//----- nvinfo : EIATTR_FRAME_SIZE
	.align		4
.L_102:
        /*018c*/ 	.byte	0x04, 0x11
        /*018e*/ 	.short	(.L_104 - .L_103)
	.align		4
.L_103:
        /*0190*/ 	.word	index@(_ZN2at6native65_GLOBAL__N__c0d6c1cb_32_DistributionExponentialKernel_cu_5881736643distribution_elementwise_grid_stride_kernelIfLi4EZNS0_9templates4cuda21uniform_and_transformIN3c104HalfEfPNS_17CUDAGeneratorImplEZZZNS4_18exponential_kernelIS9_EEvRNS_18TensorIteratorBaseEdT_ENKUlvE_clEvENKUlvE1_clEvEUlfE_EEvSC_T1_T2_EUlP24curandStatePhilox4_32_10E_ZNS1_27distribution_nullary_kernelIS7_f7double2S9_SL_SG_EEvSC_SI_RKT3_T4_EUlifE0_EEvlNS_15PhiloxCudaStateESH_SI_)
        /*0194*/ 	.word	0x00000000


	//----- nvinfo : EIATTR_REGCOUNT
	.align		4
.L_104:
        /*0198*/ 	.byte	0x04, 0x2f
        /*019a*/ 	.short	(.L_106 - .L_105)
	.align		4
.L_105:
        /*019c*/ 	.word	index@(_ZN2at6native65_GLOBAL__N__c0d6c1cb_32_DistributionExponentialKernel_cu_5881736643distribution_elementwise_grid_stride_kernelIfLi4EZNS0_9templates4cuda21uniform_and_transformIN3c104HalfEfPNS_17CUDAGeneratorImplEZZZNS4_18exponential_kernelIS9_EEvRNS_18TensorIteratorBaseEdT_ENKUlvE_clEvENKUlvE1_clEvEUlfE_EEvSC_T1_T2_EUlP24curandStatePhilox4_32_10E0_ZNS1_27distribution_nullary_kernelIS7_f6float4S9_SL_SG_EEvSC_SI_RKT3_T4_EUlifE_EEvlNS_15PhiloxCudaStateESH_SI_)
        /*01a0*/ 	.word	0x00000034


	//----- nvinfo : EIATTR_FRAME_SIZE
	.align		4
.L_106:
        /*01a4*/ 	.byte	0x04, 0x11
        /*01a6*/ 	.short	(.L_108 - .L_107)
	.align		4
.L_107:
        /*01a8*/ 	.word	index@($__internal_5_$__cuda_sm20_div_s64)
        /*01ac*/ 	.word	0x00000000


	//----- nvinfo : EIATTR_FRAME_SIZE
	.align		4
.L_108:
        /*01b0*/ 	.byte	0x04, 0x11
        /*01b2*/ 	.short	(.L_110 - .L_109)
	.align		4
.L_109:
        /*01b4*/ 	.word	index@(_ZN2at6native65_GLOBAL__N__c0d6c1cb_32_DistributionExponentialKernel_cu_5881736643distribution_elementwise_grid_stride_kernelIfLi4EZNS0_9templates4cuda21uniform_and_transformIN3c104HalfEfPNS_17CUDAGeneratorImplEZZZNS4_18exponential_kernelIS9_EEvRNS_18TensorIteratorBaseEdT_ENKUlvE_clEvENKUlvE1_clEvEUlfE_EEvSC_T1_T2_EUlP24curandStatePhilox4_32_10E0_ZNS1_27distribution_nullary_kernelIS7_f6float4S9_SL_SG_EEvSC_SI_RKT3_T4_EUlifE_EEvlNS_15PhiloxCudaStateESH_SI_)
        /*01b8*/ 	.word	0x00000000


	//----- nvinfo : EIATTR_REGCOUNT
	.align		4
.L_110:
        /*01bc*/ 	.byte	0x04, 0x2f
        /*01be*/ 	.short	(.L_112 - .L_111)
	.align		4
.L_111:
        /*01c0*/ 	.word	index@(_ZN2at6native65_GLOBAL__N__c0d6c1cb_32_DistributionExponentialKernel_cu_5881736643distribution_elementwise_grid_stride_kernelIfLi4EZNS0_9templates4cuda21uniform_and_transformIN3c104HalfEfPNS_17CUDAGeneratorImplEZZZNS4_18exponential_kernelIS9_EEvRNS_18TensorIteratorBaseEdT_ENKUlvE_clEvENKUlvE1_clEvEUlfE_EEvSC_T1_T2_EUlP24curandStatePhilox4_32_10E0_ZNS1_27distribution_nullary_kernelIS7_f6float4S9_SL_SG_EEvSC_SI_RKT3_T4_EUlifE0_EEvlNS_15PhiloxCudaStateESH_SI_)
        /*01c4*/ 	.word	0x0000002a


	//----- nvinfo : EIATTR_FRAME_SIZE
	.align		4
.L_112:
        /*01c8*/ 	.byte	0x04, 0x11
        /*01ca*/ 	.short	(.L_114 - .L_113)
	.align		4
.L_113:
        /*01cc*/ 	.word	index@($__internal_4_$__cuda_sm20_div_s64)
        /*01d0*/ 	.word	0x00000000


	//----- nvinfo : EIATTR_FRAME_SIZE
	.align		4
.L_114:
        /*01d4*/ 	.byte	0x04, 0x11
        /*01d6*/ 	.short	(.L_116 - .L_115)
	.align		4
.L_115:
        /*01d8*/ 	.word	index@(_ZN2at6native65_GLOBAL__N__c0d6c1cb_32_DistributionExponentialKernel_cu_5881736643distribution_elementwise_grid_stride_kernelIfLi4EZNS0_9templates4cuda21uniform_and_transformIN3c104HalfEfPNS_17CUDAGeneratorImplEZZZNS4_18exponential_kernelIS9_EEvRNS_18TensorIteratorBaseEdT_ENKUlvE_clEvENKUlvE1_clEvEUlfE_EEvSC_T1_T2_EUlP24curandStatePhilox4_32_10E0_ZNS1_27distribution_nullary_kernelIS7_f6float4S9_SL_SG_EEvSC_SI_RKT3_T4_EUlifE0_EEvlNS_15PhiloxCudaStateESH_SI_)
        /*01dc*/ 	.word	0x00000000


	//----- nvinfo : EIATTR_REGCOUNT
	.align		4
.L_116:
        /*01e0*/ 	.byte	0x04, 0x2f
        /*01e2*/ 	.short	(.L_118 - .L_117)
	.align		4
.L_117:
        /*01e4*/ 	.word	index@(_ZN2at6native65_GLOBAL__N__c0d6c1cb_32_DistributionExponentialKernel_cu_5881736643distribution_elementwise_grid_stride_kernelIfLi4EZNS0_9templates4cuda21uniform_and_transformIN3c108BFloat16EfPNS_17CUDAGeneratorImplEZZZNS4_18exponential_kernelIS9_EEvRNS_18TensorIteratorBaseEdT_ENKUlvE_clEvENKUlvE2_clEvEUlfE_EEvSC_T1_T2_EUlP24curandStatePhilox4_32_10E_ZNS1_27distribution_nullary_kernelIS7_f7double2S9_SL_SG_EEvSC_SI_RKT3_T4_EUlifE_EEvlNS_15PhiloxCudaStateESH_SI_)
        /*01e8*/ 	.word	0x00000030


	//----- nvinfo : EIATTR_FRAME_SIZE
	.align		4
.L_118:
        /*01ec*/ 	.byte	0x04, 0x11
        /*01ee*/ 	.short	(.L_120 - .L_119)
	.align		4
.L_119:
        /*01f0*/ 	.word	index@($__internal_3_$__cuda_sm20_div_s64)
        /*01f4*/ 	.word	0x00000000


	//----- nvinfo : EIATTR_FRAME_SIZE
	.align		4
.L_120:
        /*01f8*/ 	.byte	0x04, 0x11
        /*01fa*/ 	.short	(.L_122 - .L_121)
	.align		4
.L_121:
        /*01fc*/ 	.word	index@(_ZN2at6native65_GLOBAL__N__c0d6c1cb_32_DistributionExponentialKernel_cu_5881736643distribution_elementwise_grid_stride_kernelIfLi4EZNS0_9templates4cuda21uniform_and_transformIN3c108BFloat16EfPNS_17CUDAGeneratorImplEZZZNS4_18exponential_kernelIS9_EEvRNS_18TensorIteratorBaseEdT_ENKUlvE_clEvENKUlvE2_clEvEUlfE_EEvSC_T1_T2_EUlP24curandStatePhilox4_32_10E_ZNS1_27distribution_nullary_kernelIS7_f7double2S9_SL_SG_EEvSC_SI_RKT3_T4_EUlifE_EEvlNS_15PhiloxCudaStateESH_SI_)
        /*0200*/ 	.word	0x00000000


	//----- nvinfo : EIATTR_REGCOUNT
	.align		4
.L_122:
        /*0204*/ 	.byte	0x04, 0x2f
        /*0206*/ 	.short	(.L_124 - .L_123)
	.align		4
.L_123:
        /*0208*/ 	.word	index@(_ZN2at6native65_GLOBAL__N__c0d6c1cb_32_DistributionExponentialKernel_cu_5881736643distribution_elementwise_grid_stride_kernelIfLi4EZNS0_9templates4cuda21uniform_and_transformIN3c108BFloat16EfPNS_17CUDAGeneratorImplEZZZNS4_18exponential_kernelIS9_EEvRNS_18TensorIteratorBaseEdT_ENKUlvE_clEvENKUlvE2_clEvEUlfE_EEvSC_T1_T2_EUlP24curandStatePhilox4_32_10E_ZNS1_27distribution_nullary_kernelIS7_f7double2S9_SL_SG_EEvSC_SI_RKT3_T4_EUlifE0_EEvlNS_15PhiloxCudaStateESH_SI_)
        /*020c*/ 	.word	0x0000002a


	//----- nvinfo : EIATTR_FRAME_SIZE
	.align		4
.L_124:
        /*0210*/ 	.byte	0x04, 0x11
        /*0212*/ 	.short	(.L_126 - .L_125)
	.align		4
.L_125:
        /*0214*/ 	.word	index@($__internal_2_$__cuda_sm20_div_s64)
        /*0218*/ 	.word	0x00000000


	//----- nvinfo : EIATTR_FRAME_SIZE
	.align		4
.L_126:
        /*021c*/ 	.byte	0x04, 0x11
        /*021e*/ 	.short	(.L_128 - .L_127)
	.align		4
.L_127:
        /*0220*/ 	.word	index@(_ZN2at6native65_GLOBAL__N__c0d6c1cb_32_DistributionExponentialKernel_cu_5881736643distribution_elementwise_grid_stride_kernelIfLi4EZNS0_9templates4cuda21uniform_and_transformIN3c108BFloat16EfPNS_17CUDAGeneratorImplEZZZNS4_18exponential_kernelIS9_EEvRNS_18TensorIteratorBaseEdT_ENKUlvE_clEvENKUlvE2_clEvEUlfE_EEvSC_T1_T2_EUlP24curandStatePhilox4_32_10E_ZNS1_27distribution_nullary_kernelIS7_f7double2S9_SL_SG_EEvSC_SI_RKT3_T4_EUlifE0_EEvlNS_15PhiloxCudaStateESH_SI_)
        /*0224*/ 	.word	0x00000000


	//----- nvinfo : EIATTR_REGCOUNT
	.align		4
.L_128:
        /*0228*/ 	.byte	0x04, 0x2f
        /*022a*/ 	.short	(.L_130 - .L_129)
	.align		4
.L_129:
        /*022c*/ 	.word	index@(_ZN2at6native65_GLOBAL__N__c0d6c1cb_32_DistributionExponentialKernel_cu_5881736643distribution_elementwise_grid_stride_kernelIfLi4EZNS0_9templates4cuda21uniform_and_transformIN3c108BFloat16EfPNS_17CUDAGeneratorImplEZZZNS4_18exponential_kernelIS9_EEvRNS_18TensorIteratorBaseEdT_ENKUlvE_clEvENKUlvE2_clEvEUlfE_EEvSC_T1_T2_EUlP24curandStatePhilox4_32_10E0_ZNS1_27distribution_nullary_kernelIS7_f6float4S9_SL_SG_EEvSC_SI_RKT3_T4_EUlifE_EEvlNS_15PhiloxCudaStateESH_SI_)
        /*0230*/ 	.word	0x00000034


	//----- nvinfo : EIATTR_FRAME_SIZE
	.align		4
.L_130:
        /*0234*/ 	.byte	0x04, 0x11
        /*0236*/ 	.short	(.L_132 - .L_131)
	.align		4
.L_131:
        /*0238*/ 	.word	index@($__internal_1_$__cuda_sm20_div_s64)
        /*023c*/ 	.word	0x00000000


	//----- nvinfo : EIATTR_FRAME_SIZE
	.align		4
.L_132:
        /*0240*/ 	.byte	0x04, 0x11
        /*0242*/ 	.short	(.L_134 - .L_133)
	.align		4
.L_133:
        /*0244*/ 	.word	index@(_ZN2at6native65_GLOBAL__N__c0d6c1cb_32_DistributionExponentialKernel_cu_5881736643distribution_elementwise_grid_stride_kernelIfLi4EZNS0_9templates4cuda21uniform_and_transformIN3c108BFloat16EfPNS_17CUDAGeneratorImplEZZZNS4_18exponential_kernelIS9_EEvRNS_18TensorIteratorBaseEdT_ENKUlvE_clEvENKUlvE2_clEvEUlfE_EEvSC_T1_T2_EUlP24curandStatePhilox4_32_10E0_ZNS1_27distribution_nullary_kernelIS7_f6float4S9_SL_SG_EEvSC_SI_RKT3_T4_EUlifE_EEvlNS_15PhiloxCudaStateESH_SI_)
        /*0248*/ 	.word	0x00000000


	//----- nvinfo : EIATTR_REGCOUNT
	.align		4
.L_134:
        /*024c*/ 	.byte	0x04, 0x2f
        /*024e*/ 	.short	(.L_136 - .L_135)
	.align		4
.L_135:
        /*0250*/ 	.word	index@(_ZN2at6native65_GLOBAL__N__c0d6c1cb_32_DistributionExponentialKernel_cu_5881736643distribution_elementwise_grid_stride_kernelIfLi4EZNS0_9templates4cuda21uniform_and_transformIN3c108BFloat16EfPNS_17CUDAGeneratorImplEZZZNS4_18exponential_kernelIS9_EEvRNS_18TensorIteratorBaseEdT_ENKUlvE_clEvENKUlvE2_clEvEUlfE_EEvSC_T1_T2_EUlP24curandStatePhilox4_32_10E0_ZNS1_27distribution_nullary_kernelIS7_f6float4S9_SL_SG_EEvSC_SI_RKT3_T4_EUlifE0_EEvlNS_15PhiloxCudaStateESH_SI_)
        /*0254*/ 	.word	0x0000002a


	//----- nvinfo : EIATTR_FRAME_SIZE
	.align		4
.L_136:
        /*0258*/ 	.byte	0x04, 0x11
        /*025a*/ 	.short	(.L_138 - .L_137)
	.align		4
.L_137:
        /*025c*/ 	.word	index@($__internal_0_$__cuda_sm20_div_s64)
        /*0260*/ 	.word	0x00000000


	//----- nvinfo : EIATTR_FRAME_SIZE
	.align		4
.L_138:
        /*0264*/ 	.byte	0x04, 0x11
        /*0266*/ 	.short	(.L_140 - .L_139)
	.align		4
.L_139:
        /*0268*/ 	.word	index@(_ZN2at6native65_GLOBAL__N__c0d6c1cb_32_DistributionExponentialKernel_cu_5881736643distribution_elementwise_grid_stride_kernelIfLi4EZNS0_9templates4cuda21uniform_and_transformIN3c108BFloat16EfPNS_17CUDAGeneratorImplEZZZNS4_18exponential_kernelIS9_EEvRNS_18TensorIteratorBaseEdT_ENKUlvE_clEvENKUlvE2_clEvEUlfE_EEvSC_T1_T2_EUlP24curandStatePhilox4_32_10E0_ZNS1_27distribution_nullary_kernelIS7_f6float4S9_SL_SG_EEvSC_SI_RKT3_T4_EUlifE0_EEvlNS_15PhiloxCudaStateESH_SI_)
        /*026c*/ 	.word	0x00000000


	//----- nvinfo : EIATTR_MIN_STACK_SIZE
	.align		4
.L_140:
        /*0270*/ 	.byte	0x04, 0x12
        /*0272*/ 	.short	(.L_142 - .L_141)
	.align		4
.L_141:
        /*0274*/ 	.word	index@(_ZN2at6native65_GLOBAL__N__c0d6c1cb_32_DistributionExponentialKernel_cu_5881736643distribution_elementwise_grid_stride_kernelIfLi4EZNS0_9templates4cuda21uniform_and_transformIN3c108BFloat16EfPNS_17CUDAGeneratorImplEZZZNS4_18exponential_kernelIS9_EEvRNS_18TensorIteratorBaseEdT_ENKUlvE_clEvENKUlvE2_clEvEUlfE_EEvSC_T1_T2_EUlP24curandStatePhilox4_32_10E0_ZNS1_27distribution_nullary_kernelIS7_f6float4S9_SL_SG_EEvSC_SI_RKT3_T4_EUlifE0_EEvlNS_15PhiloxCudaStateESH_SI_)
        /*0278*/ 	.word	0x00000000


	//----- nvinfo : EIATTR_MIN_STACK_SIZE
	.align		4
.L_142:
        /*027c*/ 	.byte	0x04, 0x12
        /*027e*/ 	.short	(.L_144 - .L_143)
	.align		4
.L_143:
        /*0280*/ 	.word	index@(_ZN2at6native65_GLOBAL__N__c0d6c1cb_32_DistributionExponentialKernel_cu_5881736643distribution_elementwise_grid_stride_kernelIfLi4EZNS0_9templates4cuda21uniform_and_transformIN3c108BFloat16EfPNS_17CUDAGeneratorImplEZZZNS4_18exponential_kernelIS9_EEvRNS_18TensorIteratorBaseEdT_ENKUlvE_clEvENKUlvE2_clEvEUlfE_EEvSC_T1_T2_EUlP24curandStatePhilox4_32_10E0_ZNS1_27distribution_nullary_kernelIS7_f6float4S9_SL_SG_EEvSC_SI_RKT3_T4_EUlifE_EEvlNS_15PhiloxCudaStateESH_SI_)
        /*0284*/ 	.word	0x00000000


	//----- nvinfo : EIATTR_MIN_STACK_SIZE
	.align		4
.L_144:
        /*0288*/ 	.byte	0x04, 0x12
        /*028a*/ 	.short	(.L_146 - .L_145)
	.align		4
.L_145:
        /*028c*/ 	.word	index@(_ZN2at6native65_GLOBAL__N__c0d6c1cb_32_DistributionExponentialKernel_cu_5881736643distribution_elementwise_grid_stride_kernelIfLi4EZNS0_9templates4cuda21uniform_and_transformIN3c108BFloat16EfPNS_17CUDAGeneratorImplEZZZNS4_18exponential_kernelIS9_EEvRNS_18TensorIteratorBaseEdT_ENKUlvE_clEvENKUlvE2_clEvEUlfE_EEvSC_T1_T2_EUlP24curandStatePhilox4_32_10E_ZNS1_27distribution_nullary_kernelIS7_f7double2S9_SL_SG_EEvSC_SI_RKT3_T4_EUlifE0_EEvlNS_15PhiloxCudaStateESH_SI_)
        /*0290*/ 	.word	0x00000000


	//----- nvinfo : EIATTR_MIN_STACK_SIZE
	.align		4
.L_146:
        /*0294*/ 	.byte	0x04, 0x12
        /*0296*/ 	.short	(.L_148 - .L_147)
	.align		4
.L_147:
        /*0298*/ 	.word	index@(_ZN2at6native65_GLOBAL__N__c0d6c1cb_32_DistributionExponentialKernel_cu_5881736643distribution_elementwise_grid_stride_kernelIfLi4EZNS0_9templates4cuda21uniform_and_transformIN3c108BFloat16EfPNS_17CUDAGeneratorImplEZZZNS4_18exponential_kernelIS9_EEvRNS_18TensorIteratorBaseEdT_ENKUlvE_clEvENKUlvE2_clEvEUlfE_EEvSC_T1_T2_EUlP24curandStatePhilox4_32_10E_ZNS1_27distribution_nullary_kernelIS7_f7double2S9_SL_SG_EEvSC_SI_RKT3_T4_EUlifE_EEvlNS_15PhiloxCudaStateESH_SI_)
        /*029c*/ 	.word	0x00000000


	//----- nvinfo : EIATTR_MIN_STACK_SIZE
	.align		4
.L_148:
        /*02a0*/ 	.byte	0x04, 0x12
        /*02a2*/ 	.short	(.L_150 - .L_149)
	.align		4
.L_149:
        /*02a4*/ 	.word	index@(_ZN2at6native65_GLOBAL__N__c0d6c1cb_32_DistributionExponentialKernel_cu_5881736643distribution_elementwise_grid_stride_kernelIfLi4EZNS0_9templates4cuda21uniform_and_transformIN3c104HalfEfPNS_17CUDAGeneratorImplEZZZNS4_18exponential_kernelIS9_EEvRNS_18TensorIteratorBaseEdT_ENKUlvE_clEvENKUlvE1_clEvEUlfE_EEvSC_T1_T2_EUlP24curandStatePhilox4_32_10E0_ZNS1_27distribution_nullary_kernelIS7_f6float4S9_SL_SG_EEvSC_SI_RKT3_T4_EUlifE0_EEvlNS_15PhiloxCudaStateESH_SI_)
        /*02a8*/ 	.word	0x00000000


	//----- nvinfo : EIATTR_MIN_STACK_SIZE
	.align		4
.L_150:
        /*02ac*/ 	.byte	0x04, 0x12
        /*02ae*/ 	.short	(.L_152 - .L_151)
	.align		4
.L_151:
        /*02b0*/ 	.word	index@(_ZN2at6native65_GLOBAL__N__c0d6c1cb_32_DistributionExponentialKernel_cu_5881736643distribution_elementwise_grid_stride_kernelIfLi4EZNS0_9templates4cuda21uniform_and_transformIN3c104HalfEfPNS_17CUDAGeneratorImplEZZZNS4_18exponential_kernelIS9_EEvRNS_18TensorIteratorBaseEdT_ENKUlvE_clEvENKUlvE1_clEvEUlfE_EEvSC_T1_T2_EUlP24curandStatePhilox4_32_10E0_ZNS1_27distribution_nullary_kernelIS7_f6float4S9_SL_SG_EEvSC_SI_RKT3_T4_EUlifE_EEvlNS_15PhiloxCudaStateESH_SI_)
        /*02b4*/ 	.word	0x00000000


	//----- nvinfo : EIATTR_MIN_STACK_SIZE
	.align		4
.L_152:
        /*02b8*/ 	.byte	0x04, 0x12
        /*02ba*/ 	.short	(.L_154 - .L_153)
	.align		4
.L_153:
        /*02bc*/ 	.word	index@(_ZN2at6native65_GLOBAL__N__c0d6c1cb_32_DistributionExponentialKernel_cu_5881736643distribution_elementwise_grid_stride_kernelIfLi4EZNS0_9templates4cuda21uniform_and_transformIN3c104HalfEfPNS_17CUDAGeneratorImplEZZZNS4_18exponential_kernelIS9_EEvRNS_18TensorIteratorBaseEdT_ENKUlvE_clEvENKUlvE1_clEvEUlfE_EEvSC_T1_T2_EUlP24curandStatePhilox4_32_10E_ZNS1_27distribution_nullary_kernelIS7_f7double2S9_SL_SG_EEvSC_SI_RKT3_T4_EUlifE0_EEvlNS_15PhiloxCudaStateESH_SI_)
        /*02c0*/ 	.word	0x00000000


	//----- nvinfo : EIATTR_MIN_STACK_SIZE
	.align		4
.L_154:
        /*02c4*/ 	.byte	0x04, 0x12
        /*02c6*/ 	.short	(.L_156 - .L_155)
	.align		4
.L_155:
        /*02c8*/ 	.word	index@(_ZN2at6native65_GLOBAL__N__c0d6c1cb_32_DistributionExponentialKernel_cu_5881736643distribution_elementwise_grid_stride_kernelIfLi4EZNS0_9templates4cuda21uniform_and_transformIN3c104HalfEfPNS_17CUDAGeneratorImplEZZZNS4_18exponential_kernelIS9_EEvRNS_18TensorIteratorBaseEdT_ENKUlvE_clEvENKUlvE1_clEvEUlfE_EEvSC_T1_T2_EUlP24curandStatePhilox4_32_10E_ZNS1_27distribution_nullary_kernelIS7_f7double2S9_SL_SG_EEvSC_SI_RKT3_T4_EUlifE_EEvlNS_15PhiloxCudaStateESH_SI_)
        /*02cc*/ 	.word	0x00000000


	//----- nvinfo : EIATTR_MIN_STACK_SIZE
	.align		4
.L_156:
        /*02d0*/ 	.byte	0x04, 0x12
        /*02d2*/ 	.short	(.L_158 - .L_157)
	.align		4
.L_157:
        /*02d4*/ 	.word	index@(_ZN2at6native65_GLOBAL__N__c0d6c1cb_32_DistributionExponentialKernel_cu_5881736643distribution_elementwise_grid_stride_kernelIfLi4EZNS0_9templates4cuda21uniform_and_transformIffPNS_17CUDAGeneratorImplEZZZNS4_18exponential_kernelIS7_EEvRNS_18TensorIteratorBaseEdT_ENKUlvE_clEvENKUlvE0_clEvEUlfE_EEvSA_T1_T2_EUlP24curandStatePhilox4_32_10E0_ZNS1_27distribution_nullary_kernelIff6float4S7_SJ_SE_EEvSA_SG_RKT3_T4_EUlifE0_EEvlNS_15PhiloxCudaStateESF_SG_)
        /*02d8*/ 	.word	0x00000000


	//----- nvinfo : EIATTR_MIN_STACK_SIZE
	.align		4
.L_158:
        /*02dc*/ 	.byte	0x04, 0x12
        /*02de*/ 	.short	(.L_160 - .L_159)
	.align		4
.L_159:
        /*02e0*/ 	.word	index@(_ZN2at6native65_GLOBAL__N__c0d6c1cb_32_DistributionExponentialKernel_cu_5881736643distribution_elementwise_grid_stride_kernelIfLi4EZNS0_9templates4cuda21uniform_and_transformIffPNS_17CUDAGeneratorImplEZZZNS4_18exponential_kernelIS7_EEvRNS_18TensorIteratorBaseEdT_ENKUlvE_clEvENKUlvE0_clEvEUlfE_EEvSA_T1_T2_EUlP24curandStatePhilox4_32_10E0_ZNS1_27distribution_nullary_kernelIff6float4S7_SJ_SE_EEvSA_SG_RKT3_T4_EUlifE_EEvlNS_15PhiloxCudaStateESF_SG_)
        /*02e4*/ 	.word	0x00000000


	//----- nvinfo : EIATTR_MIN_STACK_SIZE
	.align		4
.L_160:
        /*02e8*/ 	.byte	0x04, 0x12
        /*02ea*/ 	.short	(.L_162 - .L_161)
	.align		4
.L_161:
        /*02ec*/ 	.word	index@(_ZN2at6native65_GLOBAL__N__c0d6c1cb_32_DistributionExponentialKernel_cu_5881736643distribution_elementwise_grid_stride_kernelIfLi4EZNS0_9templates4cuda21uniform_and_transformIffPNS_17CUDAGeneratorImplEZZZNS4_18exponential_kernelIS7_EEvRNS_18TensorIteratorBaseEdT_ENKUlvE_clEvENKUlvE0_clEvEUlfE_EEvSA_T1_T2_EUlP24curandStatePhilox4_32_10E_ZNS1_27distribution_nullary_kernelIff7double2S7_SJ_SE_EEvSA_SG_RKT3_T4_EUlifE0_EEvlNS_15PhiloxCudaStateESF_SG_)
        /*02f0*/ 	.word	0x00000000


	//----- nvinfo : EIATTR_MIN_STACK_SIZE
	.align		4
.L_162:
        /*02f4*/ 	.byte	0x04, 0x12
        /*02f6*/ 	.short	(.L_164 - .L_163)
	.align		4
.L_163:
        /*02f8*/ 	.word	index@(_ZN2at6native65_GLOBAL__N__c0d6c1cb_32_DistributionExponentialKernel_cu_5881736643distribution_elementwise_grid_stride_kernelIfLi4EZNS0_9templates4cuda21uniform_and_transformIffPNS_17CUDAGeneratorImplEZZZNS4_18exponential_kernelIS7_EEvRNS_18TensorIteratorBaseEdT_ENKUlvE_clEvENKUlvE0_clEvEUlfE_EEvSA_T1_T2_EUlP24curandStatePhilox4_32_10E_ZNS1_27distribution_nullary_kernelIff7double2S7_SJ_SE_EEvSA_SG_RKT3_T4_EUlifE_EEvlNS_15PhiloxCudaStateESF_SG_)
        /*02fc*/ 	.word	0x00000000


	//----- nvinfo : EIATTR_MIN_STACK_SIZE
	.align		4
.L_164:
        /*0300*/ 	.byte	0x04, 0x12
        /*0302*/ 	.short	(.L_166 - .L_165)
	.align		4
.L_165:
        /*0304*/ 	.word	index@(_ZN2at6native65_GLOBAL__N__c0d6c1cb_32_DistributionExponentialKernel_cu_5881736643distribution_elementwise_grid_stride_kernelIdLi2EZNS0_9templates4cuda21uniform_and_transformIddPNS_17CUDAGeneratorImplEZZZNS4_18exponential_kernelIS7_EEvRNS_18TensorIteratorBaseEdT_ENKUlvE_clEvENKUlvE_clEvEUldE_EEvSA_T1_T2_EUlP24curandStatePhilox4_32_10E0_ZNS1_27distribution_nullary_kernelIdd6float4S7_SJ_SE_EEvSA_SG_RKT3_T4_EUlidE0_EEvlNS_15PhiloxCudaStateESF_SG_)
        /*0308*/ 	.word	0x00000000


	//----- nvinfo : EIATTR_MIN_STACK_SIZE
	.align		4
.L_166:
        /*030c*/ 	.byte	0x04, 0x12
        /*030e*/ 	.short	(.L_168 - .L_167)
	.align		4
.L_167:
        /*0310*/ 	.word	index@(_ZN2at6native65_GLOBAL__N__c0d6c1cb_32_DistributionExponentialKernel_cu_5881736643distribution_elementwise_grid_stride_kernelIdLi2EZNS0_9templates4cuda21uniform_and_transformIddPNS_17CUDAGeneratorImplEZZZNS4_18exponential_kernelIS7_EEvRNS_18TensorIteratorBaseEdT_ENKUlvE_clEvENKUlvE_clEvEUldE_EEvSA_T1_T2_EUlP24curandStatePhilox4_32_10E0_ZNS1_27distribution_nullary_kernelIdd6float4S7_SJ_SE_EEvSA_SG_RKT3_T4_EUlidE_EEvlNS_15PhiloxCudaStateESF_SG_)
        /*0314*/ 	.word	0x00000000


	//----- nvinfo : EIATTR_MIN_STACK_SIZE
	.align		4
.L_168:
        /*0318*/ 	.byte	0x04, 0x12
        /*031a*/ 	.short	(.L_170 - .L_169)
	.align		4
.L_169:
        /*031c*/ 	.word	index@(_ZN2at6native65_GLOBAL__N__c0d6c1cb_32_DistributionExponentialKernel_cu_5881736643distribution_elementwise_grid_stride_kernelIdLi2EZNS0_9templates4cuda21uniform_and_transformIddPNS_17CUDAGeneratorImplEZZZNS4_18exponential_kernelIS7_EEvRNS_18TensorIteratorBaseEdT_ENKUlvE_clEvENKUlvE_clEvEUldE_EEvSA_T1_T2_EUlP24curandStatePhilox4_32_10E_ZNS1_27distribution_nullary_kernelIdd7double2S7_SJ_SE_EEvSA_SG_RKT3_T4_EUlidE0_EEvlNS_15PhiloxCudaStateESF_SG_)
        /*0320*/ 	.word	0x00000000


	//----- nvinfo : EIATTR_MIN_STACK_SIZE
	.align		4
.L_170:
        /*0324*/ 	.byte	0x04, 0x12
        /*0326*/ 	.short	(.L_172 - .L_171)
	.align		4
.L_171:
        /*0328*/ 	.word	index@(_ZN2at6native65_GLOBAL__N__c0d6c1cb_32_DistributionExponentialKernel_cu_5881736643distribution_elementwise_grid_stride_kernelIdLi2EZNS0_9templates4cuda21uniform_and_transformIddPNS_17CUDAGeneratorImplEZZZNS4_18exponential_kernelIS7_EEvRNS_18TensorIteratorBaseEdT_ENKUlvE_clEvENKUlvE_clEvEUldE_EEvSA_T1_T2_EUlP24curandStatePhilox4_32_10E_ZNS1_27distribution_nullary_kernelIdd7double2S7_SJ_SE_EEvSA_SG_RKT3_T4_EUlidE_EEvlNS_15PhiloxCudaStateESF_SG_)
        /*032c*/ 	.word	0x00000000
.L_172:


//--------------------- .nv.compat                --------------------------
	.section	.nv.compat,"",@"SHT_CUDA_COMPAT_INFO"
	.align	4
        /*0000*/ 	.byte	0x02, 0x09, 0x00, 0x00, 0x02, 0x02, 0x01, 0x00, 0x02, 0x05, 0x05, 0x00, 0x03, 0x07, 0x01, 0x01
        /*0010*/ 	.byte	0x02, 0x03, 0x00, 0x00, 0x02, 0x06, 0x01, 0x00, 0x04, 0x0b, 0x08, 0x00, 0x00, 0x00, 0x00, 0x00
        /*0020*/ 	.byte	0x00, 0x00, 0x00, 0x00


//--------------------- .nv.info._ZN2at6native65_GLOBAL__N__c0d6c1cb_32_DistributionExponentialKernel_cu_5881736643distribution_elementwise_grid_stride_kernelIfLi4EZNS0_9templates4cuda21uniform_and_transformIN3c108BFloat16EfPNS_17CUDAGeneratorImplEZZZNS4_18exponential_kernelIS9_EEvRNS_18TensorIteratorBaseEdT_ENKUlvE_clEvENKUlvE2_clEvEUlfE_EEvSC_T1_T2_EUlP24curandStatePhilox4_32_10E0_ZNS1_27distribution_nullary_kernelIS7_f6float4S9_SL_SG_EEvSC_SI_RKT3_T4_EUlifE0_EEvlNS_15PhiloxCudaStateESH_SI_ --------------------------
	.section	.nv.info._ZN2at6native65_GLOBAL__N__c0d6c1cb_32_DistributionExponentialKernel_cu_5881736643distribution_elementwise_grid_stride_kernelIfLi4EZNS0_9templates4cuda21uniform_and_transformIN3c108BFloat16EfPNS_17CUDAGeneratorImplEZZZNS4_18exponential_kernelIS9_EEvRNS_18TensorIteratorBaseEdT_ENKUlvE_clEvENKUlvE2_clEvEUlfE_EEvSC_T1_T2_EUlP24curandStatePhilox4_32_10E0_ZNS1_27distribution_nullary_kernelIS7_f6float4S9_SL_SG_EEvSC_SI_RKT3_T4_EUlifE0_EEvlNS_15PhiloxCudaStateESH_SI_,"",@"SHT_CUDA_INFO"
	.sectionflags	@""
	.align	4


	//----- nvinfo : EIATTR_CUDA_API_VERSION
	.align		4
        /*0000*/ 	.byte	0x04, 0x37
        /*0002*/ 	.short	(.L_174 - .L_173)
.L_173:
        /*0004*/ 	.word	0x00000082


	//----- nvinfo : EIATTR_KPARAM_INFO
	.align		4
.L_174:
        /*0008*/ 	.byte	0x04, 0x17
        /*000a*/ 	.short	(.L_176 - .L_175)
.L_175:
        /*000c*/ 	.word	0x00000000
        /*0010*/ 	.short	0x0003
        /*0012*/ 	.short	0x0028
        /*0014*/ 	.byte	0x00, 0xf0, 0xa1, 0x06


	//----- nvinfo : EIATTR_KPARAM_INFO
	.align		4
.L_176:
        /*0018*/ 	.byte	0x04, 0x17
        /*001a*/ 	.short	(.L_178 - .L_177)
.L_177:
        /*001c*/ 	.word	0x00000000
        /*0020*/ 	.short	0x0002
        /*0022*/ 	.short	0x0020
        /*0024*/ 	.byte	0x00, 0xf0, 0x05, 0x00


	//----- nvinfo : EIATTR_KPARAM_INFO
	.align		4
.L_178:
        /*0028*/ 	.byte	0x04, 0x17
        /*002a*/ 	.short	(.L_180 - .L_179)
.L_179:
        /*002c*/ 	.word	0x00000000
        /*0030*/ 	.short	0x0001
        /*0032*/ 	.short	0x0008
        /*0034*/ 	.byte	0x00, 0xf0, 0x61, 0x00


	//----- nvinfo : EIATTR_KPARAM_INFO
	.align		4
.L_180:
        /*0038*/ 	.byte	0x04, 0x17
        /*003a*/ 	.short	(.L_182 - .L_181)
.L_181:
        /*003c*/ 	.word	0x00000000
        /*0040*/ 	.short	0x0000
        /*0042*/ 	.short	0x0000
        /*0044*/ 	.byte	0x00, 0xf0, 0x21, 0x00


	//----- nvinfo : EIATTR_SPARSE_MMA_MASK
	.align		4
.L_182:
        /*0048*/ 	.byte	0x03, 0x50
        /*004a*/ 	.short	0x0000


	//----- nvinfo : EIATTR_MAXREG_COUNT
	.align		4
        /*004c*/ 	.byte	0x03, 0x1b
        /*004e*/ 	.short	0x0040


	//----- nvinfo : EIATTR_NUM_BARRIERS
	.align		4
        /*0050*/ 	.byte	0x02, 0x4c
        /*0052*/ 	.byte	0x01
	.zero		1


	//----- nvinfo : EIATTR_MERCURY_ISA_VERSION
	.align		4
        /*0054*/ 	.byte	0x03, 0x5f
        /*0056*/ 	.short	0x0101


	//----- nvinfo : EIATTR_EXIT_INSTR_OFFSETS
	.align		4
        /*0058*/ 	.byte	0x04, 0x1c
        /*005a*/ 	.short	(.L_184 - .L_183)


	//   ....[0]....
.L_183:
        /*005c*/ 	.word	0x00000840


	//   ....[1]....
        /*0060*/ 	.word	0x00005260


	//----- nvinfo : EIATTR_MAX_THREADS
	.align		4
.L_184:
        /*0064*/ 	.byte	0x04, 0x05
        /*0066*/ 	.short	(.L_186 - .L_185)
.L_185:
        /*0068*/ 	.word	0x00000100
        /*006c*/ 	.word	0x00000001
        /*0070*/ 	.word	0x00000001


	//----- nvinfo : EIATTR_CRS_STACK_SIZE
	.align		4
.L_186:
        /*0074*/ 	.byte	0x04, 0x1e
        /*0076*/ 	.short	(.L_188 - .L_187)
.L_187:
        /*0078*/ 	.word	0x00000000


	//----- nvinfo : EIATTR_CBANK_PARAM_SIZE
	.align		4
.L_188:
        /*007c*/ 	.byte	0x03, 0x19
        /*007e*/ 	.short	0x01d0


	//----- nvinfo : EIATTR_PARAM_CBANK
	.align		4
        /*0080*/ 	.byte	0x04, 0x0a
        /*0082*/ 	.short	(.L_190 - .L_189)
	.align		4
.L_189:
        /*0084*/ 	.word	index@(.nv.constant0._ZN2at6native65_GLOBAL__N__c0d6c1cb_32_DistributionExponentialKernel_cu_5881736643distribution_elementwise_grid_stride_kernelIfLi4EZNS0_9templates4cuda21uniform_and_transformIN3c108BFloat16EfPNS_17CUDAGeneratorImplEZZZNS4_18exponential_kernelIS9_EEvRNS_18TensorIteratorBaseEdT_ENKUlvE_clEvENKUlvE2_clEvEUlfE_EEvSC_T1_T2_EUlP24curandStatePhilox4_32_10E0_ZNS1_27distribution_nullary_kernelIS7_f6float4S9_SL_SG_EEvSC_SI_RKT3_T4_EUlifE0_EEvlNS_15PhiloxCudaStateESH_SI_)
        /*0088*/ 	.short	0x0210
        /*008a*/ 	.short	0x01d0


	//----- nvinfo : EIATTR_SW_WAR
	.align		4
.L_190:
        /*008c*/ 	.byte	0x04, 0x36
        /*008e*/ 	.short	(.L_192 - .L_191)
.L_191:
        /*0090*/ 	.word	0x00000008
.L_192:


//--------------------- .nv.info._ZN2at6native65_GLOBAL__N__c0d6c1cb_32_DistributionExponentialKernel_cu_5881736643distribution_elementwise_grid_stride_kernelIfLi4EZNS0_9templates4cuda21uniform_and_transformIN3c108BFloat16EfPNS_17CUDAGeneratorImplEZZZNS4_18exponential_kernelIS9_EEvRNS_18TensorIteratorBaseEdT_ENKUlvE_clEvENKUlvE2_clEvEUlfE_EEvSC_T1_T2_EUlP24curandStatePhilox4_32_10E0_ZNS1_27distribution_nullary_kernelIS7_f6float4S9_SL_SG_EEvSC_SI_RKT3_T4_EUlifE_EEvlNS_15PhiloxCudaStateESH_SI_ --------------------------
	.section	.nv.info._ZN2at6native65_GLOBAL__N__c0d6c1cb_32_DistributionExponentialKernel_cu_5881736643distribution_elementwise_grid_stride_kernelIfLi4EZNS0_9templates4cuda21uniform_and_transformIN3c108BFloat16EfPNS_17CUDAGeneratorImplEZZZNS4_18exponential_kernelIS9_EEvRNS_18TensorIteratorBaseEdT_ENKUlvE_clEvENKUlvE2_clEvEUlfE_EEvSC_T1_T2_EUlP24curandStatePhilox4_32_10E0_ZNS1_27distribution_nullary_kernelIS7_f6float4S9_SL_SG_EEvSC_SI_RKT3_T4_EUlifE_EEvlNS_15PhiloxCudaStateESH_SI_,"",@"SHT_CUDA_INFO"
	.sectionflags	@""
	.align	4


	//----- nvinfo : EIATTR_CUDA_API_VERSION
	.align		4
        /*0000*/ 	.byte	0x04, 0x37
        /*0002*/ 	.short	(.L_194 - .L_193)
.L_193:
        /*0004*/ 	.word	0x00000082


	//----- nvinfo : EIATTR_KPARAM_INFO
	.align		4
.L_194:
        /*0008*/ 	.byte	0x04, 0x17
        /*000a*/ 	.short	(.L_196 - .L_195)
.L_195:
        /*000c*/ 	.word	0x00000000
        /*0010*/ 	.short	0x0003
        /*0012*/ 	.short	0x0028
        /*0014*/ 	.byte	0x00, 0xf0, 0x41, 0x00


	//----- nvinfo : EIATTR_KPARAM_INFO
	.align		4
.L_196:
        /*0018*/ 	.byte	0x04, 0x17
        /*001a*/ 	.short	(.L_198 - .L_197)
.L_197:
        /*001c*/ 	.word	0x00000000
        /*0020*/ 	.short	0x0002
        /*0022*/ 	.short	0x0020
        /*0024*/ 	.byte	0x00, 0xf0, 0x05, 0x00


	//----- nvinfo : EIATTR_KPARAM_INFO
	.align		4
.L_198:
        /*0028*/ 	.byte	0x04, 0x17
        /*002a*/ 	.short	(.L_200 - .L_199)
.L_199:
        /*002c*/ 	.word	0x00000000
        /*0030*/ 	.short	0x0001
        /*0032*/ 	.short	0x0008
        /*0034*/ 	.byte	0x00, 0xf0, 0x61, 0x00


	//----- nvinfo : EIATTR_KPARAM_INFO
	.align		4
.L_200:
        /*0038*/ 	.byte	0x04, 0x17
        /*003a*/ 	.short	(.L_202 - .L_201)
.L_201:
        /*003c*/ 	.word	0x00000000
        /*0040*/ 	.short	0x0000
        /*0042*/ 	.short	0x0000
        /*0044*/ 	.byte	0x00, 0xf0, 0x21, 0x00


	//----- nvinfo : EIATTR_SPARSE_MMA_MASK
	.align		4
.L_202:
        /*0048*/ 	.byte	0x03, 0x50
        /*004a*/ 	.short	0x0000


	//----- nvinfo : EIATTR_MAXREG_COUNT
	.align		4
        /*004c*/ 	.byte	0x03, 0x1b
        /*004e*/ 	.short	0x0040


	//----- nvinfo : EIATTR_NUM_BARRIERS
	.align		4
        /*0050*/ 	.byte	0x02, 0x4c
        /*0052*/ 	.byte	0x01
	.zero		1


	//----- nvinfo : EIATTR_MERCURY_ISA_VERSION
	.align		4
        /*0054*/ 	.byte	0x03, 0x5f
        /*0056*/ 	.short	0x0101


	//----- nvinfo : EIATTR_EXIT_INSTR_OFFSETS
	.align		4
        /*0058*/ 	.byte	0x04, 0x1c
        /*005a*/ 	.short	(.L_204 - .L_203)


	//   ....[0]....
.L_203:
        /*005c*/ 	.word	0x00000850


	//   ....[1]....
        /*0060*/ 	.word	0x00001360


	//----- nvinfo : EIATTR_MAX_THREADS
	.align		4
.L_204:
        /*0064*/ 	.byte	0x04, 0x05
        /*0066*/ 	.short	(.L_206 - .L_205)
.L_205:
        /*0068*/ 	.word	0x00000100
        /*006c*/ 	.word	0x00000001
        /*0070*/ 	.word	0x00000001


	//----- nvinfo : EIATTR_CRS_STACK_SIZE
	.align		4
.L_206:
        /*0074*/ 	.byte	0x04, 0x1e
        /*0076*/ 	.short	(.L_208 - .L_207)
.L_207:
        /*0078*/ 	.word	0x00000000


	//----- nvinfo : EIATTR_CBANK_PARAM_SIZE
	.align		4
.L_208:
        /*007c*/ 	.byte	0x03, 0x19
        /*007e*/ 	.short	0x0038


	//----- nvinfo : EIATTR_PARAM_CBANK
	.align		4
        /*0080*/ 	.byte	0x04, 0x0a
        /*0082*/ 	.short	(.L_210 - .L_209)
	.align		4
.L_209:
        /*0084*/ 	.word	index@(.nv.constant0._ZN2at6native65_GLOBAL__N__c0d6c1cb_32_DistributionExponentialKernel_cu_5881736643distribution_elementwise_grid_stride_kernelIfLi4EZNS0_9templates4cuda21uniform_and_transformIN3c108BFloat16EfPNS_17CUDAGeneratorImplEZZZNS4_18exponential_kernelIS9_EEvRNS_18TensorIteratorBaseEdT_ENKUlvE_clEvENKUlvE2_clEvEUlfE_EEvSC_T1_T2_EUlP24curandStatePhilox4_32_10E0_ZNS1_27distribution_nullary_kernelIS7_f6float4S9_SL_SG_EEvSC_SI_RKT3_T4_EUlifE_EEvlNS_15PhiloxCudaStateESH_SI_)
        /*0088*/ 	.short	0x0210
        /*008a*/ 	.short	0x0038


	//----- nvinfo : EIATTR_SW_WAR
	.align		4
.L_210:
        /*008c*/ 	.byte	0x04, 0x36
        /*008e*/ 	.short	(.L_212 - .L_211)
.L_211:
        /*0090*/ 	.word	0x00000008
.L_212:


//--------------------- .nv.info._ZN2at6native65_GLOBAL__N__c0d6c1cb_32_DistributionExponentialKernel_cu_5881736643distribution_elementwise_grid_stride_kernelIfLi4EZNS0_9templates4cuda21uniform_and_transformIN3c108BFloat16EfPNS_17CUDAGeneratorImplEZZZNS4_18exponential_kernelIS9_EEvRNS_18TensorIteratorBaseEdT_ENKUlvE_clEvENKUlvE2_clEvEUlfE_EEvSC_T1_T2_EUlP24curandStatePhilox4_32_10E_ZNS1_27distribution_nullary_kernelIS7_f7double2S9_SL_SG_EEvSC_SI_RKT3_T4_EUlifE0_EEvlNS_15PhiloxCudaStateESH_SI_ --------------------------
	.section	.nv.info._ZN2at6native65_GLOBAL__N__c0d6c1cb_32_DistributionExponentialKernel_cu_5881736643distribution_elementwise_grid_stride_kernelIfLi4EZNS0_9templates4cuda21uniform_and_transformIN3c108BFloat16EfPNS_17CUDAGeneratorImplEZZZNS4_18exponential_kernelIS9_EEvRNS_18TensorIteratorBaseEdT_ENKUlvE_clEvENKUlvE2_clEvEUlfE_EEvSC_T1_T2_EUlP24curandStatePhilox4_32_10E_ZNS1_27distribution_nullary_kernelIS7_f7double2S9_SL_SG_EEvSC_SI_RKT3_T4_EUlifE0_EEvlNS_15PhiloxCudaStateESH_SI_,"",@"SHT_CUDA_INFO"
	.sectionflags	@""
	.align	4


	//----- nvinfo : EIATTR_CUDA_API_VERSION
	.align		4
        /*0000*/ 	.byte	0x04, 0x37
        /*0002*/ 	.short	(.L_214 - .L_213)
.L_213:
        /*0004*/ 	.word	0x00000082


	//----- nvinfo : EIATTR_KPARAM_INFO
	.align		4
.L_214:
        /*0008*/ 	.byte	0x04, 0x17
        /*000a*/ 	.short	(.L_216 - .L_215)
.L_215:
        /*000c*/ 	.word	0x00000000
        /*0010*/ 	.short	0x0003
        /*0012*/ 	.short	0x0028
        /*0014*/ 	.byte	0x00, 0xf0, 0xa1, 0x06


	//----- nvinfo : EIATTR_KPARAM_INFO
	.align		4
.L_216:
        /*0018*/ 	.byte	0x04, 0x17
        /*001a*/ 	.short	(.L_218 - .L_217)
.L_217:
        /*001c*/ 	.word	0x00000000
        /*0020*/ 	.short	0x0002
        /*0022*/ 	.short	0x0020
        /*0024*/ 	.byte	0x00, 0xf0, 0x05, 0x00


	//----- nvinfo : EIATTR_KPARAM_INFO
	.align		4
.L_218:
        /*0028*/ 	.byte	0x04, 0x17
        /*002a*/ 	.short	(.L_220 - .L_219)
.L_219:
        /*002c*/ 	.word	0x00000000
        /*0030*/ 	.short	0x0001
        /*0032*/ 	.short	0x0008
        /*0034*/ 	.byte	0x00, 0xf0, 0x61, 0x00


	//----- nvinfo : EIATTR_KPARAM_INFO
	.align		4
.L_220:
        /*0038*/ 	.byte	0x04, 0x17
        /*003a*/ 	.short	(.L_222 - .L_221)
.L_221:
        /*003c*/ 	.word	0x00000000
        /*0040*/ 	.short	0x0000
        /*0042*/ 	.short	0x0000
        /*0044*/ 	.byte	0x00, 0xf0, 0x21, 0x00


	//----- nvinfo : EIATTR_SPARSE_MMA_MASK
	.align		4
.L_222:
        /*0048*/ 	.byte	0x03, 0x50
        /*004a*/ 	.short	0x0000


	//----- nvinfo : EIATTR_MAXREG_COUNT
	.align		4
        /*004c*/ 	.byte	0x03, 0x1b
        /*004e*/ 	.short	0x0040


	//----- nvinfo : EIATTR_NUM_BARRIERS
	.align		4
        /*0050*/ 	.byte	0x02, 0x4c
        /*0052*/ 	.byte	0x01
	.zero		1


	//----- nvinfo : EIATTR_MERCURY_ISA_VERSION
	.align		4
        /*0054*/ 	.byte	0x03, 0x5f
        /*0056*/ 	.short	0x0101


	//----- nvinfo : EIATTR_EXIT_INSTR_OFFSETS
	.align		4
        /*0058*/ 	.byte	0x04, 0x1c
        /*005a*/ 	.short	(.L_224 - .L_223)


	//   ....[0]....
.L_223:
        /*005c*/ 	.word	0x00000810


	//   ....[1]....
        /*0060*/ 	.word	0x00005360


	//----- nvinfo : EIATTR_MAX_THREADS
	.align		4
.L_224:
        /*0064*/ 	.byte	0x04, 0x05
        /*0066*/ 	.short	(.L_226 - .L_225)
.L_225:
        /*0068*/ 	.word	0x00000100
        /*006c*/ 	.word	0x00000001
        /*0070*/ 	.word	0x00000001


	//----- nvinfo : EIATTR_CRS_STACK_SIZE
	.align		4
.L_226:
        /*0074*/ 	.byte	0x04, 0x1e
        /*0076*/ 	.short	(.L_228 - .L_227)
.L_227:
        /*0078*/ 	.word	0x00000000


	//----- nvinfo : EIATTR_CBANK_PARAM_SIZE
	.align		4
.L_228:
        /*007c*/ 	.byte	0x03, 0x19
        /*007e*/ 	.short	0x01d0


	//----- nvinfo : EIATTR_PARAM_CBANK
	.align		4
        /*0080*/ 	.byte	0x04, 0x0a
        /*0082*/ 	.short	(.L_230 - .L_229)
	.align		4
.L_229:
        /*0084*/ 	.word	index@(.nv.constant0._ZN2at6native65_GLOBAL__N__c0d6c1cb_32_DistributionExponentialKernel_cu_5881736643distribution_elementwise_grid_stride_kernelIfLi4EZNS0_9templates4cuda21uniform_and_transformIN3c108BFloat16EfPNS_17CUDAGeneratorImplEZZZNS4_18exponential_kernelIS9_EEvRNS_18TensorIteratorBaseEdT_ENKUlvE_clEvENKUlvE2_clEvEUlfE_EEvSC_T1_T2_EUlP24curandStatePhilox4_32_10E_ZNS1_27distribution_nullary_kernelIS7_f7double2S9_SL_SG_EEvSC_SI_RKT3_T4_EUlifE0_EEvlNS_15PhiloxCudaStateESH_SI_)
        /*0088*/ 	.short	0x0210
        /*008a*/ 	.short	0x01d0


	//----- nvinfo : EIATTR_SW_WAR
	.align		4
.L_230:
        /*008c*/ 	.byte	0x04, 0x36
        /*008e*/ 	.short	(.L_232 - .L_231)
.L_231:
        /*0090*/ 	.word	0x00000008
.L_232:


//--------------------- .nv.info._ZN2at6native65_GLOBAL__N__c0d6c1cb_32_DistributionExponentialKernel_cu_5881736643distribution_elementwise_grid_stride_kernelIfLi4EZNS0_9templates4cuda21uniform_and_transformIN3c108BFloat16EfPNS_17CUDAGeneratorImplEZZZNS4_18exponential_kernelIS9_EEvRNS_18TensorIteratorBaseEdT_ENKUlvE_clEvENKUlvE2_clEvEUlfE_EEvSC_T1_T2_EUlP24curandStatePhilox4_32_10E_ZNS1_27distribution_nullary_kernelIS7_f7double2S9_SL_SG_EEvSC_SI_RKT3_T4_EUlifE_EEvlNS_15PhiloxCudaStateESH_SI_ --------------------------
	.section	.nv.info._ZN2at6native65_GLOBAL__N__c0d6c1cb_32_DistributionExponentialKernel_cu_5881736643distribution_elementwise_grid_stride_kernelIfLi4EZNS0_9templates4cuda21uniform_and_transformIN3c108BFloat16EfPNS_17CUDAGeneratorImplEZZZNS4_18exponential_kernelIS9_EEvRNS_18TensorIteratorBaseEdT_ENKUlvE_clEvENKUlvE2_clEvEUlfE_EEvSC_T1_T2_EUlP24curandStatePhilox4_32_10E_ZNS1_27distribution_nullary_kernelIS7_f7double2S9_SL_SG_EEvSC_SI_RKT3_T4_EUlifE_EEvlNS_15PhiloxCudaStateESH_SI_,"",@"SHT_CUDA_INFO"
	.sectionflags	@""
	.align	4


	//----- nvinfo : EIATTR_CUDA_API_VERSION
	.align		4
        /*0000*/ 	.byte	0x04, 0x37
        /*0002*/ 	.short	(.L_234 - .L_233)
.L_233:
        /*0004*/ 	.word	0x00000082


	//----- nvinfo : EIATTR_KPARAM_INFO
	.align		4
.L_234:
        /*0008*/ 	.byte	0x04, 0x17
        /*000a*/ 	.short	(.L_236 - .L_235)
.L_235:
        /*000c*/ 	.word	0x00000000
        /*0010*/ 	.short	0x0003
        /*0012*/ 	.short	0x0028
        /*0014*/ 	.byte	0x00, 0xf0, 0x41, 0x00


	//----- nvinfo : EIATTR_KPARAM_INFO
	.align		4
.L_236:
        /*0018*/ 	.byte	0x04, 0x17
        /*001a*/ 	.short	(.L_238 - .L_237)
.L_237:
        /*001c*/ 	.word	0x00000000
        /*0020*/ 	.short	0x0002
        /*0022*/ 	.short	0x0020
        /*0024*/ 	.byte	0x00, 0xf0, 0x05, 0x00


	//----- nvinfo : EIATTR_KPARAM_INFO
	.align		4
.L_238:
        /*0028*/ 	.byte	0x04, 0x17
        /*002a*/ 	.short	(.L_240 - .L_239)
.L_239:
        /*002c*/ 	.word	0x00000000
        /*0030*/ 	.short	0x0001
        /*0032*/ 	.short	0x0008
        /*0034*/ 	.byte	0x00, 0xf0, 0x61, 0x00


	//----- nvinfo : EIATTR_KPARAM_INFO
	.align		4
.L_240:
        /*0038*/ 	.byte	0x04, 0x17
        /*003a*/ 	.short	(.L_242 - .L_241)
.L_241:
        /*003c*/ 	.word	0x00000000
        /*0040*/ 	.short	0x0000
        /*0042*/ 	.short	0x0000
        /*0044*/ 	.byte	0x00, 0xf0, 0x21, 0x00


	//----- nvinfo : EIATTR_SPARSE_MMA_MASK
	.align		4
.L_242:
        /*0048*/ 	.byte	0x03, 0x50
        /*004a*/ 	.short	0x0000


	//----- nvinfo : EIATTR_MAXREG_COUNT
	.align		4
        /*004c*/ 	.byte	0x03, 0x1b
        /*004e*/ 	.short	0x0040


	//----- nvinfo : EIATTR_NUM_BARRIERS
	.align		4
        /*0050*/ 	.byte	0x02, 0x4c
        /*0052*/ 	.byte	0x01
	.zero		1


	//----- nvinfo : EIATTR_MERCURY_ISA_VERSION
	.align		4
        /*0054*/ 	.byte	0x03, 0x5f
        /*0056*/ 	.short	0x0101


	//----- nvinfo : EIATTR_EXIT_INSTR_OFFSETS
	.align		4
        /*0058*/ 	.byte	0x04, 0x1c
        /*005a*/ 	.short	(.L_244 - .L_243)


	//   ....[0]....
.L_243:
        /*005c*/ 	.word	0x00000840


	//   ....[1]....
        /*0060*/ 	.word	0x000013d0


	//----- nvinfo : EIATTR_MAX_THREADS
	.align		4
.L_244:
        /*0064*/ 	.byte	0x04, 0x05
        /*0066*/ 	.short	(.L_246 - .L_245)
.L_245:
        /*0068*/ 	.word	0x00000100
        /*006c*/ 	.word	0x00000001
        /*0070*/ 	.word	0x00000001


	//----- nvinfo : EIATTR_CRS_STACK_SIZE
	.align		4
.L_246:
        /*0074*/ 	.byte	0x04, 0x1e
        /*0076*/ 	.short	(.L_248 - .L_247)
.L_247:
        /*0078*/ 	.word	0x00000000


	//----- nvinfo : EIATTR_CBANK_PARAM_SIZE
	.align		4
.L_248:
        /*007c*/ 	.byte	0x03, 0x19
        /*007e*/ 	.short	0x0038


	//----- nvinfo : EIATTR_PARAM_CBANK
	.align		4
        /*0080*/ 	.byte	0x04, 0x0a
        /*0082*/ 	.short	(.L_250 - .L_249)
	.align		4
.L_249:
        /*0084*/ 	.word	index@(.nv.constant0._ZN2at6native65_GLOBAL__N__c0d6c1cb_32_DistributionExponentialKernel_cu_5881736643distribution_elementwise_grid_stride_kernelIfLi4EZNS0_9templates4cuda21uniform_and_transformIN3c108BFloat16EfPNS_17CUDAGeneratorImplEZZZNS4_18exponential_kernelIS9_EEvRNS_18TensorIteratorBaseEdT_ENKUlvE_clEvENKUlvE2_clEvEUlfE_EEvSC_T1_T2_EUlP24curandStatePhilox4_32_10E_ZNS1_27distribution_nullary_kernelIS7_f7double2S9_SL_SG_EEvSC_SI_RKT3_T4_EUlifE_EEvlNS_15PhiloxCudaStateESH_SI_)
        /*0088*/ 	.short	0x0210
        /*008a*/ 	.short	0x0038


	//----- nvinfo : EIATTR_SW_WAR
	.align		4
.L_250:
        /*008c*/ 	.byte	0x04, 0x36
        /*008e*/ 	.short	(.L_252 - .L_251)
.L_251:
        /*0090*/ 	.word	0x00000008
.L_252:


//--------------------- .nv.info._ZN2at6native65_GLOBAL__N__c0d6c1cb_32_DistributionExponentialKernel_cu_5881736643distribution_elementwise_grid_stride_kernelIfLi4EZNS0_9templates4cuda21uniform_and_transformIN3c104HalfEfPNS_17CUDAGeneratorImplEZZZNS4_18exponential_kernelIS9_EEvRNS_18TensorIteratorBaseEdT_ENKUlvE_clEvENKUlvE1_clEvEUlfE_EEvSC_T1_T2_EUlP24curandStatePhilox4_32_10E0_ZNS1_27distribution_nullary_kernelIS7_f6float4S9_SL_SG_EEvSC_SI_RKT3_T4_EUlifE0_EEvlNS_15PhiloxCudaStateESH_SI_ --------------------------
	.section	.nv.info._ZN2at6native65_GLOBAL__N__c0d6c1cb_32_DistributionExponentialKernel_cu_5881736643distribution_elementwise_grid_stride_kernelIfLi4EZNS0_9templates4cuda21uniform_and_transformIN3c104HalfEfPNS_17CUDAGeneratorImplEZZZNS4_18exponential_kernelIS9_EEvRNS_18TensorIteratorBaseEdT_ENKUlvE_clEvENKUlvE1_clEvEUlfE_EEvSC_T1_T2_EUlP24curandStatePhilox4_32_10E0_ZNS1_27distribution_nullary_kernelIS7_f6float4S9_SL_SG_EEvSC_SI_RKT3_T4_EUlifE0_EEvlNS_15PhiloxCudaStateESH_SI_,"",@"SHT_CUDA_INFO"
	.sectionflags	@""
	.align	4


	//----- nvinfo : EIATTR_CUDA_API_VERSION
	.align		4
        /*0000*/ 	.byte	0x04, 0x37
        /*0002*/ 	.short	(.L_254 - .L_253)
.L_253:
        /*0004*/ 	.word	0x00000082


	//----- nvinfo : EIATTR_KPARAM_INFO
	.align		4
.L_254:
        /*0008*/ 	.byte	0x04, 0x17
        /*000a*/ 	.short	(.L_256 - .L_255)
.L_255:
        /*000c*/ 	.word	0x00000000
        /*0010*/ 	.short	0x0003
        /*0012*/ 	.short	0x0028
        /*0014*/ 	.byte	0x00, 0xf0, 0xa1, 0x06


	//----- nvinfo : EIATTR_KPARAM_INFO
	.align		4
.L_256:
        /*0018*/ 	.byte	0x04, 0x17
        /*001a*/ 	.short	(.L_258 - .L_257)
.L_257:
        /*001c*/ 	.word	0x00000000
        /*0020*/ 	.short	0x0002
        /*0022*/ 	.short	0x0020
        /*0024*/ 	.byte	0x00, 0xf0, 0x05, 0x00


	//----- nvinfo : EIATTR_KPARAM_INFO
	.align		4
.L_258:
        /*0028*/ 	.byte	0x04, 0x17
        /*002a*/ 	.short	(.L_260 - .L_259)
.L_259:
        /*002c*/ 	.word	0x00000000
        /*0030*/ 	.short	0x0001
        /*0032*/ 	.short	0x0008
        /*0034*/ 	.byte	0x00, 0xf0, 0x61, 0x00


	//----- nvinfo : EIATTR_KPARAM_INFO
	.align		4
.L_260:
        /*0038*/ 	.byte	0x04, 0x17
        /*003a*/ 	.short	(.L_262 - .L_261)
.L_261:
        /*003c*/ 	.word	0x00000000
        /*0040*/ 	.short	0x0000
        /*0042*/ 	.short	0x0000
        /*0044*/ 	.byte	0x00, 0xf0, 0x21, 0x00


	//----- nvinfo : EIATTR_SPARSE_MMA_MASK
	.align		4
.L_262:
        /*0048*/ 	.byte	0x03, 0x50
        /*004a*/ 	.short	0x0000


	//----- nvinfo : EIATTR_MAXREG_COUNT
	.align		4
        /*004c*/ 	.byte	0x03, 0x1b
        /*004e*/ 	.short	0x0040


	//----- nvinfo : EIATTR_NUM_BARRIERS
	.align		4
        /*0050*/ 	.byte	0x02, 0x4c
        /*0052*/ 	.byte	0x01
	.zero		1


	//----- nvinfo : EIATTR_MERCURY_ISA_VERSION
	.align		4
        /*0054*/ 	.byte	0x03, 0x5f
        /*0056*/ 	.short	0x0101


	//----- nvinfo : EIATTR_EXIT_INSTR_OFFSETS
	.align		4
        /*0058*/ 	.byte	0x04, 0x1c
        /*005a*/ 	.short	(.L_264 - .L_263)


	//   ....[0]....
.L_263:
        /*005c*/ 	.word	0x00000840


	//   ....[1]....
        /*0060*/ 	.word	0x00005260


	//----- nvinfo : EIATTR_MAX_THREADS
	.align		4
.L_264:
        /*0064*/ 	.byte	0x04, 0x05
        /*0066*/ 	.short	(.L_266 - .L_265)
.L_265:
        /*0068*/ 	.word	0x00000100
        /*006c*/ 	.word	0x00000001
        /*0070*/ 	.word	0x00000001


	//----- nvinfo : EIATTR_CRS_STACK_SIZE
	.align		4
.L_266:
        /*0074*/ 	.byte	0x04, 0x1e
        /*0076*/ 	.short	(.L_268 - .L_267)
.L_267:
        /*0078*/ 	.word	0x00000000


	//----- nvinfo : EIATTR_CBANK_PARAM_SIZE
	.align		4
.L_268:
        /*007c*/ 	.byte	0x03, 0x19
        /*007e*/ 	.short	0x01d0


	//----- nvinfo : EIATTR_PARAM_CBANK
	.align		4
        /*0080*/ 	.byte	0x04, 0x0a
        /*0082*/ 	.short	(.L_270 - .L_269)
	.align		4
.L_269:
        /*0084*/ 	.word	index@(.nv.constant0._ZN2at6native65_GLOBAL__N__c0d6c1cb_32_DistributionExponentialKernel_cu_5881736643distribution_elementwise_grid_stride_kernelIfLi4EZNS0_9templates4cuda21uniform_and_transformIN3c104HalfEfPNS_17CUDAGeneratorImplEZZZNS4_18exponential_kernelIS9_EEvRNS_18TensorIteratorBaseEdT_ENKUlvE_clEvENKUlvE1_clEvEUlfE_EEvSC_T1_T2_EUlP24curandStatePhilox4_32_10E0_ZNS1_27distribution_nullary_kernelIS7_f6float4S9_SL_SG_EEvSC_SI_RKT3_T4_EUlifE0_EEvlNS_15PhiloxCudaStateESH_SI_)
        /*0088*/ 	.short	0x0210
        /*008a*/ 	.short	0x01d0


	//----- nvinfo : EIATTR_SW_WAR
	.align		4
.L_270:
        /*008c*/ 	.byte	0x04, 0x36
        /*008e*/ 	.short	(.L_272 - .L_271)
.L_271:
        /*0090*/ 	.word	0x00000008
.L_272:


//--------------------- .nv.info._ZN2at6native65_GLOBAL__N__c0d6c1cb_32_DistributionExponentialKernel_cu_5881736643distribution_elementwise_grid_stride_kernelIfLi4EZNS0_9templates4cuda21uniform_and_transformIN3c104HalfEfPNS_17CUDAGeneratorImplEZZZNS4_18exponential_kernelIS9_EEvRNS_18TensorIteratorBaseEdT_ENKUlvE_clEvENKUlvE1_clEvEUlfE_EEvSC_T1_T2_EUlP24curandStatePhilox4_32_10E0_ZNS1_27distribution_nullary_kernelIS7_f6float4S9_SL_SG_EEvSC_SI_RKT3_T4_EUlifE_EEvlNS_15PhiloxCudaStateESH_SI_ --------------------------
	.section	.nv.info._ZN2at6native65_GLOBAL__N__c0d6c1cb_32_DistributionExponentialKernel_cu_5881736643distribution_elementwise_grid_stride_kernelIfLi4EZNS0_9templates4cuda21uniform_and_transformIN3c104HalfEfPNS_17CUDAGeneratorImplEZZZNS4_18exponential_kernelIS9_EEvRNS_18TensorIteratorBaseEdT_ENKUlvE_clEvENKUlvE1_clEvEUlfE_EEvSC_T1_T2_EUlP24curandStatePhilox4_32_10E0_ZNS1_27distribution_nullary_kernelIS7_f6float4S9_SL_SG_EEvSC_SI_RKT3_T4_EUlifE_EEvlNS_15PhiloxCudaStateESH_SI_,"",@"SHT_CUDA_INFO"
	.sectionflags	@""
	.align	4


	//----- nvinfo : EIATTR_CUDA_API_VERSION
	.align		4
        /*0000*/ 	.byte	0x04, 0x37
        /*0002*/ 	.short	(.L_274 - .L_273)
.L_273:
        /*0004*/ 	.word	0x00000082


	//----- nvinfo : EIATTR_KPARAM_INFO
	.align		4
.L_274:
        /*0008*/ 	.byte	0x04, 0x17
        /*000a*/ 	.short	(.L_276 - .L_275)
.L_275:
        /*000c*/ 	.word	0x00000000
        /*0010*/ 	.short	0x0003
        /*0012*/ 	.short	0x0028
        /*0014*/ 	.byte	0x00, 0xf0, 0x41, 0x00


	//----- nvinfo : EIATTR_KPARAM_INFO
	.align		4
.L_276:
        /*0018*/ 	.byte	0x04, 0x17
        /*001a*/ 	.short	(.L_278 - .L_277)
.L_277:
        /*001c*/ 	.word	0x00000000
        /*0020*/ 	.short	0x0002
        /*0022*/ 	.short	0x0020
        /*0024*/ 	.byte	0x00, 0xf0, 0x05, 0x00


	//----- nvinfo : EIATTR_KPARAM_INFO
	.align		4
.L_278:
        /*0028*/ 	.byte	0x04, 0x17
        /*002a*/ 	.short	(.L_280 - .L_279)
.L_279:
        /*002c*/ 	.word	0x00000000
        /*0030*/ 	.short	0x0001
        /*0032*/ 	.short	0x0008
        /*0034*/ 	.byte	0x00, 0xf0, 0x61, 0x00


	//----- nvinfo : EIATTR_KPARAM_INFO
	.align		4
.L_280:
        /*0038*/ 	.byte	0x04, 0x17
        /*003a*/ 	.short	(.L_282 - .L_281)
.L_281:
        /*003c*/ 	.word	0x00000000
        /*0040*/ 	.short	0x0000
        /*0042*/ 	.short	0x0000
        /*0044*/ 	.byte	0x00, 0xf0, 0x21, 0x00


	//----- nvinfo : EIATTR_SPARSE_MMA_MASK
	.align		4
.L_282:
        /*0048*/ 	.byte	0x03, 0x50
        /*004a*/ 	.short	0x0000


	//----- nvinfo : EIATTR_MAXREG_COUNT
	.align		4
        /*004c*/ 	.byte	0x03, 0x1b
        /*004e*/ 	.short	0x0040


	//----- nvinfo : EIATTR_NUM_BARRIERS
	.align		4
        /*0050*/ 	.byte	0x02, 0x4c
        /*0052*/ 	.byte	0x01
	.zero		1


	//----- nvinfo : EIATTR_MERCURY_ISA_VERSION
	.align		4
        /*0054*/ 	.byte	0x03, 0x5f
        /*0056*/ 	.short	0x0101


	//----- nvinfo : EIATTR_EXIT_INSTR_OFFSETS
	.align		4
        /*0058*/ 	.byte	0x04, 0x1c
        /*005a*/ 	.short	(.L_284 - .L_283)


	//   ....[0]....
.L_283:
        /*005c*/ 	.word	0x00000850


	//   ....[1]....
        /*0060*/ 	.word	0x00001360


	//----- nvinfo : EIATTR_MAX_THREADS
	.align		4
.L_284:
        /*0064*/ 	.byte	0x04, 0x05
        /*0066*/ 	.short	(.L_286 - .L_285)
.L_285:
        /*0068*/ 	.word	0x00000100
        /*006c*/ 	.word	0x00000001
        /*0070*/ 	.word	0x00000001


	//----- nvinfo : EIATTR_CRS_STACK_SIZE
	.align		4
.L_286:
        /*0074*/ 	.byte	0x04, 0x1e
        /*0076*/ 	.short	(.L_288 - .L_287)
.L_287:
        /*0078*/ 	.word	0x00000000


	//----- nvinfo : EIATTR_CBANK_PARAM_SIZE
	.align		4
.L_288:
        /*007c*/ 	.byte	0x03, 0x19
        /*007e*/ 	.short	0x0038


	//----- nvinfo : EIATTR_PARAM_CBANK
	.align		4
        /*0080*/ 	.byte	0x04, 0x0a
        /*0082*/ 	.short	(.L_290 - .L_289)
	.align		4
.L_289:
        /*0084*/ 	.word	index@(.nv.constant0._ZN2at6native65_GLOBAL__N__c0d6c1cb_32_DistributionExponentialKernel_cu_5881736643distribution_elementwise_grid_stride_kernelIfLi4EZNS0_9templates4cuda21uniform_and_transformIN3c104HalfEfPNS_17CUDAGeneratorImplEZZZNS4_18exponential_kernelIS9_EEvRNS_18TensorIteratorBaseEdT_ENKUlvE_clEvENKUlvE1_clEvEUlfE_EEvSC_T1_T2_EUlP24curandStatePhilox4_32_10E0_ZNS1_27distribution_nullary_kernelIS7_f6float4S9_SL_SG_EEvSC_SI_RKT3_T4_EUlifE_EEvlNS_15PhiloxCudaStateESH_SI_)
        /*0088*/ 	.short	0x0210
        /*008a*/ 	.short	0x0038


	//----- nvinfo : EIATTR_SW_WAR
	.align		4
.L_290:
        /*008c*/ 	.byte	0x04, 0x36
        /*008e*/ 	.short	(.L_292 - .L_291)
.L_291:
        /*0090*/ 	.word	0x00000008
.L_292:


//--------------------- .nv.info._ZN2at6native65_GLOBAL__N__c0d6c1cb_32_DistributionExponentialKernel_cu_5881736643distribution_elementwise_grid_stride_kernelIfLi4EZNS0_9templates4cuda21uniform_and_transformIN3c104HalfEfPNS_17CUDAGeneratorImplEZZZNS4_18exponential_kernelIS9_EEvRNS_18TensorIteratorBaseEdT_ENKUlvE_clEvENKUlvE1_clEvEUlfE_EEvSC_T1_T2_EUlP24curandStatePhilox4_32_10E_ZNS1_27distribution_nullary_kernelIS7_f7double2S9_SL_SG_EEvSC_SI_RKT3_T4_EUlifE0_EEvlNS_15PhiloxCudaStateESH_SI_ --------------------------
	.section	.nv.info._ZN2at6native65_GLOBAL__N__c0d6c1cb_32_DistributionExponentialKernel_cu_5881736643distribution_elementwise_grid_stride_kernelIfLi4EZNS0_9templates4cuda21uniform_and_transformIN3c104HalfEfPNS_17CUDAGeneratorImplEZZZNS4_18exponential_kernelIS9_EEvRNS_18TensorIteratorBaseEdT_ENKUlvE_clEvENKUlvE1_clEvEUlfE_EEvSC_T1_T2_EUlP24curandStatePhilox4_32_10E_ZNS1_27distribution_nullary_kernelIS7_f7double2S9_SL_SG_EEvSC_SI_RKT3_T4_EUlifE0_EEvlNS_15PhiloxCudaStateESH_SI_,"",@"SHT_CUDA_INFO"
	.sectionflags	@""
	.align	4


	//----- nvinfo : EIATTR_CUDA_API_VERSION
	.align		4
        /*0000*/ 	.byte	0x04, 0x37
        /*0002*/ 	.short	(.L_294 - .L_293)
.L_293:
        /*0004*/ 	.word	0x00000082


	//----- nvinfo : EIATTR_KPARAM_INFO
	.align		4
.L_294:
        /*0008*/ 	.byte	0x04, 0x17
        /*000a*/ 	.short	(.L_296 - .L_295)
.L_295:
        /*000c*/ 	.word	0x00000000
        /*0010*/ 	.short	0x0003
        /*0012*/ 	.short	0x0028
        /*0014*/ 	.byte	0x00, 0xf0, 0xa1, 0x06


	//----- nvinfo : EIATTR_KPARAM_INFO
	.align		4
.L_296:
        /*0018*/ 	.byte	0x04, 0x17
        /*001a*/ 	.short	(.L_298 - .L_297)
.L_297:
        /*001c*/ 	.word	0x00000000
        /*0020*/ 	.short	0x0002
        /*0022*/ 	.short	0x0020
        /*0024*/ 	.byte	0x00, 0xf0, 0x05, 0x00


	//----- nvinfo : EIATTR_KPARAM_INFO
	.align		4
.L_298:
        /*0028*/ 	.byte	0x04, 0x17
        /*002a*/ 	.short	(.L_300 - .L_299)
.L_299:
        /*002c*/ 	.word	0x00000000
        /*0030*/ 	.short	0x0001
        /*0032*/ 	.short	0x0008
        /*0034*/ 	.byte	0x00, 0xf0, 0x61, 0x00


	//----- nvinfo : EIATTR_KPARAM_INFO
	.align		4
.L_300:
        /*0038*/ 	.byte	0x04, 0x17
        /*003a*/ 	.short	(.L_302 - .L_301)
.L_301:
        /*003c*/ 	.word	0x00000000
        /*0040*/ 	.short	0x0000
        /*0042*/ 	.short	0x0000
        /*0044*/ 	.byte	0x00, 0xf0, 0x21, 0x00


	//----- nvinfo : EIATTR_SPARSE_MMA_MASK
	.align		4
.L_302:
        /*0048*/ 	.byte	0x03, 0x50
        /*004a*/ 	.short	0x0000


	//----- nvinfo : EIATTR_MAXREG_COUNT
	.align		4
        /*004c*/ 	.byte	0x03, 0x1b
        /*004e*/ 	.short	0x0040


	//----- nvinfo : EIATTR_NUM_BARRIERS
	.align		4
        /*0050*/ 	.byte	0x02, 0x4c
        /*0052*/ 	.byte	0x01
	.zero		1


	//----- nvinfo : EIATTR_MERCURY_ISA_VERSION
	.align		4
        /*0054*/ 	.byte	0x03, 0x5f
        /*0056*/ 	.short	0x0101


	//----- nvinfo : EIATTR_EXIT_INSTR_OFFSETS
	.align		4
        /*0058*/ 	.byte	0x04, 0x1c
        /*005a*/ 	.short	(.L_304 - .L_303)


	//   ....[0]....
.L_303:
        /*005c*/ 	.word	0x00000810


	//   ....[1]....
        /*0060*/ 	.word	0x00005360


	//----- nvinfo : EIATTR_MAX_THREADS
	.align		4
.L_304:
        /*0064*/ 	.byte	0x04, 0x05
        /*0066*/ 	.short	(.L_306 - .L_305)
.L_305:
        /*0068*/ 	.word	0x00000100
        /*006c*/ 	.word	0x00000001
        /*0070*/ 	.word	0x00000001


	//----- nvinfo : EIATTR_CRS_STACK_SIZE
	.align		4
.L_306:
        /*0074*/ 	.byte	0x04, 0x1e
        /*0076*/ 	.short	(.L_308 - .L_307)
.L_307:
        /*0078*/ 	.word	0x00000000


	//----- nvinfo : EIATTR_CBANK_PARAM_SIZE
	.align		4
.L_308:
        /*007c*/ 	.byte	0x03, 0x19
        /*007e*/ 	.short	0x01d0


	//----- nvinfo : EIATTR_PARAM_CBANK
	.align		4
        /*0080*/ 	.byte	0x04, 0x0a
        /*0082*/ 	.short	(.L_310 - .L_309)
	.align		4
.L_309:
        /*0084*/ 	.word	index@(.nv.constant0._ZN2at6native65_GLOBAL__N__c0d6c1cb_32_DistributionExponentialKernel_cu_5881736643distribution_elementwise_grid_stride_kernelIfLi4EZNS0_9templates4cuda21uniform_and_transformIN3c104HalfEfPNS_17CUDAGeneratorImplEZZZNS4_18exponential_kernelIS9_EEvRNS_18TensorIteratorBaseEdT_ENKUlvE_clEvENKUlvE1_clEvEUlfE_EEvSC_T1_T2_EUlP24curandStatePhilox4_32_10E_ZNS1_27distribution_nullary_kernelIS7_f7double2S9_SL_SG_EEvSC_SI_RKT3_T4_EUlifE0_EEvlNS_15PhiloxCudaStateESH_SI_)
        /*0088*/ 	.short	0x0210
        /*008a*/ 	.short	0x01d0


	//----- nvinfo : EIATTR_SW_WAR
	.align		4
.L_310:
        /*008c*/ 	.byte	0x04, 0x36
        /*008e*/ 	.short	(.L_312 - .L_311)
.L_311:
        /*0090*/ 	.word	0x00000008
.L_312:


//--------------------- .nv.info._ZN2at6native65_GLOBAL__N__c0d6c1cb_32_DistributionExponentialKernel_cu_5881736643distribution_elementwise_grid_stride_kernelIfLi4EZNS0_9templates4cuda21uniform_and_transformIN3c104HalfEfPNS_17CUDAGeneratorImplEZZZNS4_18exponential_kernelIS9_EEvRNS_18TensorIteratorBaseEdT_ENKUlvE_clEvENKUlvE1_clEvEUlfE_EEvSC_T1_T2_EUlP24curandStatePhilox4_32_10E_ZNS1_27distribution_nullary_kernelIS7_f7double2S9_SL_SG_EEvSC_SI_RKT3_T4_EUlifE_EEvlNS_15PhiloxCudaStateESH_SI_ --------------------------
	.section	.nv.info._ZN2at6native65_GLOBAL__N__c0d6c1cb_32_DistributionExponentialKernel_cu_5881736643distribution_elementwise_grid_stride_kernelIfLi4EZNS0_9templates4cuda21uniform_and_transformIN3c104HalfEfPNS_17CUDAGeneratorImplEZZZNS4_18exponential_kernelIS9_EEvRNS_18TensorIteratorBaseEdT_ENKUlvE_clEvENKUlvE1_clEvEUlfE_EEvSC_T1_T2_EUlP24curandStatePhilox4_32_10E_ZNS1_27distribution_nullary_kernelIS7_f7double2S9_SL_SG_EEvSC_SI_RKT3_T4_EUlifE_EEvlNS_15PhiloxCudaStateESH_SI_,"",@"SHT_CUDA_INFO"
	.sectionflags	@""
	.align	4


	//----- nvinfo : EIATTR_CUDA_API_VERSION
	.align		4
        /*0000*/ 	.byte	0x04, 0x37
        /*0002*/ 	.short	(.L_314 - .L_313)
.L_313:
        /*0004*/ 	.word	0x00000082


	//----- nvinfo : EIATTR_KPARAM_INFO
	.align		4
.L_314:
        /*0008*/ 	.byte	0x04, 0x17
        /*000a*/ 	.short	(.L_316 - .L_315)
.L_315:
        /*000c*/ 	.word	0x00000000
        /*0010*/ 	.short	0x0003
        /*0012*/ 	.short	0x0028
        /*0014*/ 	.byte	0x00, 0xf0, 0x41, 0x00


	//----- nvinfo : EIATTR_KPARAM_INFO
	.align		4
.L_316:
        /*0018*/ 	.byte	0x04, 0x17
        /*001a*/ 	.short	(.L_318 - .L_317)
.L_317:
        /*001c*/ 	.word	0x00000000
        /*0020*/ 	.short	0x0002
        /*0022*/ 	.short	0x0020
        /*0024*/ 	.byte	0x00, 0xf0, 0x05, 0x00


	//----- nvinfo : EIATTR_KPARAM_INFO
	.align		4
.L_318:
        /*0028*/ 	.byte	0x04, 0x17
        /*002a*/ 	.short	(.L_320 - .L_319)
.L_319:
        /*002c*/ 	.word	0x00000000
        /*0030*/ 	.short	0x0001
        /*0032*/ 	.short	0x0008
        /*0034*/ 	.byte	0x00, 0xf0, 0x61, 0x00


	//----- nvinfo : EIATTR_KPARAM_INFO
	.align		4
.L_320:
        /*0038*/ 	.byte	0x04, 0x17
        /*003a*/ 	.short	(.L_322 - .L_321)
.L_321:
        /*003c*/ 	.word	0x00000000
        /*0040*/ 	.short	0x0000
        /*0042*/ 	.short	0x0000
        /*0044*/ 	.byte	0x00, 0xf0, 0x21, 0x00


	//----- nvinfo : EIATTR_SPARSE_MMA_MASK
	.align		4
.L_322:
        /*0048*/ 	.byte	0x03, 0x50
        /*004a*/ 	.short	0x0000


	//----- nvinfo : EIATTR_MAXREG_COUNT
	.align		4
        /*004c*/ 	.byte	0x03, 0x1b
        /*004e*/ 	.short	0x0040


	//----- nvinfo : EIATTR_NUM_BARRIERS
	.align		4
        /*0050*/ 	.byte	0x02, 0x4c
        /*0052*/ 	.byte	0x01
	.zero		1


	//----- nvinfo : EIATTR_MERCURY_ISA_VERSION
	.align		4
        /*0054*/ 	.byte	0x03, 0x5f
        /*0056*/ 	.short	0x0101


	//----- nvinfo : EIATTR_EXIT_INSTR_OFFSETS
	.align		4
        /*0058*/ 	.byte	0x04, 0x1c
        /*005a*/ 	.short	(.L_324 - .L_323)


	//   ....[0]....
.L_323:
        /*005c*/ 	.word	0x00000840


	//   ....[1]....
        /*0060*/ 	.word	0x000013d0


	//----- nvinfo : EIATTR_MAX_THREADS
	.align		4
.L_324:
        /*0064*/ 	.byte	0x04, 0x05
        /*0066*/ 	.short	(.L_326 - .L_325)
.L_325:
        /*0068*/ 	.word	0x00000100
        /*006c*/ 	.word	0x00000001
        /*0070*/ 	.word	0x00000001


	//----- nvinfo : EIATTR_CRS_STACK_SIZE
	.align		4
.L_326:
        /*0074*/ 	.byte	0x04, 0x1e
        /*0076*/ 	.short	(.L_328 - .L_327)
.L_327:
        /*0078*/ 	.word	0x00000000


	//----- nvinfo : EIATTR_CBANK_PARAM_SIZE
	.align		4
.L_328:
        /*007c*/ 	.byte	0x03, 0x19
        /*007e*/ 	.short	0x0038


	//----- nvinfo : EIATTR_PARAM_CBANK
	.align		4
        /*0080*/ 	.byte	0x04, 0x0a
        /*0082*/ 	.short	(.L_330 - .L_329)
	.align		4
.L_329:
        /*0084*/ 	.word	index@(.nv.constant0._ZN2at6native65_GLOBAL__N__c0d6c1cb_32_DistributionExponentialKernel_cu_5881736643distribution_elementwise_grid_stride_kernelIfLi4EZNS0_9templates4cuda21uniform_and_transformIN3c104HalfEfPNS_17CUDAGeneratorImplEZZZNS4_18exponential_kernelIS9_EEvRNS_18TensorIteratorBaseEdT_ENKUlvE_clEvENKUlvE1_clEvEUlfE_EEvSC_T1_T2_EUlP24curandStatePhilox4_32_10E_ZNS1_27distribution_nullary_kernelIS7_f7double2S9_SL_SG_EEvSC_SI_RKT3_T4_EUlifE_EEvlNS_15PhiloxCudaStateESH_SI_)
        /*0088*/ 	.short	0x0210
        /*008a*/ 	.short	0x0038


	//----- nvinfo : EIATTR_SW_WAR
	.align		4
.L_330:
        /*008c*/ 	.byte	0x04, 0x36
        /*008e*/ 	.short	(.L_332 - .L_331)
.L_331:
        /*0090*/ 	.word	0x00000008
.L_332:


//--------------------- .nv.info._ZN2at6native65_GLOBAL__N__c0d6c1cb_32_DistributionExponentialKernel_cu_5881736643distribution_elementwise_grid_stride_kernelIfLi4EZNS0_9templates4cuda21uniform_and_transformIffPNS_17CUDAGeneratorImplEZZZNS4_18exponential_kernelIS7_EEvRNS_18TensorIteratorBaseEdT_ENKUlvE_clEvENKUlvE0_clEvEUlfE_EEvSA_T1_T2_EUlP24curandStatePhilox4_32_10E0_ZNS1_27distribution_nullary_kernelIff6float4S7_SJ_SE_EEvSA_SG_RKT3_T4_EUlifE0_EEvlNS_15PhiloxCudaStateESF_SG_ --------------------------
	.section	.nv.info._ZN2at6native65_GLOBAL__N__c0d6c1cb_32_DistributionExponentialKernel_cu_5881736643distribution_elementwise_grid_stride_kernelIfLi4EZNS0_9templates4cuda21uniform_and_transformIffPNS_17CUDAGeneratorImplEZZZNS4_18exponential_kernelIS7_EEvRNS_18TensorIteratorBaseEdT_ENKUlvE_clEvENKUlvE0_clEvEUlfE_EEvSA_T1_T2_EUlP24curandStatePhilox4_32_10E0_ZNS1_27distribution_nullary_kernelIff6float4S7_SJ_SE_EEvSA_SG_RKT3_T4_EUlifE0_EEvlNS_15PhiloxCudaStateESF_SG_,"",@"SHT_CUDA_INFO"
	.sectionflags	@""
	.align	4


	//----- nvinfo : EIATTR_CUDA_API_VERSION
	.align		4
        /*0000*/ 	.byte	0x04, 0x37
        /*0002*/ 	.short	(.L_334 - .L_333)
.L_333:
        /*0004*/ 	.word	0x00000082


	//----- nvinfo : EIATTR_KPARAM_INFO
	.align		4
.L_334:
        /*0008*/ 	.byte	0x04, 0x17
        /*000a*/ 	.short	(.L_336 - .L_335)
.L_335:
        /*000c*/ 	.word	0x00000000
        /*0010*/ 	.short	0x0003
        /*0012*/ 	.short	0x0028
        /*0014*/ 	.byte	0x00, 0xf0, 0xa1, 0x06


	//----- nvinfo : EIATTR_KPARAM_INFO
	.align		4
.L_336:
        /*0018*/ 	.byte	0x04, 0x17
        /*001a*/ 	.short	(.L_338 - .L_337)
.L_337:
        /*001c*/ 	.word	0x00000000
        /*0020*/ 	.short	0x0002
        /*0022*/ 	.short	0x0020
        /*0024*/ 	.byte	0x00, 0xf0, 0x05, 0x00


	//----- nvinfo : EIATTR_KPARAM_INFO
	.align		4
.L_338:
        /*0028*/ 	.byte	0x04, 0x17
        /*002a*/ 	.short	(.L_340 - .L_339)
.L_339:
        /*002c*/ 	.word	0x00000000
        /*0030*/ 	.short	0x0001
        /*0032*/ 	.short	0x0008
        /*0034*/ 	.byte	0x00, 0xf0, 0x61, 0x00


	//----- nvinfo : EIATTR_KPARAM_INFO
	.align		4
.L_340:
        /*0038*/ 	.byte	0x04, 0x17
        /*003a*/ 	.short	(.L_342 - .L_341)
.L_341:
        /*003c*/ 	.word	0x00000000
        /*0040*/ 	.short	0x0000
        /*0042*/ 	.short	0x0000
        /*0044*/ 	.byte	0x00, 0xf0, 0x21, 0x00


	//----- nvinfo : EIATTR_SPARSE_MMA_MASK
	.align		4
.L_342:
        /*0048*/ 	.byte	0x03, 0x50
        /*004a*/ 	.short	0x0000


	//----- nvinfo : EIATTR_MAXREG_COUNT
	.align		4
        /*004c*/ 	.byte	0x03, 0x1b
        /*004e*/ 	.short	0x0040


	//----- nvinfo : EIATTR_NUM_BARRIERS
	.align		4
        /*0050*/ 	.byte	0x02, 0x4c
        /*0052*/ 	.byte	0x01
	.zero		1


	//----- nvinfo : EIATTR_MERCURY_ISA_VERSION
	.align		4
        /*0054*/ 	.byte	0x03, 0x5f
        /*0056*/ 	.short	0x0101


	//----- nvinfo : EIATTR_EXIT_INSTR_OFFSETS
	.align		4
        /*0058*/ 	.byte	0x04, 0x1c
        /*005a*/ 	.short	(.L_344 - .L_343)


	//   ....[0]....
.L_343:
        /*005c*/ 	.word	0x00000840


	//   ....[1]....
        /*0060*/ 	.word	0x00005220


	//----- nvinfo : EIATTR_MAX_THREADS
	.align		4
.L_344:
        /*0064*/ 	.byte	0x04, 0x05
        /*0066*/ 	.short	(.L_346 - .L_345)
.L_345:
        /*0068*/ 	.word	0x00000100
        /*006c*/ 	.word	0x00000001
        /*0070*/ 	.word	0x00000001


	//----- nvinfo : EIATTR_CRS_STACK_SIZE
	.align		4
.L_346:
        /*0074*/ 	.byte	0x04, 0x1e
        /*0076*/ 	.short	(.L_348 - .L_347)
.L_347:
        /*0078*/ 	.word	0x00000000


	//----- nvinfo : EIATTR_CBANK_PARAM_SIZE
	.align		4
.L_348:
        /*007c*/ 	.byte	0x03, 0x19
        /*007e*/ 	.short	0x01d0


	//----- nvinfo : EIATTR_PARAM_CBANK
	.align		4
        /*0080*/ 	.byte	0x04, 0x0a
        /*0082*/ 	.short	(.L_350 - .L_349)
	.align		4
.L_349:
        /*0084*/ 	.word	index@(.nv.constant0._ZN2at6native65_GLOBAL__N__c0d6c1cb_32_DistributionExponentialKernel_cu_5881736643distribution_elementwise_grid_stride_kernelIfLi4EZNS0_9templates4cuda21uniform_and_transformIffPNS_17CUDAGeneratorImplEZZZNS4_18exponential_kernelIS7_EEvRNS_18TensorIteratorBaseEdT_ENKUlvE_clEvENKUlvE0_clEvEUlfE_EEvSA_T1_T2_EUlP24curandStatePhilox4_32_10E0_ZNS1_27distribution_nullary_kernelIff6float4S7_SJ_SE_EEvSA_SG_RKT3_T4_EUlifE0_EEvlNS_15PhiloxCudaStateESF_SG_)
        /*0088*/ 	.short	0x0210
        /*008a*/ 	.short	0x01d0


	//----- nvinfo : EIATTR_SW_WAR
	.align		4
.L_350:
        /*008c*/ 	.byte	0x04, 0x36
        /*008e*/ 	.short	(.L_352 - .L_351)
.L_351:
        /*0090*/ 	.word	0x00000008
.L_352:


//--------------------- .nv.info._ZN2at6native65_GLOBAL__N__c0d6c1cb_32_DistributionExponentialKernel_cu_5881736643distribution_elementwise_grid_stride_kernelIfLi4EZNS0_9templates4cuda21uniform_and_transformIffPNS_17CUDAGeneratorImplEZZZNS4_18exponential_kernelIS7_EEvRNS_18TensorIteratorBaseEdT_ENKUlvE_clEvENKUlvE0_clEvEUlfE_EEvSA_T1_T2_EUlP24curandStatePhilox4_32_10E0_ZNS1_27distribution_nullary_kernelIff6float4S7_SJ_SE_EEvSA_SG_RKT3_T4_EUlifE_EEvlNS_15PhiloxCudaStateESF_SG_ --------------------------
	.section	.nv.info._ZN2at6native65_GLOBAL__N__c0d6c1cb_32_DistributionExponentialKernel_cu_5881736643distribution_elementwise_grid_stride_kernelIfLi4EZNS0_9templates4cuda21uniform_and_transformIffPNS_17CUDAGeneratorImplEZZZNS4_18exponential_kernelIS7_EEvRNS_18TensorIteratorBaseEdT_ENKUlvE_clEvENKUlvE0_clEvEUlfE_EEvSA_T1_T2_EUlP24curandStatePhilox4_32_10E0_ZNS1_27distribution_nullary_kernelIff6float4S7_SJ_SE_EEvSA_SG_RKT3_T4_EUlifE_EEvlNS_15PhiloxCudaStateESF_SG_,"",@"SHT_CUDA_INFO"
	.sectionflags	@""
	.align	4


	//----- nvinfo : EIATTR_CUDA_API_VERSION
	.align		4
        /*0000*/ 	.byte	0x04, 0x37
        /*0002*/ 	.short	(.L_354 - .L_353)
.L_353:
        /*0004*/ 	.word	0x00000082


	//----- nvinfo : EIATTR_KPARAM_INFO
	.align		4
.L_354:
        /*0008*/ 	.byte	0x04, 0x17
        /*000a*/ 	.short	(.L_356 - .L_355)
.L_355:
        /*000c*/ 	.word	0x00000000
        /*0010*/ 	.short	0x0003
        /*0012*/ 	.short	0x0028
        /*0014*/ 	.byte	0x00, 0xf0, 0x41, 0x00


	//----- nvinfo : EIATTR_KPARAM_INFO
	.align		4
.L_356:
        /*0018*/ 	.byte	0x04, 0x17
        /*001a*/ 	.short	(.L_358 - .L_357)
.L_357:
        /*001c*/ 	.word	0x00000000
        /*0020*/ 	.short	0x0002
        /*0022*/ 	.short	0x0020
        /*0024*/ 	.byte	0x00, 0xf0, 0x05, 0x00


	//----- nvinfo : EIATTR_KPARAM_INFO
	.align		4
.L_358:
        /*0028*/ 	.byte	0x04, 0x17
        /*002a*/ 	.short	(.L_360 - .L_359)
.L_359:
        /*002c*/ 	.word	0x00000000
        /*0030*/ 	.short	0x0001
        /*0032*/ 	.short	0x0008
        /*0034*/ 	.byte	0x00, 0xf0, 0x61, 0x00


	//----- nvinfo : EIATTR_KPARAM_INFO
	.align		4
.L_360:
        /*0038*/ 	.byte	0x04, 0x17
        /*003a*/ 	.short	(.L_362 - .L_361)
.L_361:
        /*003c*/ 	.word	0x00000000
        /*0040*/ 	.short	0x0000
        /*0042*/ 	.short	0x0000
        /*0044*/ 	.byte	0x00, 0xf0, 0x21, 0x00


	//----- nvinfo : EIATTR_SPARSE_MMA_MASK
	.align		4
.L_362:
        /*0048*/ 	.byte	0x03, 0x50
        /*004a*/ 	.short	0x0000


	//----- nvinfo : EIATTR_MAXREG_COUNT
	.align		4
        /*004c*/ 	.byte	0x03, 0x1b
        /*004e*/ 	.short	0x0040


	//----- nvinfo : EIATTR_NUM_BARRIERS
	.align		4
        /*0050*/ 	.byte	0x02, 0x4c
        /*0052*/ 	.byte	0x01
	.zero		1


	//----- nvinfo : EIATTR_MERCURY_ISA_VERSION
	.align		4
        /*0054*/ 	.byte	0x03, 0x5f
        /*0056*/ 	.short	0x0101


	//----- nvinfo : EIATTR_EXIT_INSTR_OFFSETS
	.align		4
        /*0058*/ 	.byte	0x04, 0x1c
        /*005a*/ 	.short	(.L_364 - .L_363)


	//   ....[0]....
.L_363:
        /*005c*/ 	.word	0x00000850


	//   ....[1]....
        /*0060*/ 	.word	0x00001320


	//----- nvinfo : EIATTR_MAX_THREADS
	.align		4
.L_364:
        /*0064*/ 	.byte	0x04, 0x05
        /*0066*/ 	.short	(.L_366 - .L_365)
.L_365:
        /*0068*/ 	.word	0x00000100
        /*006c*/ 	.word	0x00000001
        /*0070*/ 	.word	0x00000001


	//----- nvinfo : EIATTR_CRS_STACK_SIZE
	.align		4
.L_366:
        /*0074*/ 	.byte	0x04, 0x1e
        /*0076*/ 	.short	(.L_368 - .L_367)
.L_367:
        /*0078*/ 	.word	0x00000000


	//----- nvinfo : EIATTR_CBANK_PARAM_SIZE
	.align		4
.L_368:
        /*007c*/ 	.byte	0x03, 0x19
        /*007e*/ 	.short	0x0038


	//----- nvinfo : EIATTR_PARAM_CBANK
	.align		4
        /*0080*/ 	.byte	0x04, 0x0a
        /*0082*/ 	.short	(.L_370 - .L_369)
	.align		4
.L_369:
        /*0084*/ 	.word	index@(.nv.constant0._ZN2at6native65_GLOBAL__N__c0d6c1cb_32_DistributionExponentialKernel_cu_5881736643distribution_elementwise_grid_stride_kernelIfLi4EZNS0_9templates4cuda21uniform_and_transformIffPNS_17CUDAGeneratorImplEZZZNS4_18exponential_kernelIS7_EEvRNS_18TensorIteratorBaseEdT_ENKUlvE_clEvENKUlvE0_clEvEUlfE_EEvSA_T1_T2_EUlP24curandStatePhilox4_32_10E0_ZNS1_27distribution_nullary_kernelIff6float4S7_SJ_SE_EEvSA_SG_RKT3_T4_EUlifE_EEvlNS_15PhiloxCudaStateESF_SG_)
        /*0088*/ 	.short	0x0210
        /*008a*/ 	.short	0x0038


	//----- nvinfo : EIATTR_SW_WAR
	.align		4
.L_370:
        /*008c*/ 	.byte	0x04, 0x36
        /*008e*/ 	.short	(.L_372 - .L_371)
.L_371:
        /*0090*/ 	.word	0x00000008
.L_372:


//--------------------- .nv.info._ZN2at6native65_GLOBAL__N__c0d6c1cb_32_DistributionExponentialKernel_cu_5881736643distribution_elementwise_grid_stride_kernelIfLi4EZNS0_9templates4cuda21uniform_and_transformIffPNS_17CUDAGeneratorImplEZZZNS4_18exponential_kernelIS7_EEvRNS_18TensorIteratorBaseEdT_ENKUlvE_clEvENKUlvE0_clEvEUlfE_EEvSA_T1_T2_EUlP24curandStatePhilox4_32_10E_ZNS1_27distribution_nullary_kernelIff7double2S7_SJ_SE_EEvSA_SG_RKT3_T4_EUlifE0_EEvlNS_15PhiloxCudaStateESF_SG_ --------------------------
	.section	.nv.info._ZN2at6native65_GLOBAL__N__c0d6c1cb_32_DistributionExponentialKernel_cu_5881736643distribution_elementwise_grid_stride_kernelIfLi4EZNS0_9templates4cuda21uniform_and_transformIffPNS_17CUDAGeneratorImplEZZZNS4_18exponential_kernelIS7_EEvRNS_18TensorIteratorBaseEdT_ENKUlvE_clEvENKUlvE0_clEvEUlfE_EEvSA_T1_T2_EUlP24curandStatePhilox4_32_10E_ZNS1_27distribution_nullary_kernelIff7double2S7_SJ_SE_EEvSA_SG_RKT3_T4_EUlifE0_EEvlNS_15PhiloxCudaStateESF_SG_,"",@"SHT_CUDA_INFO"
	.sectionflags	@""
	.align	4


	//----- nvinfo : EIATTR_CUDA_API_VERSION
	.align		4
        /*0000*/ 	.byte	0x04, 0x37
        /*0002*/ 	.short	(.L_374 - .L_373)
.L_373:
        /*0004*/ 	.word	0x00000082


	//----- nvinfo : EIATTR_KPARAM_INFO
	.align		4
.L_374:
        /*0008*/ 	.byte	0x04, 0x17
        /*000a*/ 	.short	(.L_376 - .L_375)
.L_375:
        /*000c*/ 	.word	0x00000000
        /*0010*/ 	.short	0x0003
        /*0012*/ 	.short	0x0028
        /*0014*/ 	.byte	0x00, 0xf0, 0xa1, 0x06


	//----- nvinfo : EIATTR_KPARAM_INFO
	.align		4
.L_376:
        /*0018*/ 	.byte	0x04, 0x17
        /*001a*/ 	.short	(.L_378 - .L_377)
.L_377:
        /*001c*/ 	.word	0x00000000
        /*0020*/ 	.short	0x0002
        /*0022*/ 	.short	0x0020
        /*0024*/ 	.byte	0x00, 0xf0, 0x05, 0x00


	//----- nvinfo : EIATTR_KPARAM_INFO
	.align		4
.L_378:
        /*0028*/ 	.byte	0x04, 0x17
        /*002a*/ 	.short	(.L_380 - .L_379)
.L_379:
        /*002c*/ 	.word	0x00000000
        /*0030*/ 	.short	0x0001
        /*0032*/ 	.short	0x0008
        /*0034*/ 	.byte	0x00, 0xf0, 0x61, 0x00


	//----- nvinfo : EIATTR_KPARAM_INFO
	.align		4
.L_380:
        /*0038*/ 	.byte	0x04, 0x17
        /*003a*/ 	.short	(.L_382 - .L_381)
.L_381:
        /*003c*/ 	.word	0x00000000
        /*0040*/ 	.short	0x0000
        /*0042*/ 	.short	0x0000
        /*0044*/ 	.byte	0x00, 0xf0, 0x21, 0x00


	//----- nvinfo : EIATTR_SPARSE_MMA_MASK
	.align		4
.L_382:
        /*0048*/ 	.byte	0x03, 0x50
        /*004a*/ 	.short	0x0000


	//----- nvinfo : EIATTR_MAXREG_COUNT
	.align		4
        /*004c*/ 	.byte	0x03, 0x1b
        /*004e*/ 	.short	0x0040


	//----- nvinfo : EIATTR_NUM_BARRIERS
	.align		4
        /*0050*/ 	.byte	0x02, 0x4c
        /*0052*/ 	.byte	0x01
	.zero		1


	//----- nvinfo : EIATTR_MERCURY_ISA_VERSION
	.align		4
        /*0054*/ 	.byte	0x03, 0x5f
        /*0056*/ 	.short	0x0101


	//----- nvinfo : EIATTR_EXIT_INSTR_OFFSETS
	.align		4
        /*0058*/ 	.byte	0x04, 0x1c
        /*005a*/ 	.short	(.L_384 - .L_383)


	//   ....[0]....
.L_383:
        /*005c*/ 	.word	0x00000810


	//   ....[1]....
        /*0060*/ 	.word	0x00005320


	//----- nvinfo : EIATTR_MAX_THREADS
	.align		4
.L_384:
        /*0064*/ 	.byte	0x04, 0x05
        /*0066*/ 	.short	(.L_386 - .L_385)
.L_385:
        /*0068*/ 	.word	0x00000100
        /*006c*/ 	.word	0x00000001
        /*0070*/ 	.word	0x00000001


	//----- nvinfo : EIATTR_CRS_STACK_SIZE
	.align		4
.L_386:
        /*0074*/ 	.byte	0x04, 0x1e
        /*0076*/ 	.short	(.L_388 - .L_387)
.L_387:
        /*0078*/ 	.word	0x00000000


	//----- nvinfo : EIATTR_CBANK_PARAM_SIZE
	.align		4
.L_388:
        /*007c*/ 	.byte	0x03, 0x19
        /*007e*/ 	.short	0x01d0


	//----- nvinfo : EIATTR_PARAM_CBANK
	.align		4
        /*0080*/ 	.byte	0x04, 0x0a
        /*0082*/ 	.short	(.L_390 - .L_389)
	.align		4
.L_389:
        /*0084*/ 	.word	index@(.nv.constant0._ZN2at6native65_GLOBAL__N__c0d6c1cb_32_DistributionExponentialKernel_cu_5881736643distribution_elementwise_grid_stride_kernelIfLi4EZNS0_9templates4cuda21uniform_and_transformIffPNS_17CUDAGeneratorImplEZZZNS4_18exponential_kernelIS7_EEvRNS_18TensorIteratorBaseEdT_ENKUlvE_clEvENKUlvE0_clEvEUlfE_EEvSA_T1_T2_EUlP24curandStatePhilox4_32_10E_ZNS1_27distribution_nullary_kernelIff7double2S7_SJ_SE_EEvSA_SG_RKT3_T4_EUlifE0_EEvlNS_15PhiloxCudaStateESF_SG_)
        /*0088*/ 	.short	0x0210
        /*008a*/ 	.short	0x01d0


	//----- nvinfo : EIATTR_SW_WAR
	.align		4
.L_390:
        /*008c*/ 	.byte	0x04, 0x36
        /*008e*/ 	.short	(.L_392 - .L_391)
.L_391:
        /*0090*/ 	.word	0x00000008
.L_392:


//--------------------- .nv.info._ZN2at6native65_GLOBAL__N__c0d6c1cb_32_DistributionExponentialKernel_cu_5881736643distribution_elementwise_grid_stride_kernelIfLi4EZNS0_9templates4cuda21uniform_and_transformIffPNS_17CUDAGeneratorImplEZZZNS4_18exponential_kernelIS7_EEvRNS_18TensorIteratorBaseEdT_ENKUlvE_clEvENKUlvE0_clEvEUlfE_EEvSA_T1_T2_EUlP24curandStatePhilox4_32_10E_ZNS1_27distribution_nullary_kernelIff7double2S7_SJ_SE_EEvSA_SG_RKT3_T4_EUlifE_EEvlNS_15PhiloxCudaStateESF_SG_ --------------------------
	.section	.nv.info._ZN2at6native65_GLOBAL__N__c0d6c1cb_32_DistributionExponentialKernel_cu_5881736643distribution_elementwise_grid_stride_kernelIfLi4EZNS0_9templates4cuda21uniform_and_transformIffPNS_17CUDAGeneratorImplEZZZNS4_18exponential_kernelIS7_EEvRNS_18TensorIteratorBaseEdT_ENKUlvE_clEvENKUlvE0_clEvEUlfE_EEvSA_T1_T2_EUlP24curandStatePhilox4_32_10E_ZNS1_27distribution_nullary_kernelIff7double2S7_SJ_SE_EEvSA_SG_RKT3_T4_EUlifE_EEvlNS_15PhiloxCudaStateESF_SG_,"",@"SHT_CUDA_INFO"
	.sectionflags	@""
	.align	4


	//----- nvinfo : EIATTR_CUDA_API_VERSION
	.align		4
        /*0000*/ 	.byte	0x04, 0x37
        /*0002*/ 	.short	(.L_394 - .L_393)
.L_393:
        /*0004*/ 	.word	0x00000082


	//----- nvinfo : EIATTR_KPARAM_INFO
	.align		4
.L_394:
        /*0008*/ 	.byte	0x04, 0x17
        /*000a*/ 	.short	(.L_396 - .L_395)
.L_395:
        /*000c*/ 	.word	0x00000000
        /*0010*/ 	.short	0x0003
        /*0012*/ 	.short	0x0028
        /*0014*/ 	.byte	0x00, 0xf0, 0x41, 0x00


	//----- nvinfo : EIATTR_KPARAM_INFO
	.align		4
.L_396:
        /*0018*/ 	.byte	0x04, 0x17
        /*001a*/ 	.short	(.L_398 - .L_397)
.L_397:
        /*001c*/ 	.word	0x00000000
        /*0020*/ 	.short	0x0002
        /*0022*/ 	.short	0x0020
        /*0024*/ 	.byte	0x00, 0xf0, 0x05, 0x00


	//----- nvinfo : EIATTR_KPARAM_INFO
	.align		4
.L_398:
        /*0028*/ 	.byte	0x04, 0x17
        /*002a*/ 	.short	(.L_400 - .L_399)
.L_399:
        /*002c*/ 	.word	0x00000000
        /*0030*/ 	.short	0x0001
        /*0032*/ 	.short	0x0008
        /*0034*/ 	.byte	0x00, 0xf0, 0x61, 0x00


	//----- nvinfo : EIATTR_KPARAM_INFO
	.align		4
.L_400:
        /*0038*/ 	.byte	0x04, 0x17
        /*003a*/ 	.short	(.L_402 - .L_401)
.L_401:
        /*003c*/ 	.word	0x00000000
        /*0040*/ 	.short	0x0000
        /*0042*/ 	.short	0x0000
        /*0044*/ 	.byte	0x00, 0xf0, 0x21, 0x00


	//----- nvinfo : EIATTR_SPARSE_MMA_MASK
	.align		4
.L_402:
        /*0048*/ 	.byte	0x03, 0x50
        /*004a*/ 	.short	0x0000


	//----- nvinfo : EIATTR_MAXREG_COUNT
	.align		4
        /*004c*/ 	.byte	0x03, 0x1b
        /*004e*/ 	.short	0x0040


	//----- nvinfo : EIATTR_NUM_BARRIERS
	.align		4
        /*0050*/ 	.byte	0x02, 0x4c
        /*0052*/ 	.byte	0x01
	.zero		1


	//----- nvinfo : EIATTR_MERCURY_ISA_VERSION
	.align		4
        /*0054*/ 	.byte	0x03, 0x5f
        /*0056*/ 	.short	0x0101


	//----- nvinfo : EIATTR_EXIT_INSTR_OFFSETS
	.align		4
        /*0058*/ 	.byte	0x04, 0x1c
        /*005a*/ 	.short	(.L_404 - .L_403)


	//   ....[0]....
.L_403:
        /*005c*/ 	.word	0x00000840


	//   ....[1]....
        /*0060*/ 	.word	0x00001390


	//----- nvinfo : EIATTR_MAX_THREADS
	.align		4
.L_404:
        /*0064*/ 	.byte	0x04, 0x05
        /*0066*/ 	.short	(.L_406 - .L_405)
.L_405:
        /*0068*/ 	.word	0x00000100
        /*006c*/ 	.word	0x00000001
        /*0070*/ 	.word	0x00000001


	//----- nvinfo : EIATTR_CRS_STACK_SIZE
	.align		4
.L_406:
        /*0074*/ 	.byte	0x04, 0x1e
        /*0076*/ 	.short	(.L_408 - .L_407)
.L_407:
        /*0078*/ 	.word	0x00000000


	//----- nvinfo : EIATTR_CBANK_PARAM_SIZE
	.align		4
.L_408:
        /*007c*/ 	.byte	0x03, 0x19
        /*007e*/ 	.short	0x0038


	//----- nvinfo : EIATTR_PARAM_CBANK
	.align		4
        /*0080*/ 	.byte	0x04, 0x0a
        /*0082*/ 	.short	(.L_410 - .L_409)
	.align		4
.L_409:
        /*0084*/ 	.word	index@(.nv.constant0._ZN2at6native65_GLOBAL__N__c0d6c1cb_32_DistributionExponentialKernel_cu_5881736643distribution_elementwise_grid_stride_kernelIfLi4EZNS0_9templates4cuda21uniform_and_transformIffPNS_17CUDAGeneratorImplEZZZNS4_18exponential_kernelIS7_EEvRNS_18TensorIteratorBaseEdT_ENKUlvE_clEvENKUlvE0_clEvEUlfE_EEvSA_T1_T2_EUlP24curandStatePhilox4_32_10E_ZNS1_27distribution_nullary_kernelIff7double2S7_SJ_SE_EEvSA_SG_RKT3_T4_EUlifE_EEvlNS_15PhiloxCudaStateESF_SG_)
        /*0088*/ 	.short	0x0210
        /*008a*/ 	.short	0x0038


	//----- nvinfo : EIATTR_SW_WAR
	.align		4
.L_410:
        /*008c*/ 	.byte	0x04, 0x36
        /*008e*/ 	.short	(.L_412 - .L_411)
.L_411:
        /*0090*/ 	.word	0x00000008
.L_412:


//--------------------- .nv.info._ZN2at6native65_GLOBAL__N__c0d6c1cb_32_DistributionExponentialKernel_cu_5881736643distribution_elementwise_grid_stride_kernelIdLi2EZNS0_9templates4cuda21uniform_and_transformIddPNS_17CUDAGeneratorImplEZZZNS4_18exponential_kernelIS7_EEvRNS_18TensorIteratorBaseEdT_ENKUlvE_clEvENKUlvE_clEvEUldE_EEvSA_T1_T2_EUlP24curandStatePhilox4_32_10E0_ZNS1_27distribution_nullary_kernelIdd6float4S7_SJ_SE_EEvSA_SG_RKT3_T4_EUlidE0_EEvlNS_15PhiloxCudaStateESF_SG_ --------------------------
	.section	.nv.info._ZN2at6native65_GLOBAL__N__c0d6c1cb_32_DistributionExponentialKernel_cu_5881736643distribution_elementwise_grid_stride_kernelIdLi2EZNS0_9templates4cuda21uniform_and_transformIddPNS_17CUDAGeneratorImplEZZZNS4_18exponential_kernelIS7_EEvRNS_18TensorIteratorBaseEdT_ENKUlvE_clEvENKUlvE_clEvEUldE_EEvSA_T1_T2_EUlP24curandStatePhilox4_32_10E0_ZNS1_27distribution_nullary_kernelIdd6float4S7_SJ_SE_EEvSA_SG_RKT3_T4_EUlidE0_EEvlNS_15PhiloxCudaStateESF_SG_,"",@"SHT_CUDA_INFO"
	.sectionflags	@""
	.align	4


	//----- nvinfo : EIATTR_CUDA_API_VERSION
	.align		4
        /*0000*/ 	.byte	0x04, 0x37
        /*0002*/ 	.short	(.L_414 - .L_413)
.L_413:
        /*0004*/ 	.word	0x00000082


	//----- nvinfo : EIATTR_KPARAM_INFO
	.align		4
.L_414:
        /*0008*/ 	.byte	0x04, 0x17
        /*000a*/ 	.short	(.L_416 - .L_415)
.L_415:
        /*000c*/ 	.word	0x00000000
        /*0010*/ 	.short	0x0003
        /*0012*/ 	.short	0x0028
        /*0014*/ 	.byte	0x00, 0xf0, 0xa1, 0x06


	//----- nvinfo : EIATTR_KPARAM_INFO
	.align		4
.L_416:
        /*0018*/ 	.byte	0x04, 0x17
        /*001a*/ 	.short	(.L_418 - .L_417)
.L_417:
        /*001c*/ 	.word	0x00000000
        /*0020*/ 	.short	0x0002
        /*0022*/ 	.short	0x0020
        /*0024*/ 	.byte	0x00, 0xf0, 0x05, 0x00


	//----- nvinfo : EIATTR_KPARAM_INFO
	.align		4
.L_418:
        /*0028*/ 	.byte	0x04, 0x17
        /*002a*/ 	.short	(.L_420 - .L_419)
.L_419:
        /*002c*/ 	.word	0x00000000
        /*0030*/ 	.short	0x0001
        /*0032*/ 	.short	0x0008
        /*0034*/ 	.byte	0x00, 0xf0, 0x61, 0x00


	//----- nvinfo : EIATTR_KPARAM_INFO
	.align		4
.L_420:
        /*0038*/ 	.byte	0x04, 0x17
        /*003a*/ 	.short	(.L_422 - .L_421)
.L_421:
        /*003c*/ 	.word	0x00000000
        /*0040*/ 	.short	0x0000
        /*0042*/ 	.short	0x0000
        /*0044*/ 	.byte	0x00, 0xf0, 0x21, 0x00


	//----- nvinfo : EIATTR_SPARSE_MMA_MASK
	.align		4
.L_422:
        /*0048*/ 	.byte	0x03, 0x50
        /*004a*/ 	.short	0x0000


	//----- nvinfo : EIATTR_MAXREG_COUNT
	.align		4
        /*004c*/ 	.byte	0x03, 0x1b
        /*004e*/ 	.short	0x0040


	//----- nvinfo : EIATTR_NUM_BARRIERS
	.align		4
        /*0050*/ 	.byte	0x02, 0x4c
        /*0052*/ 	.byte	0x01
	.zero		1


	//----- nvinfo : EIATTR_MERCURY_ISA_VERSION
	.align		4
        /*0054*/ 	.byte	0x03, 0x5f
        /*0056*/ 	.short	0x0101


	//----- nvinfo : EIATTR_EXIT_INSTR_OFFSETS
	.align		4
        /*0058*/ 	.byte	0x04, 0x1c
        /*005a*/ 	.short	(.L_424 - .L_423)


	//   ....[0]....
.L_423:
        /*005c*/ 	.word	0x00000810


	//   ....[1]....
        /*0060*/ 	.word	0x00003e20


	//----- nvinfo : EIATTR_MAX_THREADS
	.align		4
.L_424:
        /*0064*/ 	.byte	0x04, 0x05
        /*0066*/ 	.short	(.L_426 - .L_425)
.L_425:
        /*0068*/ 	.word	0x00000100
        /*006c*/ 	.word	0x00000001
        /*0070*/ 	.word	0x00000001


	//----- nvinfo : EIATTR_CRS_STACK_SIZE
	.align		4
.L_426:
        /*0074*/ 	.byte	0x04, 0x1e
        /*0076*/ 	.short	(.L_428 - .L_427)
.L_427:
        /*0078*/ 	.word	0x00000000


	//----- nvinfo : EIATTR_CBANK_PARAM_SIZE
	.align		4
.L_428:
        /*007c*/ 	.byte	0x03, 0x19
        /*007e*/ 	.short	0x01d0


	//----- nvinfo : EIATTR_PARAM_CBANK
	.align		4
        /*0080*/ 	.byte	0x04, 0x0a
        /*0082*/ 	.short	(.L_430 - .L_429)
	.align		4
.L_429:
        /*0084*/ 	.word	index@(.nv.constant0._ZN2at6native65_GLOBAL__N__c0d6c1cb_32_DistributionExponentialKernel_cu_5881736643distribution_elementwise_grid_stride_kernelIdLi2EZNS0_9templates4cuda21uniform_and_transformIddPNS_17CUDAGeneratorImplEZZZNS4_18exponential_kernelIS7_EEvRNS_18TensorIteratorBaseEdT_ENKUlvE_clEvENKUlvE_clEvEUldE_EEvSA_T1_T2_EUlP24curandStatePhilox4_32_10E0_ZNS1_27distribution_nullary_kernelIdd6float4S7_SJ_SE_EEvSA_SG_RKT3_T4_EUlidE0_EEvlNS_15PhiloxCudaStateESF_SG_)
        /*0088*/ 	.short	0x0210
        /*008a*/ 	.short	0x01d0


	//----- nvinfo : EIATTR_SW_WAR
	.align		4
.L_430:
        /*008c*/ 	.byte	0x04, 0x36
        /*008e*/ 	.short	(.L_432 - .L_431)
.L_431:
        /*0090*/ 	.word	0x00000008
.L_432:


//--------------------- .nv.info._ZN2at6native65_GLOBAL__N__c0d6c1cb_32_DistributionExponentialKernel_cu_5881736643distribution_elementwise_grid_stride_kernelIdLi2EZNS0_9templates4cuda21uniform_and_transformIddPNS_17CUDAGeneratorImplEZZZNS4_18exponential_kernelIS7_EEvRNS_18TensorIteratorBaseEdT_ENKUlvE_clEvENKUlvE_clEvEUldE_EEvSA_T1_T2_EUlP24curandStatePhilox4_32_10E0_ZNS1_27distribution_nullary_kernelIdd6float4S7_SJ_SE_EEvSA_SG_RKT3_T4_EUlidE_EEvlNS_15PhiloxCudaStateESF_SG_ --------------------------
	.section	.nv.info._ZN2at6native65_GLOBAL__N__c0d6c1cb_32_DistributionExponentialKernel_cu_5881736643distribution_elementwise_grid_stride_kernelIdLi2EZNS0_9templates4cuda21uniform_and_transformIddPNS_17CUDAGeneratorImplEZZZNS4_18exponential_kernelIS7_EEvRNS_18TensorIteratorBaseEdT_ENKUlvE_clEvENKUlvE_clEvEUldE_EEvSA_T1_T2_EUlP24curandStatePhilox4_32_10E0_ZNS1_27distribution_nullary_kernelIdd6float4S7_SJ_SE_EEvSA_SG_RKT3_T4_EUlidE_EEvlNS_15PhiloxCudaStateESF_SG_,"",@"SHT_CUDA_INFO"
	.sectionflags	@""
	.align	4


	//----- nvinfo : EIATTR_CUDA_API_VERSION
	.align		4
        /*0000*/ 	.byte	0x04, 0x37
        /*0002*/ 	.short	(.L_434 - .L_433)
.L_433:
        /*0004*/ 	.word	0x00000082


	//----- nvinfo : EIATTR_KPARAM_INFO
	.align		4
.L_434:
        /*0008*/ 	.byte	0x04, 0x17
        /*000a*/ 	.short	(.L_436 - .L_435)
.L_435:
        /*000c*/ 	.word	0x00000000
        /*0010*/ 	.short	0x0003
        /*0012*/ 	.short	0x0028
        /*0014*/ 	.byte	0x00, 0xf0, 0x61, 0x00


	//----- nvinfo : EIATTR_KPARAM_INFO
	.align		4
.L_436:
        /*0018*/ 	.byte	0x04, 0x17
        /*001a*/ 	.short	(.L_438 - .L_437)
.L_437:
        /*001c*/ 	.word	0x00000000
        /*0020*/ 	.short	0x0002
        /*0022*/ 	.short	0x0020
        /*0024*/ 	.byte	0x00, 0xf0, 0x05, 0x00


	//----- nvinfo : EIATTR_KPARAM_INFO
	.align		4
.L_438:
        /*0028*/ 	.byte	0x04, 0x17
        /*002a*/ 	.short	(.L_440 - .L_439)
.L_439:
        /*002c*/ 	.word	0x00000000
        /*0030*/ 	.short	0x0001
        /*0032*/ 	.short	0x0008
        /*0034*/ 	.byte	0x00, 0xf0, 0x61, 0x00


	//----- nvinfo : EIATTR_KPARAM_INFO
	.align		4
.L_440:
        /*0038*/ 	.byte	0x04, 0x17
        /*003a*/ 	.short	(.L_442 - .L_441)
.L_441:
        /*003c*/ 	.word	0x00000000
        /*0040*/ 	.short	0x0000
        /*0042*/ 	.short	0x0000
        /*0044*/ 	.byte	0x00, 0xf0, 0x21, 0x00


	//----- nvinfo : EIATTR_SPARSE_MMA_MASK
	.align		4
.L_442:
        /*0048*/ 	.byte	0x03, 0x50
        /*004a*/ 	.short	0x0000


	//----- nvinfo : EIATTR_MAXREG_COUNT
	.align		4
        /*004c*/ 	.byte	0x03, 0x1b
        /*004e*/ 	.short	0x0040


	//----- nvinfo : EIATTR_NUM_BARRIERS
	.align		4
        /*0050*/ 	.byte	0x02, 0x4c
        /*0052*/ 	.byte	0x01
	.zero		1


	//----- nvinfo : EIATTR_MERCURY_ISA_VERSION
	.align		4
        /*0054*/ 	.byte	0x03, 0x5f
        /*0056*/ 	.short	0x0101


	//----- nvinfo : EIATTR_EXIT_INSTR_OFFSETS
	.align		4
        /*0058*/ 	.byte	0x04, 0x1c
        /*005a*/ 	.short	(.L_444 - .L_443)


	//   ....[0]....
.L_443:
        /*005c*/ 	.word	0x000007e0


	//   ....[1]....
        /*0060*/ 	.word	0x00001bb0


	//----- nvinfo : EIATTR_MAX_THREADS
	.align		4
.L_444:
        /*0064*/ 	.byte	0x04, 0x05
        /*0066*/ 	.short	(.L_446 - .L_445)
.L_445:
        /*0068*/ 	.word	0x00000100
        /*006c*/ 	.word	0x00000001
        /*0070*/ 	.word	0x00000001


	//----- nvinfo : EIATTR_CRS_STACK_SIZE
	.align		4
.L_446:
        /*0074*/ 	.byte	0x04, 0x1e
        /*0076*/ 	.short	(.L_448 - .L_447)
.L_447:
        /*0078*/ 	.word	0x00000000


	//----- nvinfo : EIATTR_CBANK_PARAM_SIZE
	.align		4
.L_448:
        /*007c*/ 	.byte	0x03, 0x19
        /*007e*/ 	.short	0x0040


	//----- nvinfo : EIATTR_PARAM_CBANK
	.align		4
        /*0080*/ 	.byte	0x04, 0x0a
        /*0082*/ 	.short	(.L_450 - .L_449)
	.align		4
.L_449:
        /*0084*/ 	.word	index@(.nv.constant0._ZN2at6native65_GLOBAL__N__c0d6c1cb_32_DistributionExponentialKernel_cu_5881736643distribution_elementwise_grid_stride_kernelIdLi2EZNS0_9templates4cuda21uniform_and_transformIddPNS_17CUDAGeneratorImplEZZZNS4_18exponential_kernelIS7_EEvRNS_18TensorIteratorBaseEdT_ENKUlvE_clEvENKUlvE_clEvEUldE_EEvSA_T1_T2_EUlP24curandStatePhilox4_32_10E0_ZNS1_27distribution_nullary_kernelIdd6float4S7_SJ_SE_EEvSA_SG_RKT3_T4_EUlidE_EEvlNS_15PhiloxCudaStateESF_SG_)
        /*0088*/ 	.short	0x0210
        /*008a*/ 	.short	0x0040


	//----- nvinfo : EIATTR_SW_WAR
	.align		4
.L_450:
        /*008c*/ 	.byte	0x04, 0x36
        /*008e*/ 	.short	(.L_452 - .L_451)
.L_451:
        /*0090*/ 	.word	0x00000008
.L_452:


//--------------------- .nv.info._ZN2at6native65_GLOBAL__N__c0d6c1cb_32_DistributionExponentialKernel_cu_5881736643distribution_elementwise_grid_stride_kernelIdLi2EZNS0_9templates4cuda21uniform_and_transformIddPNS_17CUDAGeneratorImplEZZZNS4_18exponential_kernelIS7_EEvRNS_18TensorIteratorBaseEdT_ENKUlvE_clEvENKUlvE_clEvEUldE_EEvSA_T1_T2_EUlP24curandStatePhilox4_32_10E_ZNS1_27distribution_nullary_kernelIdd7double2S7_SJ_SE_EEvSA_SG_RKT3_T4_EUlidE0_EEvlNS_15PhiloxCudaStateESF_SG_ --------------------------
	.section	.nv.info._ZN2at6native65_GLOBAL__N__c0d6c1cb_32_DistributionExponentialKernel_cu_5881736643distribution_elementwise_grid_stride_kernelIdLi2EZNS0_9templates4cuda21uniform_and_transformIddPNS_17CUDAGeneratorImplEZZZNS4_18exponential_kernelIS7_EEvRNS_18TensorIteratorBaseEdT_ENKUlvE_clEvENKUlvE_clEvEUldE_EEvSA_T1_T2_EUlP24curandStatePhilox4_32_10E_ZNS1_27distribution_nullary_kernelIdd7double2S7_SJ_SE_EEvSA_SG_RKT3_T4_EUlidE0_EEvlNS_15PhiloxCudaStateESF_SG_,"",@"SHT_CUDA_INFO"
	.sectionflags	@""
	.align	4


	//----- nvinfo : EIATTR_CUDA_API_VERSION
	.align		4
        /*0000*/ 	.byte	0x04, 0x37
        /*0002*/ 	.short	(.L_454 - .L_453)
.L_453:
        /*0004*/ 	.word	0x00000082


	//----- nvinfo : EIATTR_KPARAM_INFO
	.align		4
.L_454:
        /*0008*/ 	.byte	0x04, 0x17
        /*000a*/ 	.short	(.L_456 - .L_455)
.L_455:
        /*000c*/ 	.word	0x00000000
        /*0010*/ 	.short	0x0003
        /*0012*/ 	.short	0x0028
        /*0014*/ 	.byte	0x00, 0xf0, 0xa1, 0x06


	//----- nvinfo : EIATTR_KPARAM_INFO
	.align		4
.L_456:
        /*0018*/ 	.byte	0x04, 0x17
        /*001a*/ 	.short	(.L_458 - .L_457)
.L_457:
        /*001c*/ 	.word	0x00000000
        /*0020*/ 	.short	0x0002
        /*0022*/ 	.short	0x0020
        /*0024*/ 	.byte	0x00, 0xf0, 0x05, 0x00


	//----- nvinfo : EIATTR_KPARAM_INFO
	.align		4
.L_458:
        /*0028*/ 	.byte	0x04, 0x17
        /*002a*/ 	.short	(.L_460 - .L_459)
.L_459:
        /*002c*/ 	.word	0x00000000
        /*0030*/ 	.short	0x0001
        /*0032*/ 	.short	0x0008
        /*0034*/ 	.byte	0x00, 0xf0, 0x61, 0x00


	//----- nvinfo : EIATTR_KPARAM_INFO
	.align		4
.L_460:
        /*0038*/ 	.byte	0x04, 0x17
        /*003a*/ 	.short	(.L_462 - .L_461)
.L_461:
        /*003c*/ 	.word	0x00000000
        /*0040*/ 	.short	0x0000
        /*0042*/ 	.short	0x0000
        /*0044*/ 	.byte	0x00, 0xf0, 0x21, 0x00


	//----- nvinfo : EIATTR_SPARSE_MMA_MASK
	.align		4
.L_462:
        /*0048*/ 	.byte	0x03, 0x50
        /*004a*/ 	.short	0x0000


	//----- nvinfo : EIATTR_MAXREG_COUNT
	.align		4
        /*004c*/ 	.byte	0x03, 0x1b
        /*004e*/ 	.short	0x0040


	//----- nvinfo : EIATTR_NUM_BARRIERS
	.align		4
        /*0050*/ 	.byte	0x02, 0x4c
        /*0052*/ 	.byte	0x01
	.zero		1


	//----- nvinfo : EIATTR_MERCURY_ISA_VERSION
	.align		4
        /*0054*/ 	.byte	0x03, 0x5f
        /*0056*/ 	.short	0x0101


	//----- nvinfo : EIATTR_EXIT_INSTR_OFFSETS
	.align		4
        /*0058*/ 	.byte	0x04, 0x1c
        /*005a*/ 	.short	(.L_464 - .L_463)


	//   ....[0]....
.L_463:
        /*005c*/ 	.word	0x00000810


	//   ....[1]....
        /*0060*/ 	.word	0x00003ec0


	//----- nvinfo : EIATTR_MAX_THREADS
	.align		4
.L_464:
        /*0064*/ 	.byte	0x04, 0x05
        /*0066*/ 	.short	(.L_466 - .L_465)
.L_465:
        /*0068*/ 	.word	0x00000100
        /*006c*/ 	.word	0x00000001
        /*0070*/ 	.word	0x00000001


	//----- nvinfo : EIATTR_CRS_STACK_SIZE
	.align		4
.L_466:
        /*0074*/ 	.byte	0x04, 0x1e
        /*0076*/ 	.short	(.L_468 - .L_467)
.L_467:
        /*0078*/ 	.word	0x00000000


	//----- nvinfo : EIATTR_CBANK_PARAM_SIZE
	.align		4
.L_468:
        /*007c*/ 	.byte	0x03, 0x19
        /*007e*/ 	.short	0x01d0


	//----- nvinfo : EIATTR_PARAM_CBANK
	.align		4
        /*0080*/ 	.byte	0x04, 0x0a
        /*0082*/ 	.short	(.L_470 - .L_469)
	.align		4
.L_469:
        /*0084*/ 	.word	index@(.nv.constant0._ZN2at6native65_GLOBAL__N__c0d6c1cb_32_DistributionExponentialKernel_cu_5881736643distribution_elementwise_grid_stride_kernelIdLi2EZNS0_9templates4cuda21uniform_and_transformIddPNS_17CUDAGeneratorImplEZZZNS4_18exponential_kernelIS7_EEvRNS_18TensorIteratorBaseEdT_ENKUlvE_clEvENKUlvE_clEvEUldE_EEvSA_T1_T2_EUlP24curandStatePhilox4_32_10E_ZNS1_27distribution_nullary_kernelIdd7double2S7_SJ_SE_EEvSA_SG_RKT3_T4_EUlidE0_EEvlNS_15PhiloxCudaStateESF_SG_)
        /*0088*/ 	.short	0x0210
        /*008a*/ 	.short	0x01d0


	//----- nvinfo : EIATTR_SW_WAR
	.align		4
.L_470:
        /*008c*/ 	.byte	0x04, 0x36
        /*008e*/ 	.short	(.L_472 - .L_471)
.L_471:
        /*0090*/ 	.word	0x00000008
.L_472:


//--------------------- .nv.info._ZN2at6native65_GLOBAL__N__c0d6c1cb_32_DistributionExponentialKernel_cu_5881736643distribution_elementwise_grid_stride_kernelIdLi2EZNS0_9templates4cuda21uniform_and_transformIddPNS_17CUDAGeneratorImplEZZZNS4_18exponential_kernelIS7_EEvRNS_18TensorIteratorBaseEdT_ENKUlvE_clEvENKUlvE_clEvEUldE_EEvSA_T1_T2_EUlP24curandStatePhilox4_32_10E_ZNS1_27distribution_nullary_kernelIdd7double2S7_SJ_SE_EEvSA_SG_RKT3_T4_EUlidE_EEvlNS_15PhiloxCudaStateESF_SG_ --------------------------
	.section	.nv.info._ZN2at6native65_GLOBAL__N__c0d6c1cb_32_DistributionExponentialKernel_cu_5881736643distribution_elementwise_grid_stride_kernelIdLi2EZNS0_9templates4cuda21uniform_and_transformIddPNS_17CUDAGeneratorImplEZZZNS4_18exponential_kernelIS7_EEvRNS_18TensorIteratorBaseEdT_ENKUlvE_clEvENKUlvE_clEvEUldE_EEvSA_T1_T2_EUlP24curandStatePhilox4_32_10E_ZNS1_27distribution_nullary_kernelIdd7double2S7_SJ_SE_EEvSA_SG_RKT3_T4_EUlidE_EEvlNS_15PhiloxCudaStateESF_SG_,"",@"SHT_CUDA_INFO"
	.sectionflags	@""
	.align	4


	//----- nvinfo : EIATTR_CUDA_API_VERSION
	.align		4
        /*0000*/ 	.byte	0x04, 0x37
        /*0002*/ 	.short	(.L_474 - .L_473)
.L_473:
        /*0004*/ 	.word	0x00000082


	//----- nvinfo : EIATTR_KPARAM_INFO
	.align		4
.L_474:
        /*0008*/ 	.byte	0x04, 0x17
        /*000a*/ 	.short	(.L_476 - .L_475)
.L_475:
        /*000c*/ 	.word	0x00000000
        /*0010*/ 	.short	0x0003
        /*0012*/ 	.short	0x0028
        /*0014*/ 	.byte	0x00, 0xf0, 0x61, 0x00


	//----- nvinfo : EIATTR_KPARAM_INFO
	.align		4
.L_476:
        /*0018*/ 	.byte	0x04, 0x17
        /*001a*/ 	.short	(.L_478 - .L_477)
.L_477:
        /*001c*/ 	.word	0x00000000
        /*0020*/ 	.short	0x0002
        /*0022*/ 	.short	0x0020
        /*0024*/ 	.byte	0x00, 0xf0, 0x05, 0x00


	//----- nvinfo : EIATTR_KPARAM_INFO
	.align		4
.L_478:
        /*0028*/ 	.byte	0x04, 0x17
        /*002a*/ 	.short	(.L_480 - .L_479)
.L_479:
        /*002c*/ 	.word	0x00000000
        /*0030*/ 	.short	0x0001
        /*0032*/ 	.short	0x0008
        /*0034*/ 	.byte	0x00, 0xf0, 0x61, 0x00


	//----- nvinfo : EIATTR_KPARAM_INFO
	.align		4
.L_480:
        /*0038*/ 	.byte	0x04, 0x17
        /*003a*/ 	.short	(.L_482 - .L_481)
.L_481:
        /*003c*/ 	.word	0x00000000
        /*0040*/ 	.short	0x0000
        /*0042*/ 	.short	0x0000
        /*0044*/ 	.byte	0x00, 0xf0, 0x21, 0x00


	//----- nvinfo : EIATTR_SPARSE_MMA_MASK
	.align		4
.L_482:
        /*0048*/ 	.byte	0x03, 0x50
        /*004a*/ 	.short	0x0000


	//----- nvinfo : EIATTR_MAXREG_COUNT
	.align		4
        /*004c*/ 	.byte	0x03, 0x1b
        /*004e*/ 	.short	0x0040


	//----- nvinfo : EIATTR_NUM_BARRIERS
	.align		4
        /*0050*/ 	.byte	0x02, 0x4c
        /*0052*/ 	.byte	0x01
	.zero		1


	//----- nvinfo : EIATTR_MERCURY_ISA_VERSION
	.align		4
        /*0054*/ 	.byte	0x03, 0x5f
        /*0056*/ 	.short	0x0101


	//----- nvinfo : EIATTR_EXIT_INSTR_OFFSETS
	.align		4
        /*0058*/ 	.byte	0x04, 0x1c
        /*005a*/ 	.short	(.L_484 - .L_483)


	//   ....[0]....
.L_483:
        /*005c*/ 	.word	0x00000820


	//   ....[1]....
        /*0060*/ 	.word	0x00001ca0


	//----- nvinfo : EIATTR_MAX_THREADS
	.align		4
.L_484:
        /*0064*/ 	.byte	0x04, 0x05
        /*0066*/ 	.short	(.L_486 - .L_485)
.L_485:
        /*0068*/ 	.word	0x00000100
        /*006c*/ 	.word	0x00000001
        /*0070*/ 	.word	0x00000001


	//----- nvinfo : EIATTR_CRS_STACK_SIZE
	.align		4
.L_486:
        /*0074*/ 	.byte	0x04, 0x1e
        /*0076*/ 	.short	(.L_488 - .L_487)
.L_487:
        /*0078*/ 	.word	0x00000000


	//----- nvinfo : EIATTR_CBANK_PARAM_SIZE
	.align		4
.L_488:
        /*007c*/ 	.byte	0x03, 0x19
        /*007e*/ 	.short	0x0040


	//----- nvinfo : EIATTR_PARAM_CBANK
	.align		4
        /*0080*/ 	.byte	0x04, 0x0a
        /*0082*/ 	.short	(.L_490 - .L_489)
	.align		4
.L_489:
        /*0084*/ 	.word	index@(.nv.constant0._ZN2at6native65_GLOBAL__N__c0d6c1cb_32_DistributionExponentialKernel_cu_5881736643distribution_elementwise_grid_stride_kernelIdLi2EZNS0_9templates4cuda21uniform_and_transformIddPNS_17CUDAGeneratorImplEZZZNS4_18exponential_kernelIS7_EEvRNS_18TensorIteratorBaseEdT_ENKUlvE_clEvENKUlvE_clEvEUldE_EEvSA_T1_T2_EUlP24curandStatePhilox4_32_10E_ZNS1_27distribution_nullary_kernelIdd7double2S7_SJ_SE_EEvSA_SG_RKT3_T4_EUlidE_EEvlNS_15PhiloxCudaStateESF_SG_)
        /*0088*/ 	.short	0x0210
        /*008a*/ 	.short	0x0040


	//----- nvinfo : EIATTR_SW_WAR
	.align		4
.L_490:
        /*008c*/ 	.byte	0x04, 0x36
        /*008e*/ 	.short	(.L_492 - .L_491)
.L_491:
        /*0090*/ 	.word	0x00000008
.L_492:


//--------------------- .nv.callgraph             --------------------------
	.section	.nv.callgraph,"",@"SHT_CUDA_CALLGRAPH"
	.align	4
	.sectionentsize	8
	.align		4
        /*0000*/ 	.word	0x00000000
	.align		4
        /*0004*/ 	.word	0xffffffff
	.align		4
        /*0008*/ 	.word	0x00000000
	.align		4
        /*000c*/ 	.word	0xfffffffe
	.align		4
        /*0010*/ 	.word	0x00000000
	.align		4
        /*0014*/ 	.word	0xfffffffd
	.align		4
        /*0018*/ 	.word	0x00000000
	.align		4
        /*001c*/ 	.word	0xfffffffc


//--------------------- .nv.constant4             --------------------------
	.section	.nv.constant4,"a",@progbits
	.align	8
	.align		8
.nv.constant4:
        /*0000*/ 	.dword	precalc_xorwow_matrix
	.align		8
        /*0008*/ 	.dword	precalc_xorwow_offset_matrix
	.align		8
        /*0010*/ 	.dword	mrg32k3aM1
	.align		8
        /*0018*/ 	.dword	mrg32k3aM2
	.align		8
        /*0020*/ 	.dword	mrg32k3aM1SubSeq
	.align		8
        /*0028*/ 	.dword	mrg32k3aM2SubSeq
	.align		8
        /*0030*/ 	.dword	mrg32k3aM1Seq
	.align		8
        /*0038*/ 	.dword	mrg32k3aM2Seq
	.align		8
        /*0040*/ 	.dword	_ZN63_INTERNAL_c0d6c1cb_32_DistributionExponentialKernel_cu_588173664cuda3std3__45__cpo5beginE
	.align		8
        /*0048*/ 	.dword	_ZN63_INTERNAL_c0d6c1cb_32_DistributionExponentialKernel_cu_588173664cuda3std3__45__cpo3endE
	.align		8
        /*0050*/ 	.dword	_ZN63_INTERNAL_c0d6c1cb_32_DistributionExponentialKernel_cu_588173664cuda3std3__45__cpo6cbeginE
	.align		8
        /*0058*/ 	.dword	_ZN63_INTERNAL_c0d6c1cb_32_DistributionExponentialKernel_cu_588173664cuda3std3__45__cpo4cendE
	.align		8
        /*0060*/ 	.dword	_ZN63_INTERNAL_c0d6c1cb_32_DistributionExponentialKernel_cu_588173664cuda3std3__45__cpo6rbeginE
	.align		8
        /*0068*/ 	.dword	_ZN63_INTERNAL_c0d6c1cb_32_DistributionExponentialKernel_cu_588173664cuda3std3__45__cpo4rendE
	.align		8
        /*0070*/ 	.dword	_ZN63_INTERNAL_c0d6c1cb_32_DistributionExponentialKernel_cu_588173664cuda3std3__45__cpo7crbeginE
	.align		8
        /*0078*/ 	.dword	_ZN63_INTERNAL_c0d6c1cb_32_DistributionExponentialKernel_cu_588173664cuda3std3__45__cpo5crendE
	.align		8
        /*0080*/ 	.dword	_ZN63_INTERNAL_c0d6c1cb_32_DistributionExponentialKernel_cu_588173664cuda3std3__465_GLOBAL__N__c0d6c1cb_32_DistributionExponentialKernel_cu_588173666ignoreE
	.align		8
        /*0088*/ 	.dword	_ZN63_INTERNAL_c0d6c1cb_32_DistributionExponentialKernel_cu_588173664cuda3std3__419piecewise_constructE
	.align		8
        /*0090*/ 	.dword	_ZN63_INTERNAL_c0d6c1cb_32_DistributionExponentialKernel_cu_588173664cuda3std3__48in_placeE
	.align		8
        /*0098*/ 	.dword	_ZN63_INTERNAL_c0d6c1cb_32_DistributionExponentialKernel_cu_588173664cuda3std3__420unreachable_sentinelE
	.align		8
        /*00a0*/ 	.dword	_ZN63_INTERNAL_c0d6c1cb_32_DistributionExponentialKernel_cu_588173664cuda3std6ranges3__45__cpo4swapE
	.align		8
        /*00a8*/ 	.dword	_ZN63_INTERNAL_c0d6c1cb_32_DistributionExponentialKernel_cu_588173664cuda3std6ranges3__45__cpo9iter_moveE
	.align		8
        /*00b0*/ 	.dword	_ZN63_INTERNAL_c0d6c1cb_32_DistributionExponentialKernel_cu_588173664cuda3std6ranges3__45__cpo5beginE
	.align		8
        /*00b8*/ 	.dword	_ZN63_INTERNAL_c0d6c1cb_32_DistributionExponentialKernel_cu_588173664cuda3std6ranges3__45__cpo3endE
	.align		8
        /*00c0*/ 	.dword	_ZN63_INTERNAL_c0d6c1cb_32_DistributionExponentialKernel_cu_588173664cuda3std6ranges3__45__cpo6cbeginE
	.align		8
        /*00c8*/ 	.dword	_ZN63_INTERNAL_c0d6c1cb_32_DistributionExponentialKernel_cu_588173664cuda3std6ranges3__45__cpo4cendE
	.align		8
        /*00d0*/ 	.dword	_ZN63_INTERNAL_c0d6c1cb_32_DistributionExponentialKernel_cu_588173664cuda3std6ranges3__45__cpo7advanceE
	.align		8
        /*00d8*/ 	.dword	_ZN63_INTERNAL_c0d6c1cb_32_DistributionExponentialKernel_cu_588173664cuda3std6ranges3__45__cpo9iter_swapE
	.align		8
        /*00e0*/ 	.dword	_ZN63_INTERNAL_c0d6c1cb_32_DistributionExponentialKernel_cu_588173664cuda3std6ranges3__45__cpo4nextE
	.align		8
        /*00e8*/ 	.dword	_ZN63_INTERNAL_c0d6c1cb_32_DistributionExponentialKernel_cu_588173664cuda3std6ranges3__45__cpo4prevE
	.align		8
        /*00f0*/ 	.dword	_ZN63_INTERNAL_c0d6c1cb_32_DistributionExponentialKernel_cu_588173664cuda3std6ranges3__45__cpo4dataE
	.align		8
        /*00f8*/ 	.dword	_ZN63_INTERNAL_c0d6c1cb_32_DistributionExponentialKernel_cu_588173664cuda3std6ranges3__45__cpo5cdataE
	.align		8
        /*0100*/ 	.dword	_ZN63_INTERNAL_c0d6c1cb_32_DistributionExponentialKernel_cu_588173664cuda3std6ranges3__45__cpo4sizeE
	.align		8
        /*0108*/ 	.dword	_ZN63_INTERNAL_c0d6c1cb_32_DistributionExponentialKernel_cu_588173664cuda3std6ranges3__45__cpo5ssizeE
	.align		8
        /*0110*/ 	.dword	_ZN63_INTERNAL_c0d6c1cb_32_DistributionExponentialKernel_cu_588173664cuda3std6ranges3__45__cpo8distanceE
	.align		8
        /*0118*/ 	.dword	_ZN63_INTERNAL_c0d6c1cb_32_DistributionExponentialKernel_cu_588173666thrust23THRUST_300001_SM_900_NS6system6detail10sequential3seqE


//--------------------- .nv.constant3             --------------------------
	.section	.nv.constant3,"a",@progbits
	.align	8
.nv.constant3:
	.type		__cr_lgamma_table,@object
	.size		__cr_lgamma_table,(.L_8 - __cr_lgamma_table)
__cr_lgamma_table:
        /*0000*/ 	.byte	0x00, 0x00, 0x00, 0x00, 0x00, 0x00, 0x00, 0x00, 0x00, 0x00, 0x00, 0x00, 0x00, 0x00, 0x00, 0x00
        /*0010*/ 	.byte	0xef, 0x39, 0xfa, 0xfe, 0x42, 0x2e, 0xe6, 0x3f, 0x02, 0x20, 0x2a, 0xfa, 0x0b, 0xab, 0xfc, 0x3f
        /*0020*/ 	.byte	0xf9, 0x2c, 0x92, 0x7c, 0xa7, 0x6c, 0x09, 0x40, 0xc9, 0x79, 0x44, 0x3c, 0x64, 0x26, 0x13, 0x40
        /*0030*/ 	.byte	0xca, 0x01, 0xcf, 0x3a, 0x27, 0x51, 0x1a, 0x40, 0x30, 0xcc, 0x2d, 0xf3, 0xe1, 0x0c, 0x21, 0x40
        /*0040*/ 	.byte	0x0d, 0xb7, 0xfc, 0x82, 0x8e, 0x35, 0x25, 0x40
.L_8:


//--------------------- .text._ZN2at6native65_GLOBAL__N__c0d6c1cb_32_DistributionExponentialKernel_cu_5881736643distribution_elementwise_grid_stride_kernelIfLi4EZNS0_9templates4cuda21uniform_and_transformIN3c108BFloat16EfPNS_17CUDAGeneratorImplEZZZNS4_18exponential_kernelIS9_EEvRNS_18TensorIteratorBaseEdT_ENKUlvE_clEvENKUlvE2_clEvEUlfE_EEvSC_T1_T2_EUlP24curandStatePhilox4_32_10E0_ZNS1_27distribution_nullary_kernelIS7_f6float4S9_SL_SG_EEvSC_SI_RKT3_T4_EUlifE0_EEvlNS_15PhiloxCudaStateESH_SI_ --------------------------
	.section	.text._ZN2at6native65_GLOBAL__N__c0d6c1cb_32_DistributionExponentialKernel_cu_5881736643distribution_elementwise_grid_stride_kernelIfLi4EZNS0_9templates4cuda21uniform_and_transformIN3c108BFloat16EfPNS_17CUDAGeneratorImplEZZZNS4_18exponential_kernelIS9_EEvRNS_18TensorIteratorBaseEdT_ENKUlvE_clEvENKUlvE2_clEvEUlfE_EEvSC_T1_T2_EUlP24curandStatePhilox4_32_10E0_ZNS1_27distribution_nullary_kernelIS7_f6float4S9_SL_SG_EEvSC_SI_RKT3_T4_EUlifE0_EEvlNS_15PhiloxCudaStateESH_SI_,"ax",@progbits
	.align	128
.text._ZN2at6native65_GLOBAL__N__c0d6c1cb_32_DistributionExponentialKernel_cu_5881736643distribution_elementwise_grid_stride_kernelIfLi4EZNS0_9templates4cuda21uniform_and_transformIN3c108BFloat16EfPNS_17CUDAGeneratorImplEZZZNS4_18exponential_kernelIS9_EEvRNS_18TensorIteratorBaseEdT_ENKUlvE_clEvENKUlvE2_clEvEUlfE_EEvSC_T1_T2_EUlP24curandStatePhilox4_32_10E0_ZNS1_27distribution_nullary_kernelIS7_f6float4S9_SL_SG_EEvSC_SI_RKT3_T4_EUlifE0_EEvlNS_15PhiloxCudaStateESH_SI_:
        .type           _ZN2at6native65_GLOBAL__N__c0d6c1cb_32_DistributionExponentialKernel_cu_5881736643distribution_elementwise_grid_stride_kernelIfLi4EZNS0_9templates4cuda21uniform_and_transformIN3c108BFloat16EfPNS_17CUDAGeneratorImplEZZZNS4_18exponential_kernelIS9_EEvRNS_18TensorIteratorBaseEdT_ENKUlvE_clEvENKUlvE2_clEvEUlfE_EEvSC_T1_T2_EUlP24curandStatePhilox4_32_10E0_ZNS1_27distribution_nullary_kernelIS7_f6float4S9_SL_SG_EEvSC_SI_RKT3_T4_EUlifE0_EEvlNS_15PhiloxCudaStateESH_SI_,@function
        .size           _ZN2at6native65_GLOBAL__N__c0d6c1cb_32_DistributionExponentialKernel_cu_5881736643distribution_elementwise_grid_stride_kernelIfLi4EZNS0_9templates4cuda21uniform_and_transformIN3c108BFloat16EfPNS_17CUDAGeneratorImplEZZZNS4_18exponential_kernelIS9_EEvRNS_18TensorIteratorBaseEdT_ENKUlvE_clEvENKUlvE2_clEvEUlfE_EEvSC_T1_T2_EUlP24curandStatePhilox4_32_10E0_ZNS1_27distribution_nullary_kernelIS7_f6float4S9_SL_SG_EEvSC_SI_RKT3_T4_EUlifE0_EEvlNS_15PhiloxCudaStateESH_SI_,(.L_x_271 - _ZN2at6native65_GLOBAL__N__c0d6c1cb_32_DistributionExponentialKernel_cu_5881736643distribution_elementwise_grid_stride_kernelIfLi4EZNS0_9templates4cuda21uniform_and_transformIN3c108BFloat16EfPNS_17CUDAGeneratorImplEZZZNS4_18exponential_kernelIS9_EEvRNS_18TensorIteratorBaseEdT_ENKUlvE_clEvENKUlvE2_clEvEUlfE_EEvSC_T1_T2_EUlP24curandStatePhilox4_32_10E0_ZNS1_27distribution_nullary_kernelIS7_f6float4S9_SL_SG_EEvSC_SI_RKT3_T4_EUlifE0_EEvlNS_15PhiloxCudaStateESH_SI_)
        .other          _ZN2at6native65_GLOBAL__N__c0d6c1cb_32_DistributionExponentialKernel_cu_5881736643distribution_elementwise_grid_stride_kernelIfLi4EZNS0_9templates4cuda21uniform_and_transformIN3c108BFloat16EfPNS_17CUDAGeneratorImplEZZZNS4_18exponential_kernelIS9_EEvRNS_18TensorIteratorBaseEdT_ENKUlvE_clEvENKUlvE2_clEvEUlfE_EEvSC_T1_T2_EUlP24curandStatePhilox4_32_10E0_ZNS1_27distribution_nullary_kernelIS7_f6float4S9_SL_SG_EEvSC_SI_RKT3_T4_EUlifE0_EEvlNS_15PhiloxCudaStateESH_SI_,@"STO_CUDA_ENTRY STV_DEFAULT"
_ZN2at6native65_GLOBAL__N__c0d6c1cb_32_DistributionExponentialKernel_cu_5881736643distribution_elementwise_grid_stride_kernelIfLi4EZNS0_9templates4cuda21uniform_and_transformIN3c108BFloat16EfPNS_17CUDAGeneratorImplEZZZNS4_18exponential_kernelIS9_EEvRNS_18TensorIteratorBaseEdT_ENKUlvE_clEvENKUlvE2_clEvEUlfE_EEvSC_T1_T2_EUlP24curandStatePhilox4_32_10E0_ZNS1_27distribution_nullary_kernelIS7_f6float4S9_SL_SG_EEvSC_SI_RKT3_T4_EUlifE0_EEvlNS_15PhiloxCudaStateESH_SI_:
[----:B------:R-:W-:Y:S08]  /*0000*/  LDC R1, c[0x0][0x28] ;  /* 0x00000a00ff017b82 */ /* 0x000ff00000000800 */
[----:B------:R-:W0:Y:S01]  /*0010*/  LDC R9, c[0x0][0x220] ;  /* 0x00008800ff097b82 */ /* 0x000e220000000800 */
[----:B------:R-:W-:Y:S01]  /*0020*/  ULDC.U8 UR4, c[0x0][0x22c] ;  /* 0x00008b0000047ab9 */ /* 0x000fe20000000000 */
[----:B------:R-:W-:Y:S01]  /*0030*/  ULDC.64 UR60, c[0x0][0x208] ;  /* 0x00008200003c7ab9 */ /* 0x000fe20000000a00 */
[----:B------:R-:W-:-:S05]  /*0040*/  ISETP.NE.AND P0, PT, RZ, UR4, PT ;  /* 0x00000004ff007c0c */ /* 0x000fca000bf05270 */
[----:B------:R-:W1:Y:S01]  /*0050*/  LDC R34, c[0x0][0x224] ;  /* 0x00008900ff227b82 */ /* 0x000e620000000800 */
[----:B------:R-:W-:Y:S01]  /*0060*/  ULDC.64 UR4, c[0x0][0x218] ;  /* 0x0000860000047ab9 */ /* 0x000fe20000000a00 */
[----:B------:R-:W2:Y:S06]  /*0070*/  S2R R6, SR_TID.X ;  /* 0x0000000000067919 */ /* 0x000eac0000002100 */
[----:B------:R-:W3:Y:S01]  /*0080*/  @P0 LDC R5, c[0x0][0x228] ;  /* 0x00008a00ff050b82 */ /* 0x000ee20000000800 */
[----:B0-----:R-:W-:Y:S01]  /*0090*/  @P0 MOV R2, R9 ;  /* 0x0000000900020202 */ /* 0x001fe20000000f00 */
[----:B-1----:R-:W-:-:S06]  /*00a0*/  @P0 IMAD.MOV.U32 R3, RZ, RZ, R34 ;  /* 0x000000ffff030224 */ /* 0x002fcc00078e0022 */
[----:B------:R-:W3:Y:S01]  /*00b0*/  @P0 LDG.E.64 R2, desc[UR60][R2.64] ;  /* 0x0000003c02020981 */ /* 0x000ee2000c1e1b00 */
[----:B------:R-:W-:Y:S01]  /*00c0*/  MOV R16, UR4 ;  /* 0x0000000400107c02 */ /* 0x000fe20008000f00 */
[----:B------:R-:W-:-:S06]  /*00d0*/  IMAD.U32 R17, RZ, RZ, UR5 ;  /* 0x00000005ff117e24 */ /* 0x000fcc000f8e00ff */
[----:B------:R-:W4:Y:S01]  /*00e0*/  @P0 LDG.E.64 R16, desc[UR60][R16.64] ;  /* 0x0000003c10100981 */ /* 0x000f22000c1e1b00 */
[----:B------:R-:W2:Y:S01]  /*00f0*/  S2UR UR4, SR_CTAID.X ;  /* 0x00000000000479c3 */ /* 0x000ea20000002500 */
[----:B------:R-:W-:-:S07]  /*0100*/  HFMA2.MMA R7, -RZ, RZ, 0, 0 ;  /* 0x00000000ff077435 */ /* 0x000fce00000001ff */
[----:B------:R-:W2:Y:S02]  /*0110*/  LDC R36, c[0x0][RZ] ;  /* 0x00000000ff247b82 */ /* 0x000ea40000000800 */
[----:B--2---:R-:W-:Y:S01]  /*0120*/  IMAD.WIDE.U32 R6, R36, UR4, R6 ;  /* 0x0000000424067c25 */ /* 0x004fe2000f8e0006 */
[----:B------:R-:W-:Y:S02]  /*0130*/  ULDC.64 UR4, c[0x0][0x210] ;  /* 0x0000840000047ab9 */ /* 0x000fe40000000a00 */
[----:B------:R-:W-:Y:S01]  /*0140*/  UIADD3 UR4, UP0, UR4, -0x1, URZ ;  /* 0xffffffff04047890 */ /* 0x000fe2000ff1e03f */
[----:B------:R-:W-:Y:S01]  /*0150*/  MOV R24, R6 ;  /* 0x0000000600187202 */ /* 0x000fe20000000f00 */
[----:B------:R-:W-:Y:S02]  /*0160*/  IMAD.WIDE.U32 R10, R6, -0x326172a9, RZ ;  /* 0xcd9e8d57060a7825 */ /* 0x000fe400078e00ff */
[----:B------:R-:W-:Y:S01]  /*0170*/  UIADD3.X UR5, UR5, -0x1, URZ, UP0, !UPT ;  /* 0xffffffff05057890 */ /* 0x000fe200087fe43f */
[----:B---3--:R-:W-:-:S05]  /*0180*/  @P0 IADD3 R9, P1, R2, R5, RZ ;  /* 0x0000000502090210 */ /* 0x008fca0007f3e0ff */
[----:B------:R-:W-:Y:S01]  /*0190*/  @P0 IMAD.X R34, RZ, RZ, R3, P1 ;  /* 0x000000ffff220224 */ /* 0x000fe200008e0603 */
[----:B------:R-:W-:Y:S02]  /*01a0*/  ISETP.NE.U32.AND P0, PT, RZ, UR5, PT ;  /* 0x00000005ff007c0c */ /* 0x000fe4000bf05070 */
[C---:B----4-:R-:W-:Y:S01]  /*01b0*/  IADD3 R33, R17.reuse, -0x4498517b, RZ ;  /* 0xbb67ae8511217810 */ /* 0x050fe20007ffe0ff */
[----:B------:R-:W-:Y:S01]  /*01c0*/  VIADD R32, R17, 0x76cf5d0a ;  /* 0x76cf5d0a11207836 */ /* 0x000fe20000000000 */
[--C-:B------:R-:W-:Y:S01]  /*01d0*/  SHF.R.U64 R35, R9, 0x2, R34.reuse ;  /* 0x0000000209237819 */ /* 0x100fe20000001222 */
[C---:B------:R-:W-:Y:S01]  /*01e0*/  VIADD R30, R17.reuse, 0xed9eba14 ;  /* 0xed9eba14111e7836 */ /* 0x040fe20000000000 */
[----:B------:R-:W-:Y:S01]  /*01f0*/  SHF.R.U32.HI R34, RZ, 0x2, R34 ;  /* 0x00000002ff227819 */ /* 0x000fe20000011622 */
[C---:B------:R-:W-:Y:S01]  /*0200*/  VIADD R28, R17.reuse, 0x646e171e ;  /* 0x646e171e111c7836 */ /* 0x040fe20000000000 */
[----:B------:R-:W-:Y:S01]  /*0210*/  IADD3 R31, R17, 0x32370b8f, RZ ;  /* 0x32370b8f111f7810 */ /* 0x000fe20007ffe0ff */
[----:B------:R-:W-:Y:S01]  /*0220*/  IMAD.WIDE.U32 R4, R35, -0x2daee0ad, RZ ;  /* 0xd2511f5323047825 */ /* 0x000fe200078e00ff */
[----:B------:R-:W-:-:S02]  /*0230*/  LOP3.LUT R2, R11, R34, R16, 0x96, !PT ;  /* 0x000000220b027212 */ /* 0x000fc400078e9610 */
[C---:B------:R-:W-:Y:S01]  /*0240*/  IADD3 R29, R17.reuse, -0x56f99767, RZ ;  /* 0xa9066899111d7810 */ /* 0x040fe20007ffe0ff */
[C---:B------:R-:W-:Y:S01]  /*0250*/  VIADD R26, R17.reuse, 0xdb3d7428 ;  /* 0xdb3d7428111a7836 */ /* 0x040fe20000000000 */
[C---:B------:R-:W-:Y:S01]  /*0260*/  LOP3.LUT R12, R17.reuse, R5, R7, 0x96, !PT ;  /* 0x00000005110c7212 */ /* 0x040fe200078e9607 */
[----:B------:R-:W-:Y:S01]  /*0270*/  IMAD.WIDE.U32 R2, R2, -0x2daee0ad, RZ ;  /* 0xd2511f5302027825 */ /* 0x000fe200078e00ff */
[----:B------:R-:W-:Y:S02]  /*0280*/  IADD3 R27, R17, 0x1fd5c5a3, RZ ;  /* 0x1fd5c5a3111b7810 */ /* 0x000fe40007ffe0ff */
[----:B------:R-:W-:Y:S01]  /*0290*/  IADD3 R25, R16, -0xe443238, RZ ;  /* 0xf1bbcdc810197810 */ /* 0x000fe20007ffe0ff */
[----:B------:R-:W-:Y:S01]  /*02a0*/  IMAD.WIDE.U32 R12, R12, -0x326172a9, RZ ;  /* 0xcd9e8d570c0c7825 */ /* 0x000fe200078e00ff */
[----:B------:R-:W-:Y:S02]  /*02b0*/  LOP3.LUT R4, R3, R4, R33, 0x96, !PT ;  /* 0x0000000403047212 */ /* 0x000fe400078e9621 */
[C---:B------:R-:W-:Y:S01]  /*02c0*/  IADD3 R3, R16.reuse, 0x3c6ef372, RZ ;  /* 0x3c6ef37210037810 */ /* 0x040fe20007ffe0ff */
[----:B------:R-:W-:-:S05]  /*02d0*/  VIADD R5, R16, 0x9e3779b9 ;  /* 0x9e3779b910057836 */ /* 0x000fca0000000000 */
[----:B------:R-:W-:Y:S01]  /*02e0*/  LOP3.LUT R10, R13, R5, R10, 0x96, !PT ;  /* 0x000000050d0a7212 */ /* 0x000fe200078e960a */
[----:B------:R-:W-:-:S04]  /*02f0*/  IMAD.WIDE.U32 R4, R4, -0x326172a9, RZ ;  /* 0xcd9e8d5704047825 */ /* 0x000fc800078e00ff */
[----:B------:R-:W-:Y:S01]  /*0300*/  IMAD.WIDE.U32 R10, R10, -0x2daee0ad, RZ ;  /* 0xd2511f530a0a7825 */ /* 0x000fe200078e00ff */
[----:B------:R-:W-:-:S03]  /*0310*/  LOP3.LUT R3, R5, R12, R3, 0x96, !PT ;  /* 0x0000000c05037212 */ /* 0x000fc600078e9603 */
[----:B------:R-:W-:Y:S01]  /*0320*/  VIADD R5, R16, 0xdaa66d2b ;  /* 0xdaa66d2b10057836 */ /* 0x000fe20000000000 */
[----:B------:R-:W-:Y:S01]  /*0330*/  LOP3.LUT R12, R11, R2, R32, 0x96, !PT ;  /* 0x000000020b0c7212 */ /* 0x000fe200078e9620 */
[----:B------:R-:W-:-:S04]  /*0340*/  IMAD.WIDE.U32 R2, R3, -0x2daee0ad, RZ ;  /* 0xd2511f5303027825 */ /* 0x000fc800078e00ff */
[----:B------:R-:W-:Y:S01]  /*0350*/  IMAD.WIDE.U32 R12, R12, -0x326172a9, RZ ;  /* 0xcd9e8d570c0c7825 */ /* 0x000fe200078e00ff */
[----:B------:R-:W-:Y:S02]  /*0360*/  LOP3.LUT R11, R3, R10, R31, 0x96, !PT ;  /* 0x0000000a030b7212 */ /* 0x000fe400078e961f */
[----:B------:R-:W-:Y:S02]  /*0370*/  IADD3 R3, R16, 0x78dde6e4, RZ ;  /* 0x78dde6e410037810 */ /* 0x000fe40007ffe0ff */
[----:B------:R-:W-:Y:S01]  /*0380*/  LOP3.LUT R10, R13, R4, R5, 0x96, !PT ;  /* 0x000000040d0a7212 */ /* 0x000fe200078e9605 */
[----:B------:R-:W-:-:S04]  /*0390*/  IMAD.WIDE.U32 R4, R11, -0x326172a9, RZ ;  /* 0xcd9e8d570b047825 */ /* 0x000fc800078e00ff */
[----:B------:R-:W-:Y:S01]  /*03a0*/  IMAD.WIDE.U32 R10, R10, -0x2daee0ad, RZ ;  /* 0xd2511f530a0a7825 */ /* 0x000fe200078e00ff */
[----:B------:R-:W-:-:S03]  /*03b0*/  LOP3.LUT R12, R5, R12, R3, 0x96, !PT ;  /* 0x0000000c050c7212 */ /* 0x000fc600078e9603 */
[----:B------:R-:W-:Y:S01]  /*03c0*/  VIADD R3, R16, 0x1715609d ;  /* 0x1715609d10037836 */ /* 0x000fe20000000000 */
[----:B------:R-:W-:Y:S01]  /*03d0*/  LOP3.LUT R14, R11, R2, R30, 0x96, !PT ;  /* 0x000000020b0e7212 */ /* 0x000fe200078e961e */
[----:B------:R-:W-:Y:S01]  /*03e0*/  IMAD.WIDE.U32 R12, R12, -0x2daee0ad, RZ ;  /* 0xd2511f530c0c7825 */ /* 0x000fe200078e00ff */
[----:B------:R-:W-:-:S03]  /*03f0*/  IADD3 R11, R16, -0x4ab325aa, RZ ;  /* 0xb54cda56100b7810 */ /* 0x000fc60007ffe0ff */
[----:B------:R-:W-:Y:S01]  /*0400*/  IMAD.WIDE.U32 R14, R14, -0x326172a9, RZ ;  /* 0xcd9e8d570e0e7825 */ /* 0x000fe200078e00ff */
[----:B------:R-:W-:Y:S02]  /*0410*/  LOP3.LUT R2, R13, R10, R29, 0x96, !PT ;  /* 0x0000000a0d027212 */ /* 0x000fe400078e961d */
[----:B------:R-:W-:Y:S02]  /*0420*/  MOV R13, R6 ;  /* 0x00000006000d7202 */ /* 0x000fe40000000f00 */
[----:B------:R-:W-:Y:S01]  /*0430*/  LOP3.LUT R4, R15, R4, R3, 0x96, !PT ;  /* 0x000000040f047212 */ /* 0x000fe200078e9603 */
[----:B------:R-:W-:-:S04]  /*0440*/  IMAD.WIDE.U32 R2, R2, -0x326172a9, RZ ;  /* 0xcd9e8d5702027825 */ /* 0x000fc800078e00ff */
[----:B------:R-:W-:Y:S01]  /*0450*/  IMAD.WIDE.U32 R4, R4, -0x2daee0ad, RZ ;  /* 0xd2511f5304047825 */ /* 0x000fe200078e00ff */
[----:B------:R-:W-:Y:S02]  /*0460*/  LOP3.LUT R11, R3, R14, R11, 0x96, !PT ;  /* 0x0000000e030b7212 */ /* 0x000fe400078e960b */
[----:B------:R-:W-:Y:S01]  /*0470*/  IADD3 R14, R17, -0x695add53, RZ ;  /* 0x96a522ad110e7810 */ /* 0x000fe20007ffe0ff */
[----:B------:R-:W-:Y:S01]  /*0480*/  VIADD R3, R16, 0x5384540f ;  /* 0x5384540f10037836 */ /* 0x000fe20000000000 */
[----:B------:R-:W-:Y:S01]  /*0490*/  LOP3.LUT R10, R5, R12, R28, 0x96, !PT ;  /* 0x0000000c050a7212 */ /* 0x000fe200078e961c */
[----:B------:R-:W-:-:S04]  /*04a0*/  IMAD.WIDE.U32 R22, R11, -0x2daee0ad, RZ ;  /* 0xd2511f530b167825 */ /* 0x000fc800078e00ff */
[----:B------:R-:W-:Y:S01]  /*04b0*/  IMAD.WIDE.U32 R10, R10, -0x326172a9, RZ ;  /* 0xcd9e8d570a0a7825 */ /* 0x000fe200078e00ff */
[----:B------:R-:W-:-:S03]  /*04c0*/  LOP3.LUT R5, R23, R4, R27, 0x96, !PT ;  /* 0x0000000417057212 */ /* 0x000fc600078e961b */
[----:B------:R-:W-:Y:S01]  /*04d0*/  IMAD.MOV.U32 R15, RZ, RZ, R7 ;  /* 0x000000ffff0f7224 */ /* 0x000fe200078e0007 */
[----:B------:R-:W-:Y:S01]  /*04e0*/  LOP3.LUT R4, R11, R2, R3, 0x96, !PT ;  /* 0x000000020b047212 */ /* 0x000fe200078e9603 */
[----:B------:R-:W-:-:S04]  /*04f0*/  IMAD.WIDE.U32 R2, R5, -0x326172a9, RZ ;  /* 0xcd9e8d5705027825 */ /* 0x000fc800078e00ff */
[----:B------:R-:W-:Y:S01]  /*0500*/  IMAD.WIDE.U32 R4, R4, -0x2daee0ad, RZ ;  /* 0xd2511f5304047825 */ /* 0x000fe200078e00ff */
[----:B------:R-:W-:-:S03]  /*0510*/  LOP3.LUT R25, R3, R10, R25, 0x96, !PT ;  /* 0x0000000a03197212 */ /* 0x000fc600078e9619 */
[----:B------:R-:W-:Y:S01]  /*0520*/  IMAD.MOV.U32 R12, RZ, RZ, R7 ;  /* 0x000000ffff0c7224 */ /* 0x000fe200078e0007 */
[----:B------:R-:W-:Y:S01]  /*0530*/  LOP3.LUT R22, R5, R22, R26, 0x96, !PT ;  /* 0x0000001605167212 */ /* 0x000fe200078e961a */
[----:B------:R-:W-:-:S04]  /*0540*/  IMAD.HI.U32 R3, R25, -0x2daee0ad, RZ ;  /* 0xd2511f5319037827 */ /* 0x000fc800078e00ff */
[----:B------:R-:W-:Y:S01]  /*0550*/  IMAD.HI.U32 R0, R22, -0x326172a9, RZ ;  /* 0xcd9e8d5716007827 */ /* 0x000fe200078e00ff */
[----:B------:R-:W-:-:S03]  /*0560*/  LOP3.LUT R4, R3, R4, R14, 0x96, !PT ;  /* 0x0000000403047212 */ /* 0x000fc600078e960e */
[----:B------:R-:W-:-:S05]  /*0570*/  VIADD R5, R16, 0x8ff34781 ;  /* 0x8ff3478110057836 */ /* 0x000fca0000000000 */
[----:B------:R-:W-:Y:S01]  /*0580*/  LOP3.LUT R5, R0, R2, R5, 0x96, !PT ;  /* 0x0000000200057212 */ /* 0x000fe200078e9605 */
[----:B------:R-:W-:Y:S06]  /*0590*/  @!P0 BRA `(.L_x_0) ;  /* 0x0000000000208947 */ /* 0x000fec0003800000 */
[----:B------:R-:W-:Y:S01]  /*05a0*/  ULDC UR6, c[0x0][0xc] ;  /* 0x0000030000067ab9 */ /* 0x000fe20000000800 */
[----:B------:R-:W-:Y:S01]  /*05b0*/  MOV R8, 0x5f0 ;  /* 0x000005f000087802 */ /* 0x000fe20000000f00 */
[----:B------:R-:W-:-:S05]  /*05c0*/  IMAD R0, R36, UR6, RZ ;  /* 0x0000000624007c24 */ /* 0x000fca000f8e02ff */
[----:B------:R-:W-:-:S07]  /*05d0*/  SHF.L.U32 R0, R0, 0x2, RZ ;  /* 0x0000000200007819 */ /* 0x000fce00000006ff */
[----:B------:R-:W-:Y:S05]  /*05e0*/  CALL.REL.NOINC `($__internal_0_$__cuda_sm20_div_s64) ;  /* 0x0000004c00207944 */ /* 0x000fea0003c00000 */
[----:B------:R-:W-:Y:S01]  /*05f0*/  IMAD.MOV.U32 R2, RZ, RZ, R0 ;  /* 0x000000ffff027224 */ /* 0x000fe200078e0000 */
[----:B------:R-:W-:Y:S01]  /*0600*/  MOV R3, R7 ;  /* 0x0000000700037202 */ /* 0x000fe20000000f00 */
[----:B------:R-:W-:Y:S06]  /*0610*/  BRA `(.L_x_1) ;  /* 0x0000000000587947 */ /* 0x000fec0003800000 */
.L_x_0:
[----:B------:R-:W0:Y:S02]  /*0620*/  LDC R3, c[0x0][0xc] ;  /* 0x00000300ff037b82 */ /* 0x000e240000000800 */
[----:B0-----:R-:W-:-:S04]  /*0630*/  IMAD R0, R36, R3, RZ ;  /* 0x0000000324007224 */ /* 0x001fc800078e02ff */
[----:B------:R-:W-:-:S04]  /*0640*/  IMAD.SHL.U32 R0, R0, 0x4, RZ ;  /* 0x0000000400007824 */ /* 0x000fc800078e00ff */
[----:B------:R-:W0:Y:S01]  /*0650*/  I2F.U32.RP R6, R0 ;  /* 0x0000000000067306 */ /* 0x000e220000209000 */
[----:B------:R-:W-:Y:S01]  /*0660*/  IMAD.MOV R7, RZ, RZ, -R0 ;  /* 0x000000ffff077224 */ /* 0x000fe200078e0a00 */
[----:B------:R-:W-:-:S06]  /*0670*/  ISETP.NE.U32.AND P2, PT, R0, RZ, PT ;  /* 0x000000ff0000720c */ /* 0x000fcc0003f45070 */
[----:B0-----:R-:W0:Y:S02]  /*0680*/  MUFU.RCP R6, R6 ;  /* 0x0000000600067308 */ /* 0x001e240000001000 */
[----:B0-----:R-:W-:-:S06]  /*0690*/  IADD3 R2, R6, 0xffffffe, RZ ;  /* 0x0ffffffe06027810 */ /* 0x001fcc0007ffe0ff */
[----:B------:R0:W1:Y:S02]  /*06a0*/  F2I.FTZ.U32.TRUNC.NTZ R3, R2 ;  /* 0x0000000200037305 */ /* 0x000064000021f000 */
[----:B0-----:R-:W-:Y:S01]  /*06b0*/  MOV R2, RZ ;  /* 0x000000ff00027202 */ /* 0x001fe20000000f00 */
[----:B-1----:R-:W-:-:S04]  /*06c0*/  IMAD R7, R7, R3, RZ ;  /* 0x0000000307077224 */ /* 0x002fc800078e02ff */
[----:B------:R-:W-:-:S06]  /*06d0*/  IMAD.HI.U32 R3, R3, R7, R2 ;  /* 0x0000000703037227 */ /* 0x000fcc00078e0002 */
[----:B------:R-:W-:-:S04]  /*06e0*/  IMAD.HI.U32 R2, R3, UR4, RZ ;  /* 0x0000000403027c27 */ /* 0x000fc8000f8e00ff */
[----:B------:R-:W-:-:S04]  /*06f0*/  IMAD.MOV R3, RZ, RZ, -R2 ;  /* 0x000000ffff037224 */ /* 0x000fc800078e0a02 */
[----:B------:R-:W-:-:S05]  /*0700*/  IMAD R3, R0, R3, UR4 ;  /* 0x0000000400037e24 */ /* 0x000fca000f8e0203 */
[----:B------:R-:W-:-:S13]  /*0710*/  ISETP.GE.U32.AND P0, PT, R3, R0, PT ;  /* 0x000000000300720c */ /* 0x000fda0003f06070 */
[----:B------:R-:W-:Y:S01]  /*0720*/  @P0 IADD3 R3, -R0, R3, RZ ;  /* 0x0000000300030210 */ /* 0x000fe20007ffe1ff */
[----:B------:R-:W-:-:S03]  /*0730*/  @P0 VIADD R2, R2, 0x1 ;  /* 0x0000000102020836 */ /* 0x000fc60000000000 */
[----:B------:R-:W-:Y:S01]  /*0740*/  ISETP.GE.U32.AND P1, PT, R3, R0, PT ;  /* 0x000000000300720c */ /* 0x000fe20003f26070 */
[----:B------:R-:W-:-:S12]  /*0750*/  IMAD.MOV.U32 R3, RZ, RZ, RZ ;  /* 0x000000ffff037224 */ /* 0x000fd800078e00ff */
[----:B------:R-:W-:Y:S02]  /*0760*/  @P1 IADD3 R2, R2, 0x1, RZ ;  /* 0x0000000102021810 */ /* 0x000fe40007ffe0ff */
[----:B------:R-:W-:-:S07]  /*0770*/  @!P2 LOP3.LUT R2, RZ, R0, RZ, 0x33, !PT ;  /* 0x00000000ff02a212 */ /* 0x000fce00078e33ff */
.L_x_1:
[----:B------:R-:W-:Y:S01]  /*0780*/  ULDC UR4, c[0x0][0xc] ;  /* 0x0000030000047ab9 */ /* 0x000fe20000000800 */
[----:B------:R-:W-:Y:S01]  /*0790*/  IADD3 R11, P0, R2, 0x1, RZ ;  /* 0x00000001020b7810 */ /* 0x000fe20007f1e0ff */
[----:B------:R-:W-:-:S03]  /*07a0*/  IMAD.WIDE.U32 R6, R36, UR4, RZ ;  /* 0x0000000424067c25 */ /* 0x000fc6000f8e00ff */
[----:B------:R-:W-:Y:S01]  /*07b0*/  IADD3.X R19, RZ, R3, RZ, P0, !PT ;  /* 0x00000003ff137210 */ /* 0x000fe200007fe4ff */
[-C--:B------:R-:W-:Y:S02]  /*07c0*/  IMAD R0, R7, R11.reuse, RZ ;  /* 0x0000000b07007224 */ /* 0x080fe400078e02ff */
[----:B------:R-:W-:-:S04]  /*07d0*/  IMAD.WIDE.U32 R2, R6, R11, RZ ;  /* 0x0000000b06027225 */ /* 0x000fc800078e00ff */
[----:B------:R-:W-:Y:S02]  /*07e0*/  IMAD R19, R6, R19, R0 ;  /* 0x0000001306137224 */ /* 0x000fe400078e0200 */
[----:B------:R-:W-:-:S03]  /*07f0*/  IMAD.SHL.U32 R11, R2, 0x4, RZ ;  /* 0x00000004020b7824 */ /* 0x000fc600078e00ff */
[----:B------:R-:W-:Y:S02]  /*0800*/  IADD3 R3, R3, R19, RZ ;  /* 0x0000001303037210 */ /* 0x000fe40007ffe0ff */
[----:B------:R-:W-:Y:S02]  /*0810*/  ISETP.GE.U32.AND P0, PT, R24, R11, PT ;  /* 0x0000000b1800720c */ /* 0x000fe40003f06070 */
[----:B------:R-:W-:-:S04]  /*0820*/  SHF.L.U64.HI R10, R2, 0x2, R3 ;  /* 0x00000002020a7819 */ /* 0x000fc80000010203 */
[----:B------:R-:W-:-:S13]  /*0830*/  ISETP.GE.AND.EX P0, PT, R15, R10, PT, P0 ;  /* 0x0000000a0f00720c */ /* 0x000fda0003f06300 */
[----:B------:R-:W-:Y:S05]  /*0840*/  @P0 EXIT ;  /* 0x000000000000094d */ /* 0x000fea0003800000 */
[----:B------:R-:W0:Y:S01]  /*0850*/  LDC R8, c[0x0][0x238] ;  /* 0x00008e00ff087b82 */ /* 0x000e220000000800 */
[----:B------:R-:W-:Y:S01]  /*0860*/  IMAD R22, R22, -0x326172a9, RZ ;  /* 0xcd9e8d5716167824 */ /* 0x000fe200078e02ff */
[----:B------:R-:W-:Y:S01]  /*0870*/  LOP3.LUT R9, R9, 0x3, RZ, 0xc0, !PT ;  /* 0x0000000309097812 */ /* 0x000fe200078ec0ff */
[----:B------:R-:W-:Y:S01]  /*0880*/  ULDC UR58, c[0x0][0x23c] ;  /* 0x00008f00003a7ab9 */ /* 0x000fe20000000800 */
[----:B------:R-:W-:Y:S01]  /*0890*/  ULDC UR57, c[0x0][0x368] ;  /* 0x0000da0000397ab9 */ /* 0x000fe20000000800 */
[----:B------:R-:W-:Y:S01]  /*08a0*/  ULDC UR56, c[0x0][0x250] ;  /* 0x0000940000387ab9 */ /* 0x000fe20000000800 */
[----:B------:R-:W-:Y:S01]  /*08b0*/  ULDC UR55, c[0x0][0x36c] ;  /* 0x0000db0000377ab9 */ /* 0x000fe20000000800 */
[----:B------:R-:W-:Y:S01]  /*08c0*/  ULDC UR54, c[0x0][0x254] ;  /* 0x0000950000367ab9 */ /* 0x000fe20000000800 */
[----:B------:R-:W1:Y:S01]  /*08d0*/  LDC.64 R18, c[0x0][0x210] ;  /* 0x00008400ff127b82 */ /* 0x000e620000000a00 */
[----:B------:R-:W-:Y:S01]  /*08e0*/  ULDC UR53, c[0x0][0x370] ;  /* 0x0000dc0000357ab9 */ /* 0x000fe20000000800 */
        /* <DEDUP_REMOVED lines=45> */
[----:B0-----:R-:W-:-:S05]  /*0bc0*/  ULDC.64 UR32, c[0x0][0x240] ;  /* 0x0000900000207ab9 */ /* 0x001fca0000000a00 */
.L_x_17:
[----:B------:R-:W-:Y:S01]  /*0bd0*/  VIADD R35, R35, 0x1 ;  /* 0x0000000123237836 */ /* 0x000fe20000000000 */
[----:B------:R-:W-:Y:S03]  /*0be0*/  BSSY B0, `(.L_x_2) ;  /* 0x000000c000007945 */ /* 0x000fe60003800000 */
[C---:B------:R-:W-:Y:S01]  /*0bf0*/  IMAD.HI.U32 R7, R35.reuse, -0x2daee0ad, RZ ;  /* 0xd2511f5323077827 */ /* 0x040fe200078e00ff */
[----:B------:R-:W-:-:S13]  /*0c00*/  ISETP.NE.AND P0, PT, R35, RZ, PT ;  /* 0x000000ff2300720c */ /* 0x000fda0003f05270 */
[----:B------:R-:W-:Y:S05]  /*0c10*/  @P0 BRA `(.L_x_3) ;  /* 0x0000000000200947 */ /* 0x000fea0003800000 */
[----:B------:R-:W-:-:S04]  /*0c20*/  IADD3 R34, R34, 0x1, RZ ;  /* 0x0000000122227810 */ /* 0x000fc80007ffe0ff */
[----:B------:R-:W-:-:S13]  /*0c30*/  ISETP.NE.AND P0, PT, R34, RZ, PT ;  /* 0x000000ff2200720c */ /* 0x000fda0003f05270 */
[----:B------:R-:W-:Y:S01]  /*0c40*/  @!P0 VIADD R13, R13, 0x1 ;  /* 0x000000010d0d8836 */ /* 0x000fe20000000000 */
[----:B------:R-:W-:Y:S02]  /*0c50*/  @!P0 IADD3 R0, R12, 0x1, RZ ;  /* 0x000000010c008810 */ /* 0x000fe40007ffe0ff */
[----:B------:R-:W-:Y:S02]  /*0c60*/  @!P0 MOV R34, RZ ;  /* 0x000000ff00228202 */ /* 0x000fe40000000f00 */
[----:B------:R-:W-:-:S13]  /*0c70*/  ISETP.NE.AND P1, PT, R13, RZ, !P0 ;  /* 0x000000ff0d00720c */ /* 0x000fda0004725270 */
[----:B------:R-:W-:-:S04]  /*0c80*/  @P1 IMAD.MOV R0, RZ, RZ, R12 ;  /* 0x000000ffff001224 */ /* 0x000fc800078e020c */
[----:B------:R-:W-:-:S07]  /*0c90*/  @!P0 IMAD.MOV.U32 R12, RZ, RZ, R0 ;  /* 0x000000ffff0c8224 */ /* 0x000fce00078e0000 */
.L_x_3:
[----:B------:R-:W-:Y:S05]  /*0ca0*/  BSYNC B0 ;  /* 0x0000000000007941 */ /* 0x000fea0003800000 */
.L_x_2:
[----:B------:R-:W-:Y:S01]  /*0cb0*/  IMAD.HI.U32 R3, R13, -0x326172a9, RZ ;  /* 0xcd9e8d570d037827 */ /* 0x000fe200078e00ff */
[----:B------:R-:W-:Y:S02]  /*0cc0*/  LOP3.LUT R7, R7, R12, R17, 0x96, !PT ;  /* 0x0000000c07077212 */ /* 0x000fe400078e9611 */
[----:B------:R-:W-:Y:S01]  /*0cd0*/  IADD3 R6, R16, -0x61c88647, RZ ;  /* 0x9e3779b910067810 */ /* 0x000fe20007ffe0ff */
[----:B------:R-:W-:Y:S01]  /*0ce0*/  IMAD R23, R13, -0x326172a9, RZ ;  /* 0xcd9e8d570d177824 */ /* 0x000fe200078e02ff */
[----:B------:R-:W-:Y:S01]  /*0cf0*/  LOP3.LUT R3, R3, R34, R16, 0x96, !PT ;  /* 0x0000002203037212 */ /* 0x000fe200078e9610 */
[----:B------:R-:W-:Y:S01]  /*0d00*/  IMAD.WIDE.U32 R20, R7, -0x326172a9, RZ ;  /* 0xcd9e8d5707147825 */ /* 0x000fe200078e00ff */
[----:B------:R-:W-:-:S03]  /*0d10*/  ISETP.NE.AND P0, PT, R9, 0x1, PT ;  /* 0x000000010900780c */ /* 0x000fc60003f05270 */
[----:B------:R-:W-:Y:S01]  /*0d20*/  IMAD R0, R35, -0x2daee0ad, RZ ;  /* 0xd2511f5323007824 */ /* 0x000fe200078e02ff */
[----:B------:R-:W-:Y:S01]  /*0d30*/  LOP3.LUT R6, R21, R23, R6, 0x96, !PT ;  /* 0x0000001715067212 */ /* 0x000fe200078e9606 */
[----:B------:R-:W-:-:S04]  /*0d40*/  IMAD.WIDE.U32 R38, R3, -0x2daee0ad, RZ ;  /* 0xd2511f5303267825 */ /* 0x000fc800078e00ff */
[----:B------:R-:W-:Y:S01]  /*0d50*/  IMAD.WIDE.U32 R6, R6, -0x2daee0ad, RZ ;  /* 0xd2511f5306067825 */ /* 0x000fe200078e00ff */
[----:B------:R-:W-:-:S03]  /*0d60*/  LOP3.LUT R0, R39, R0, R33, 0x96, !PT ;  /* 0x0000000027007212 */ /* 0x000fc600078e9621 */
[----:B------:R-:W-:Y:S01]  /*0d70*/  VIADD R21, R16, 0x3c6ef372 ;  /* 0x3c6ef37210157836 */ /* 0x000fe20000000000 */
[----:B------:R-:W-:Y:S01]  /*0d80*/  LOP3.LUT R39, R7, R38, R32, 0x96, !PT ;  /* 0x0000002607277212 */ /* 0x000fe200078e9620 */
[----:B------:R-:W-:-:S04]  /*0d90*/  IMAD.WIDE.U32 R2, R0, -0x326172a9, RZ ;  /* 0xcd9e8d5700027825 */ /* 0x000fc800078e00ff */
[C---:B------:R-:W-:Y:S01]  /*0da0*/  VIADD R23, R16.reuse, 0xf1bbcdc8 ;  /* 0xf1bbcdc810177836 */ /* 0x040fe20000000000 */
[----:B------:R-:W-:Y:S01]  /*0db0*/  LOP3.LUT R38, R3, R20, R21, 0x96, !PT ;  /* 0x0000001403267212 */ /* 0x000fe200078e9615 */
[----:B------:R-:W-:Y:S01]  /*0dc0*/  IMAD.WIDE.U32 R20, R39, -0x326172a9, RZ ;  /* 0xcd9e8d5727147825 */ /* 0x000fe200078e00ff */
[----:B------:R-:W-:-:S03]  /*0dd0*/  IADD3 R3, R16, -0x255992d5, RZ ;  /* 0xdaa66d2b10037810 */ /* 0x000fc60007ffe0ff */
[----:B------:R-:W-:Y:S01]  /*0de0*/  IMAD.WIDE.U32 R38, R38, -0x2daee0ad, RZ ;  /* 0xd2511f5326267825 */ /* 0x000fe200078e00ff */
[----:B------:R-:W-:-:S03]  /*0df0*/  LOP3.LUT R3, R21, R2, R3, 0x96, !PT ;  /* 0x0000000215037212 */ /* 0x000fc600078e9603 */
[----:B------:R-:W-:Y:S01]  /*0e00*/  VIADD R21, R16, 0x78dde6e4 ;  /* 0x78dde6e410157836 */ /* 0x000fe20000000000 */
[----:B------:R-:W-:Y:S01]  /*0e10*/  LOP3.LUT R2, R39, R6, R31, 0x96, !PT ;  /* 0x0000000627027212 */ /* 0x000fe200078e961f */
[----:B------:R-:W-:-:S04]  /*0e20*/  IMAD.WIDE.U32 R6, R3, -0x2daee0ad, RZ ;  /* 0xd2511f5303067825 */ /* 0x000fc800078e00ff */
[----:B------:R-:W-:Y:S01]  /*0e30*/  IMAD.WIDE.U32 R2, R2, -0x326172a9, RZ ;  /* 0xcd9e8d5702027825 */ /* 0x000fe200078e00ff */
[----:B------:R-:W-:-:S03]  /*0e40*/  LOP3.LUT R39, R7, R38, R30, 0x96, !PT ;  /* 0x0000002607277212 */ /* 0x000fc600078e961e */
[----:B------:R-:W-:Y:S01]  /*0e50*/  IMAD R0, R25, -0x2daee0ad, RZ ;  /* 0xd2511f5319007824 */ /* 0x000fe200078e02ff */
[----:B------:R-:W-:Y:S01]  /*0e60*/  LOP3.LUT R38, R3, R20, R21, 0x96, !PT ;  /* 0x0000001403267212 */ /* 0x000fe200078e9615 */
[----:B------:R-:W-:Y:S01]  /*0e70*/  IMAD.WIDE.U32 R20, R39, -0x326172a9, RZ ;  /* 0xcd9e8d5727147825 */ /* 0x000fe200078e00ff */
[----:B------:R-:W-:-:S03]  /*0e80*/  IADD3 R3, R16, 0x1715609d, RZ ;  /* 0x1715609d10037810 */ /* 0x000fc60007ffe0ff */
[----:B------:R-:W-:Y:S01]  /*0e90*/  IMAD.WIDE.U32 R38, R38, -0x2daee0ad, RZ ;  /* 0xd2511f5326267825 */ /* 0x000fe200078e00ff */
[----:B------:R-:W-:-:S03]  /*0ea0*/  LOP3.LUT R3, R21, R2, R3, 0x96, !PT ;  /* 0x0000000215037212 */ /* 0x000fc600078e9603 */
[----:B------:R-:W-:Y:S01]  /*0eb0*/  VIADD R21, R16, 0xb54cda56 ;  /* 0xb54cda5610157836 */ /* 0x000fe20000000000 */
[----:B------:R-:W-:Y:S01]  /*0ec0*/  LOP3.LUT R2, R39, R6, R29, 0x96, !PT ;  /* 0x0000000627027212 */ /* 0x000fe200078e961d */
[----:B------:R-:W-:-:S04]  /*0ed0*/  IMAD.WIDE.U32 R6, R3, -0x2daee0ad, RZ ;  /* 0xd2511f5303067825 */ /* 0x000fc800078e00ff */
[----:B------:R-:W-:Y:S01]  /*0ee0*/  IMAD.WIDE.U32 R2, R2, -0x326172a9, RZ ;  /* 0xcd9e8d5702027825 */ /* 0x000fe200078e00ff */
[----:B------:R-:W-:-:S03]  /*0ef0*/  LOP3.LUT R39, R7, R38, R28, 0x96, !PT ;  /* 0x0000002607277212 */ /* 0x000fc600078e961c */
[----:B------:R-:W-:Y:S01]  /*0f00*/  IMAD.MOV.U32 R37, RZ, RZ, R22 ;  /* 0x000000ffff257224 */ /* 0x000fe200078e0016 */
[----:B------:R-:W-:Y:S01]  /*0f10*/  LOP3.LUT R38, R3, R20, R21, 0x96, !PT ;  /* 0x0000001403267212 */ /* 0x000fe200078e9615 */
[----:B------:R-:W-:Y:S01]  /*0f20*/  IMAD.WIDE.U32 R20, R39, -0x326172a9, RZ ;  /* 0xcd9e8d5727147825 */ /* 0x000fe200078e00ff */
[----:B------:R-:W-:-:S03]  /*0f30*/  IADD3 R3, R16, 0x5384540f, RZ ;  /* 0x5384540f10037810 */ /* 0x000fc60007ffe0ff */
[----:B------:R-:W-:Y:S01]  /*0f40*/  IMAD.WIDE.U32 R38, R38, -0x2daee0ad, RZ ;  /* 0xd2511f5326267825 */ /* 0x000fe200078e00ff */
[----:B------:R-:W-:-:S04]  /*0f50*/  LOP3.LUT R3, R21, R2, R3, 0x96, !PT ;  /* 0x0000000215037212 */ /* 0x000fc800078e9603 */
[----:B------:R-:W-:Y:S01]  /*0f60*/  LOP3.LUT R2, R39, R6, R27, 0x96, !PT ;  /* 0x0000000627027212 */ /* 0x000fe200078e961b */
[----:B------:R-:W-:-:S04]  /*0f70*/  IMAD.WIDE.U32 R6, R3, -0x2daee0ad, RZ ;  /* 0xd2511f5303067825 */ /* 0x000fc800078e00ff */
[----:B------:R-:W-:Y:S01]  /*0f80*/  IMAD.WIDE.U32 R2, R2, -0x326172a9, RZ ;  /* 0xcd9e8d5702027825 */ /* 0x000fe200078e00ff */
[----:B------:R-:W-:Y:S02]  /*0f90*/  LOP3.LUT R21, R7, R38, R26, 0x96, !PT ;  /* 0x0000002607157212 */ /* 0x000fe400078e961a */
[----:B------:R-:W-:Y:S02]  /*0fa0*/  IADD3 R7, R16, -0x700cb87f, RZ ;  /* 0x8ff3478110077810 */ /* 0x000fe40007ffe0ff */
[----:B------:R-:W-:Y:S01]  /*0fb0*/  LOP3.LUT R25, R3, R20, R23, 0x96, !PT ;  /* 0x0000001403197212 */ /* 0x000fe200078e9617 */
[----:B------:R-:W-:Y:S01]  /*0fc0*/  IMAD.WIDE.U32 R20, R21, -0x326172a9, RZ ;  /* 0xcd9e8d5715147825 */ /* 0x000fe200078e00ff */
[----:B------:R-:W-:-:S03]  /*0fd0*/  MOV R23, R4 ;  /* 0x0000000400177202 */ /* 0x000fc60000000f00 */
[----:B------:R-:W-:Y:S01]  /*0fe0*/  IMAD.HI.U32 R3, R25, -0x2daee0ad, RZ ;  /* 0xd2511f5319037827 */ /* 0x000fe200078e00ff */
[----:B------:R-:W-:-:S03]  /*0ff0*/  LOP3.LUT R7, R21, R2, R7, 0x96, !PT ;  /* 0x0000000215077212 */ /* 0x000fc600078e9607 */
[----:B------:R-:W-:Y:S01]  /*1000*/  IMAD.MOV.U32 R2, RZ, RZ, R0 ;  /* 0x000000ffff027224 */ /* 0x000fe200078e0000 */
[----:B------:R-:W-:Y:S02]  /*1010*/  LOP3.LUT R6, R3, R6, R14, 0x96, !PT ;  /* 0x0000000603067212 */ /* 0x000fe400078e960e */
[----:B------:R-:W-:Y:S01]  /*1020*/  MOV R3, R7 ;  /* 0x0000000700037202 */ /* 0x000fe20000000f00 */
[----:B------:R-:W-:Y:S06]  /*1030*/  @!P0 BRA `(.L_x_4) ;  /* 0x0000000000408947 */ /* 0x000fec0003800000 */
[----:B------:R-:W-:-:S13]  /*1040*/  ISETP.NE.AND P0, PT, R9, 0x2, PT ;  /* 0x000000020900780c */ /* 0x000fda0003f05270 */
[----:B------:R-:W-:Y:S05]  /*1050*/  @!P0 BRA `(.L_x_5) ;  /* 0x0000000000288947 */ /* 0x000fea0003800000 */
[----:B------:R-:W-:Y:S01]  /*1060*/  ISETP.NE.AND P0, PT, R9, 0x3, PT ;  /* 0x000000030900780c */ /* 0x000fe20003f05270 */
[----:B------:R-:W-:Y:S01]  /*1070*/  IMAD.MOV.U32 R37, RZ, RZ, R0 ;  /* 0x000000ffff257224 */ /* 0x000fe200078e0000 */
[----:B------:R-:W-:Y:S01]  /*1080*/  MOV R23, R7 ;  /* 0x0000000700177202 */ /* 0x000fe20000000f00 */
[----:B------:R-:W-:Y:S01]  /*1090*/  IMAD.MOV.U32 R2, RZ, RZ, R20 ;  /* 0x000000ffff027224 */ /* 0x000fe200078e0014 */
[----:B------:R-:W-:-:S09]  /*10a0*/  MOV R3, R6 ;  /* 0x0000000600037202 */ /* 0x000fd20000000f00 */
[----:B------:R-:W-:Y:S01]  /*10b0*/  @P0 IMAD.MOV.U32 R37, RZ, RZ, R5 ;  /* 0x000000ffff250224 */ /* 0x000fe200078e0005 */
[----:B------:R-:W-:Y:S01]  /*10c0*/  @P0 MOV R23, R22 ;  /* 0x0000001600170202 */ /* 0x000fe20000000f00 */
[----:B------:R-:W-:Y:S01]  /*10d0*/  @P0 IMAD.MOV.U32 R2, RZ, RZ, R4 ;  /* 0x000000ffff020224 */ /* 0x000fe200078e0004 */
[----:B------:R-:W-:Y:S01]  /*10e0*/  @P0 MOV R3, R0 ;  /* 0x0000000000030202 */ /* 0x000fe20000000f00 */
[----:B------:R-:W-:Y:S06]  /*10f0*/  BRA `(.L_x_4) ;  /* 0x0000000000107947 */ /* 0x000fec0003800000 */
.L_x_5:
[----:B------:R-:W-:Y:S01]  /*1100*/  IMAD.MOV.U32 R37, RZ, RZ, R4 ;  /* 0x000000ffff257224 */ /* 0x000fe200078e0004 */
[----:B------:R-:W-:Y:S01]  /*1110*/  MOV R23, R0 ;  /* 0x0000000000177202 */ /* 0x000fe20000000f00 */
[----:B------:R-:W-:Y:S01]  /*1120*/  IMAD.MOV.U32 R2, RZ, RZ, R7 ;  /* 0x000000ffff027224 */ /* 0x000fe200078e0007 */
[----:B------:R-:W-:-:S07]  /*1130*/  MOV R3, R20 ;  /* 0x0000001400037202 */ /* 0x000fce0000000f00 */
.L_x_4:
[----:B-1----:R-:W-:Y:S01]  /*1140*/  ISETP.GE.U32.AND P0, PT, R24, R18, PT ;  /* 0x000000121800720c */ /* 0x002fe20003f06070 */
[----:B------:R-:W-:Y:S01]  /*1150*/  IMAD.MOV.U32 R0, RZ, RZ, 0x2f800000 ;  /* 0x2f800000ff007424 */ /* 0x000fe200078e00ff */
[----:B------:R-:W-:Y:S01]  /*1160*/  I2FP.F32.U32 R5, R23 ;  /* 0x0000001700057245 */ /* 0x000fe20000201000 */
[----:B------:R-:W-:Y:S01]  /*1170*/  BSSY B0, `(.L_x_6) ;  /* 0x0000103000007945 */ /* 0x000fe20003800000 */
[----:B------:R-:W-:Y:S02]  /*1180*/  ISETP.GE.AND.EX P0, PT, R15, R19, PT, P0 ;  /* 0x000000130f00720c */ /* 0x000fe40003f06300 */
[----:B------:R-:W-:Y:S01]  /*1190*/  I2FP.F32.U32 R37, R37 ;  /* 0x0000002500257245 */ /* 0x000fe20000201000 */
[----:B------:R-:W-:Y:S01]  /*11a0*/  FFMA.FTZ R5, R5, R0, 1.1641532182693481445e-10 ;  /* 0x2f00000005057423 */ /* 0x000fe20000010000 */
[----:B------:R-:W-:Y:S02]  /*11b0*/  I2FP.F32.U32 R23, R2 ;  /* 0x0000000200177245 */ /* 0x000fe40000201000 */
[----:B------:R-:W-:Y:S01]  /*11c0*/  I2FP.F32.U32 R3, R3 ;  /* 0x0000000300037245 */ /* 0x000fe20000201000 */
[----:B------:R-:W-:-:S02]  /*11d0*/  FFMA.FTZ R2, R37, R0, 1.1641532182693481445e-10 ;  /* 0x2f00000025027423 */ /* 0x000fc40000010000 */
[-C--:B------:R-:W-:Y:S02]  /*11e0*/  FFMA.FTZ R4, R23, R0.reuse, 1.1641532182693481445e-10 ;  /* 0x2f00000017047423 */ /* 0x080fe40000010000 */
[----:B------:R-:W-:Y:S02]  /*11f0*/  FFMA.FTZ R3, R3, R0, 1.1641532182693481445e-10 ;  /* 0x2f00000003037423 */ /* 0x000fe40000010000 */
[----:B------:R-:W-:Y:S05]  /*1200*/  @P0 BRA `(.L_x_7) ;  /* 0x0000000c00e40947 */ /* 0x000fea0003800000 */
[----:B------:R-:W-:Y:S01]  /*1210*/  ISETP.NE.AND P0, PT, R8, RZ, PT ;  /* 0x000000ff0800720c */ /* 0x000fe20003f05270 */
[----:B------:R-:W-:-:S12]  /*1220*/  HFMA2.MMA R0, -RZ, RZ, 0, 0 ;  /* 0x00000000ff007435 */ /* 0x000fd800000001ff */
[----:B------:R-:W-:Y:S05]  /*1230*/  @!P0 BRA `(.L_x_8) ;  /* 0x0000000c00ac8947 */ /* 0x000fea0003800000 */
[----:B------:R-:W-:Y:S01]  /*1240*/  MOV R23, R24 ;  /* 0x0000001800177202 */ /* 0x000fe20000000f00 */
[----:B------:R-:W-:Y:S01]  /*1250*/  IMAD.MOV.U32 R22, RZ, RZ, RZ ;  /* 0x000000ffff167224 */ /* 0x000fe200078e00ff */
[----:B------:R-:W-:-:S03]  /*1260*/  ISETP.NE.AND P0, PT, R8, 0x1, PT ;  /* 0x000000010800780c */ /* 0x000fc60003f05270 */
[----:B------:R-:W-:-:S05]  /*1270*/  IMAD.HI.U32 R22, R24, UR32, R22 ;  /* 0x0000002018167c27 */ /* 0x000fca000f8e0016 */
[----:B------:R-:W-:-:S05]  /*1280*/  SHF.R.U32.HI R22, RZ, UR33, R22 ;  /* 0x00000021ff167c19 */ /* 0x000fca0008011616 */
[----:B------:R-:W-:-:S04]  /*1290*/  IMAD.MOV R23, RZ, RZ, -R22 ;  /* 0x000000ffff177224 */ /* 0x000fc800078e0a16 */
[----:B------:R-:W-:-:S04]  /*12a0*/  IMAD R0, R23, UR58, R24 ;  /* 0x0000003a17007c24 */ /* 0x000fc8000f8e0218 */
[----:B------:R-:W-:Y:S01]  /*12b0*/  IMAD R0, R0, UR57, RZ ;  /* 0x0000003900007c24 */ /* 0x000fe2000f8e02ff */
[----:B------:R-:W-:Y:S06]  /*12c0*/  @!P0 BRA `(.L_x_8) ;  /* 0x0000000c00888947 */ /* 0x000fec0003800000 */
[----:B------:R-:W-:Y:S01]  /*12d0*/  MOV R38, RZ ;  /* 0x000000ff00267202 */ /* 0x000fe20000000f00 */
[----:B------:R-:W-:Y:S01]  /*12e0*/  IMAD.MOV.U32 R39, RZ, RZ, R22 ;  /* 0x000000ffff277224 */ /* 0x000fe200078e0016 */
[----:B------:R-:W-:Y:S01]  /*12f0*/  ULDC.64 UR34, c[0x0][0x248] ;  /* 0x0000920000227ab9 */ /* 0x000fe20000000a00 */
[----:B------:R-:W-:Y:S02]  /*1300*/  ISETP.NE.AND P0, PT, R8, 0x2, PT ;  /* 0x000000020800780c */ /* 0x000fe40003f05270 */
[----:B------:R-:W-:-:S05]  /*1310*/  IMAD.HI.U32 R23, R22, UR35, R38 ;  /* 0x0000002316177c27 */ /* 0x000fca000f8e0026 */
[----:B------:R-:W-:-:S04]  /*1320*/  SHF.R.U32.HI R23, RZ, UR56, R23 ;  /* 0x00000038ff177c19 */ /* 0x000fc80008011617 */
[----:B------:R-:W-:-:S05]  /*1330*/  IADD3 R37, -R23, RZ, RZ ;  /* 0x000000ff17257210 */ /* 0x000fca0007ffe1ff */
[----:B------:R-:W-:-:S04]  /*1340*/  IMAD R37, R37, UR34, R22 ;  /* 0x0000002225257c24 */ /* 0x000fc8000f8e0216 */
[----:B------:R-:W-:Y:S01]  /*1350*/  IMAD R0, R37, UR55, R0 ;  /* 0x0000003725007c24 */ /* 0x000fe2000f8e0200 */
[----:B------:R-:W-:Y:S06]  /*1360*/  @!P0 BRA `(.L_x_8) ;  /* 0x0000000c00608947 */ /* 0x000fec0003800000 */
[----:B------:R-:W-:Y:S01]  /*1370*/  IMAD.MOV.U32 R22, RZ, RZ, RZ ;  /* 0x000000ffff167224 */ /* 0x000fe200078e00ff */
        /* <DEDUP_REMOVED lines=8> */
[----:B------:R-:W-:Y:S01]  /*1400*/  MOV R39, R22 ;  /* 0x0000001600277202 */ /* 0x000fe20000000f00 */
[----:B------:R-:W-:Y:S01]  /*1410*/  IMAD.MOV.U32 R38, RZ, RZ, RZ ;  /* 0x000000ffff267224 */ /* 0x000fe200078e00ff */
[----:B------:R-:W-:Y:S01]  /*1420*/  ULDC.64 UR34, c[0x0][0x260] ;  /* 0x0000980000227ab9 */ /* 0x000fe20000000a00 */
[----:B------:R-:W-:Y:S02]  /*1430*/  ISETP.NE.AND P0, PT, R8, 0x4, PT ;  /* 0x000000040800780c */ /* 0x000fe40003f05270 */
[----:B------:R-:W-:-:S05]  /*1440*/  IMAD.HI.U32 R23, R22, UR35, R38 ;  /* 0x0000002316177c27 */ /* 0x000fca000f8e0026 */
[----:B------:R-:W-:-:S05]  /*1450*/  SHF.R.U32.HI R23, RZ, UR52, R23 ;  /* 0x00000034ff177c19 */ /* 0x000fca0008011617 */
[----:B------:R-:W-:-:S04]  /*1460*/  IMAD.MOV R37, RZ, RZ, -R23 ;  /* 0x000000ffff257224 */ /* 0x000fc800078e0a17 */
[----:B------:R-:W-:-:S04]  /*1470*/  IMAD R37, R37, UR34, R22 ;  /* 0x0000002225257c24 */ /* 0x000fc8000f8e0216 */
[----:B------:R-:W-:Y:S01]  /*1480*/  IMAD R0, R37, UR51, R0 ;  /* 0x0000003325007c24 */ /* 0x000fe2000f8e0200 */
[----:B------:R-:W-:Y:S06]  /*1490*/  @!P0 BRA `(.L_x_8) ;  /* 0x0000000c00148947 */ /* 0x000fec0003800000 */
[----:B------:R-:W-:Y:S01]  /*14a0*/  HFMA2.MMA R22, -RZ, RZ, 0, 0 ;  /* 0x00000000ff167435 */ /* 0x000fe200000001ff */
[----:B------:R-:W-:Y:S01]  /*14b0*/  ULDC.64 UR34, c[0x0][0x270] ;  /* 0x00009c0000227ab9 */ /* 0x000fe20000000a00 */
[----:B------:R-:W-:-:S08]  /*14c0*/  ISETP.NE.AND P0, PT, R8, 0x5, PT ;  /* 0x000000050800780c */ /* 0x000fd00003f05270 */
[----:B------:R-:W-:-:S05]  /*14d0*/  IMAD.HI.U32 R22, R23, UR34, R22 ;  /* 0x0000002217167c27 */ /* 0x000fca000f8e0016 */
[----:B------:R-:W-:-:S05]  /*14e0*/  SHF.R.U32.HI R22, RZ, UR35, R22 ;  /* 0x00000023ff167c19 */ /* 0x000fca0008011616 */
[----:B------:R-:W-:-:S04]  /*14f0*/  IMAD.MOV R38, RZ, RZ, -R22 ;  /* 0x000000ffff267224 */ /* 0x000fc800078e0a16 */
[----:B------:R-:W-:-:S04]  /*1500*/  IMAD R23, R38, UR50, R23 ;  /* 0x0000003226177c24 */ /* 0x000fc8000f8e0217 */
[----:B------:R-:W-:Y:S01]  /*1510*/  IMAD R0, R23, UR49, R0 ;  /* 0x0000003117007c24 */ /* 0x000fe2000f8e0200 */
        /* <DEDUP_REMOVED lines=183> */
[----:B------:R-:W-:-:S09]  /*2090*/  ULDC.64 UR34, c[0x0][0x360] ;  /* 0x0000d80000227ab9 */ /* 0x000fd20000000a00 */
[----:B------:R-:W-:-:S05]  /*20a0*/  IMAD.HI.U32 R22, R23, UR34, R22 ;  /* 0x0000002217167c27 */ /* 0x000fca000f8e0016 */
[----:B------:R-:W-:-:S05]  /*20b0*/  SHF.R.U32.HI R22, RZ, UR35, R22 ;  /* 0x00000023ff167c19 */ /* 0x000fca0008011616 */
[----:B------:R-:W-:-:S04]  /*20c0*/  IMAD.MOV R22, RZ, RZ, -R22 ;  /* 0x000000ffff167224 */ /* 0x000fc800078e0a16 */
[----:B------:R-:W-:-:S04]  /*20d0*/  IMAD R23, R22, UR28, R23 ;  /* 0x0000001c16177c24 */ /* 0x000fc8000f8e0217 */
[----:B------:R-:W-:-:S07]  /*20e0*/  IMAD R0, R23, UR29, R0 ;  /* 0x0000001d17007c24 */ /* 0x000fce000f8e0200 */
.L_x_8:
[----:B------:R-:W-:Y:S01]  /*20f0*/  FSETP.GE.FTZ.AND P0, PT, R2, 0.99999994039535522461, PT ;  /* 0x3f7fffff0200780b */ /* 0x000fe20003f16000 */
[----:B------:R-:W-:Y:S01]  /*2100*/  MUFU.RCP R23, UR30 ;  /* 0x0000001e00177d08 */ /* 0x000fe20008001000 */
[----:B------:R-:W-:Y:S01]  /*2110*/  MOV R22, 0xb3800000 ;  /* 0xb380000000167802 */ /* 0x000fe20000000f00 */
[----:B------:R-:W-:-:S10]  /*2120*/  ULDC.64 UR34, c[0x0][0x3d0] ;  /* 0x0000f40000227ab9 */ /* 0x000fd40000000a00 */
[----:B------:R-:W0:Y:S02]  /*2130*/  @!P0 MUFU.LG2 R2, R2 ;  /* 0x0000000200028308 */ /* 0x000e240000000c00 */
[----:B0-----:R-:W-:-:S04]  /*2140*/  @!P0 FMUL.FTZ R22, R2, 0.69314718246459960938 ;  /* 0x3f31721802168820 */ /* 0x001fc80000410000 */
[----:B------:R-:W-:Y:S01]  /*2150*/  FMUL.FTZ R23, R23, -R22 ;  /* 0x8000001617177220 */ /* 0x000fe20000410000 */
[----:B------:R-:W-:-:S04]  /*2160*/  IADD3 R22, P0, R0, UR34, RZ ;  /* 0x0000002200167c10 */ /* 0x000fc8000ff1e0ff */
[----:B------:R-:W-:Y:S01]  /*2170*/  F2FP.BF16.F32.PACK_AB R0, RZ, R23 ;  /* 0x00000017ff00723e */ /* 0x000fe200000010ff */
[----:B------:R-:W-:-:S05]  /*2180*/  IMAD.X R23, RZ, RZ, UR35, P0 ;  /* 0x00000023ff177e24 */ /* 0x000fca00080e06ff */
[----:B------:R0:W-:Y:S03]  /*2190*/  STG.E.U16 desc[UR60][R22.64], R0 ;  /* 0x0000000016007986 */ /* 0x0001e6000c10153c */
.L_x_7:
[----:B------:R-:W-:Y:S05]  /*21a0*/  BSYNC B0 ;  /* 0x0000000000007941 */ /* 0x000fea0003800000 */
.L_x_6:
[----:B------:R-:W-:Y:S01]  /*21b0*/  ULDC UR34, c[0x0][0xc] ;  /* 0x0000030000227ab9 */ /* 0x000fe20000000800 */
[----:B------:R-:W-:Y:S01]  /*21c0*/  BSSY B0, `(.L_x_9) ;  /* 0x0000101000007945 */ /* 0x000fe20003800000 */
[----:B------:R-:W-:-:S05]  /*21d0*/  IMAD R2, R36, UR34, RZ ;  /* 0x0000002224027c24 */ /* 0x000fca000f8e02ff */
[----:B0-----:R-:W-:-:S04]  /*21e0*/  IADD3 R23, P1, R2, R24, RZ ;  /* 0x0000001802177210 */ /* 0x001fc80007f3e0ff */
[----:B------:R-:W-:Y:S02]  /*21f0*/  ISETP.GE.U32.AND P0, PT, R23, R18, PT ;  /* 0x000000121700720c */ /* 0x000fe40003f06070 */
[----:B------:R-:W-:-:S04]  /*2200*/  IADD3.X R0, RZ, R15, RZ, P1, !PT ;  /* 0x0000000fff007210 */ /* 0x000fc80000ffe4ff */
[----:B------:R-:W-:-:S13]  /*2210*/  ISETP.GE.AND.EX P0, PT, R0, R19, PT, P0 ;  /* 0x000000130000720c */ /* 0x000fda0003f06300 */
[----:B------:R-:W-:Y:S05]  /*2220*/  @P0 BRA `(.L_x_10) ;  /* 0x0000000c00e80947 */ /* 0x000fea0003800000 */
[----:B------:R-:W-:Y:S01]  /*2230*/  ISETP.NE.AND P0, PT, R8, RZ, PT ;  /* 0x000000ff0800720c */ /* 0x000fe20003f05270 */
[----:B------:R-:W-:-:S12]  /*2240*/  IMAD.MOV.U32 R0, RZ, RZ, RZ ;  /* 0x000000ffff007224 */ /* 0x000fd800078e00ff */
[----:B------:R-:W-:Y:S05]  /*2250*/  @!P0 BRA `(.L_x_11) ;  /* 0x0000000c00b08947 */ /* 0x000fea0003800000 */
[----:B------:R-:W-:Y:S01]  /*2260*/  ULDC UR34, c[0x0][0xc] ;  /* 0x0000030000227ab9 */ /* 0x000fe20000000800 */
[----:B------:R-:W-:Y:S01]  /*2270*/  MOV R22, RZ ;  /* 0x000000ff00167202 */ /* 0x000fe20000000f00 */
[----:B------:R-:W-:Y:S01]  /*2280*/  IMAD R23, R36, UR34, R24 ;  /* 0x0000002224177c24 */ /* 0x000fe2000f8e0218 */
[----:B------:R-:W-:-:S03]  /*2290*/  ISETP.NE.AND P0, PT, R8, 0x1, PT ;  /* 0x000000010800780c */ /* 0x000fc60003f05270 */
[----:B------:R-:W-:-:S05]  /*22a0*/  IMAD.HI.U32 R22, R23, UR32, R22 ;  /* 0x0000002017167c27 */ /* 0x000fca000f8e0016 */
[----:B------:R-:W-:-:S05]  /*22b0*/  SHF.R.U32.HI R22, RZ, UR33, R22 ;  /* 0x00000021ff167c19 */ /* 0x000fca0008011616 */
[----:B------:R-:W-:-:S04]  /*22c0*/  IMAD.MOV R37, RZ, RZ, -R22 ;  /* 0x000000ffff257224 */ /* 0x000fc800078e0a16 */
[----:B------:R-:W-:-:S04]  /*22d0*/  IMAD R0, R37, UR58, R23 ;  /* 0x0000003a25007c24 */ /* 0x000fc8000f8e0217 */
[----:B------:R-:W-:Y:S01]  /*22e0*/  IMAD R0, R0, UR57, RZ ;  /* 0x0000003900007c24 */ /* 0x000fe2000f8e02ff */
[----:B------:R-:W-:Y:S06]  /*22f0*/  @!P0 BRA `(.L_x_11) ;  /* 0x0000000c00888947 */ /* 0x000fec0003800000 */
[----:B------:R-:W-:Y:S01]  /*2300*/  HFMA2.MMA R38, -RZ, RZ, 0, 0 ;  /* 0x00000000ff267435 */ /* 0x000fe200000001ff */
[----:B------:R-:W-:Y:S01]  /*2310*/  IMAD.MOV.U32 R39, RZ, RZ, R22 ;  /* 0x000000ffff277224 */ /* 0x000fe200078e0016 */
[----:B------:R-:W-:Y:S01]  /*2320*/  ULDC.64 UR34, c[0x0][0x248] ;  /* 0x0000920000227ab9 */ /* 0x000fe20000000a00 */
[----:B------:R-:W-:-:S07]  /*2330*/  ISETP.NE.AND P0, PT, R8, 0x2, PT ;  /* 0x000000020800780c */ /* 0x000fce0003f05270 */
        /* <DEDUP_REMOVED lines=73> */
[----:B------:R-:W-:Y:S01]  /*27d0*/  ULDC.64 UR34, c[0x0][0x2a8] ;  /* 0x0000aa0000227ab9 */ /* 0x000fe20000000a00 */
[----:B------:R-:W-:Y:S02]  /*27e0*/  MOV R39, R22 ;  /* 0x0000001600277202 */ /* 0x000fe40000000f00 */
[----:B------:R-:W-:Y:S01]  /*27f0*/  ISETP.NE.AND P0, PT, R8, 0xa, PT ;  /* 0x0000000a0800780c */ /* 0x000fe20003f05270 */
        /* <DEDUP_REMOVED lines=8> */
[----:B------:R-:W-:-:S03]  /*2880*/  ISETP.NE.AND P0, PT, R8, 0xb, PT ;  /* 0x0000000b0800780c */ /* 0x000fc60003f05270 */
        /* <DEDUP_REMOVED lines=35> */
[----:B------:R-:W-:Y:S01]  /*2ac0*/  MOV R22, RZ ;  /* 0x000000ff00167202 */ /* 0x000fe20000000f00 */
[----:B------:R-:W-:Y:S01]  /*2ad0*/  ULDC.64 UR34, c[0x0][0x2e8] ;  /* 0x0000ba0000227ab9 */ /* 0x000fe20000000a00 */
[----:B------:R-:W-:-:S03]  /*2ae0*/  ISETP.NE.AND P0, PT, R8, 0xf, PT ;  /* 0x0000000f0800780c */ /* 0x000fc60003f05270 */
        /* <DEDUP_REMOVED lines=93> */
[----:B------:R-:W-:-:S03]  /*30c0*/  ULDC.64 UR34, c[0x0][0x360] ;  /* 0x0000d80000227ab9 */ /* 0x000fc60000000a00 */
[----:B------:R-:W-:-:S05]  /*30d0*/  IMAD.HI.U32 R22, R23, UR34, R22 ;  /* 0x0000002217167c27 */ /* 0x000fca000f8e0016 */
[----:B------:R-:W-:-:S04]  /*30e0*/  SHF.R.U32.HI R22, RZ, UR35, R22 ;  /* 0x00000023ff167c19 */ /* 0x000fc80008011616 */
[----:B------:R-:W-:-:S05]  /*30f0*/  IADD3 R22, -R22, RZ, RZ ;  /* 0x000000ff16167210 */ /* 0x000fca0007ffe1ff */
[----:B------:R-:W-:-:S04]  /*3100*/  IMAD R23, R22, UR28, R23 ;  /* 0x0000001c16177c24 */ /* 0x000fc8000f8e0217 */
[----:B------:R-:W-:-:S07]  /*3110*/  IMAD R0, R23, UR29, R0 ;  /* 0x0000001d17007c24 */ /* 0x000fce000f8e0200 */
.L_x_11:
        /* <DEDUP_REMOVED lines=11> */
.L_x_10:
[----:B------:R-:W-:Y:S05]  /*31d0*/  BSYNC B0 ;  /* 0x0000000000007941 */ /* 0x000fea0003800000 */
.L_x_9:
[----:B0-----:R-:W-:Y:S01]  /*31e0*/  LEA R23, P1, R2, R24, 0x1 ;  /* 0x0000001802177211 */ /* 0x001fe200078208ff */
[----:B------:R-:W-:Y:S03]  /*31f0*/  BSSY B0, `(.L_x_12) ;  /* 0x00000fd000007945 */ /* 0x000fe60003800000 */
[----:B------:R-:W-:Y:S02]  /*3200*/  ISETP.GE.U32.AND P0, PT, R23, R18, PT ;  /* 0x000000121700720c */ /* 0x000fe40003f06070 */
[----:B------:R-:W-:-:S04]  /*3210*/  IADD3.X R0, RZ, R15, RZ, P1, !PT ;  /* 0x0000000fff007210 */ /* 0x000fc80000ffe4ff */
[----:B------:R-:W-:-:S13]  /*3220*/  ISETP.GE.AND.EX P0, PT, R0, R19, PT, P0 ;  /* 0x000000130000720c */ /* 0x000fda0003f06300 */
[----:B------:R-:W-:Y:S05]  /*3230*/  @P0 BRA `(.L_x_13) ;  /* 0x0000000c00e00947 */ /* 0x000fea0003800000 */
[----:B------:R-:W-:Y:S01]  /*3240*/  ISETP.NE.AND P0, PT, R8, RZ, PT ;  /* 0x000000ff0800720c */ /* 0x000fe20003f05270 */
[----:B------:R-:W-:-:S12]  /*3250*/  HFMA2.MMA R0, -RZ, RZ, 0, 0 ;  /* 0x00000000ff007435 */ /* 0x000fd800000001ff */
[----:B------:R-:W-:Y:S05]  /*3260*/  @!P0 BRA `(.L_x_14) ;  /* 0x0000000c00a88947 */ /* 0x000fea0003800000 */
[----:B------:R-:W-:Y:S01]  /*3270*/  IMAD.MOV.U32 R22, RZ, RZ, RZ ;  /* 0x000000ffff167224 */ /* 0x000fe200078e00ff */
[----:B------:R-:W-:-:S03]  /*3280*/  ISETP.NE.AND P0, PT, R8, 0x1, PT ;  /* 0x000000010800780c */ /* 0x000fc60003f05270 */
[----:B------:R-:W-:-:S05]  /*3290*/  IMAD.HI.U32 R5, R23, UR32, R22 ;  /* 0x0000002017057c27 */ /* 0x000fca000f8e0016 */
[----:B------:R-:W-:-:S04]  /*32a0*/  SHF.R.U32.HI R5, RZ, UR33, R5 ;  /* 0x00000021ff057c19 */ /* 0x000fc80008011605 */
[----:B------:R-:W-:-:S05]  /*32b0*/  IADD3 R0, -R5, RZ, RZ ;  /* 0x000000ff05007210 */ /* 0x000fca0007ffe1ff */
        /* <DEDUP_REMOVED lines=229> */
.L_x_14:
[----:B------:R-:W-:Y:S01]  /*4110*/  FSETP.GE.FTZ.AND P0, PT, R4, 0.99999994039535522461, PT ;  /* 0x3f7fffff0400780b */ /* 0x000fe20003f16000 */
[----:B------:R-:W-:Y:S01]  /*4120*/  MUFU.RCP R22, UR30 ;  /* 0x0000001e00167d08 */ /* 0x000fe20008001000 */
[----:B------:R-:W-:Y:S01]  /*4130*/  MOV R5, 0xb3800000 ;  /* 0xb380000000057802 */ /* 0x000fe20000000f00 */
[----:B------:R-:W-:-:S10]  /*4140*/  ULDC.64 UR34, c[0x0][0x3d0] ;  /* 0x0000f40000227ab9 */ /* 0x000fd40000000a00 */
[----:B------:R-:W0:Y:S02]  /*4150*/  @!P0 MUFU.LG2 R4, R4 ;  /* 0x0000000400048308 */ /* 0x000e240000000c00 */
[----:B0-----:R-:W-:Y:S01]  /*4160*/  @!P0 FMUL.FTZ R5, R4, 0.69314718246459960938 ;  /* 0x3f31721804058820 */ /* 0x001fe20000410000 */
[----:B------:R-:W-:-:S03]  /*4170*/  IADD3 R4, P0, R0, UR34, RZ ;  /* 0x0000002200047c10 */ /* 0x000fc6000ff1e0ff */
[----:B------:R-:W-:-:S05]  /*4180*/  FMUL.FTZ R5, R22, -R5 ;  /* 0x8000000516057220 */ /* 0x000fca0000410000 */
[----:B------:R-:W-:Y:S01]  /*4190*/  F2FP.BF16.F32.PACK_AB R0, RZ, R5 ;  /* 0x00000005ff00723e */ /* 0x000fe200000010ff */
[----:B------:R-:W-:-:S05]  /*41a0*/  IMAD.X R5, RZ, RZ, UR35, P0 ;  /* 0x00000023ff057e24 */ /* 0x000fca00080e06ff */
[----:B------:R0:W-:Y:S02]  /*41b0*/  STG.E.U16 desc[UR60][R4.64], R0 ;  /* 0x0000000004007986 */ /* 0x0001e4000c10153c */
.L_x_13:
[----:B------:R-:W-:Y:S05]  /*41c0*/  BSYNC B0 ;  /* 0x0000000000007941 */ /* 0x000fea0003800000 */
.L_x_12:
[----:B------:R-:W-:-:S05]  /*41d0*/  IMAD R23, R2, 0x3, RZ ;  /* 0x0000000302177824 */ /* 0x000fca00078e02ff */
[----:B------:R-:W-:-:S04]  /*41e0*/  IADD3 R23, P1, R23, R24, RZ ;  /* 0x0000001817177210 */ /* 0x000fc80007f3e0ff */
[----:B------:R-:W-:Y:S02]  /*41f0*/  ISETP.GE.U32.AND P0, PT, R23, R18, PT ;  /* 0x000000121700720c */ /* 0x000fe40003f06070 */
[----:B0-----:R-:W-:-:S04]  /*4200*/  IADD3.X R0, RZ, R15, RZ, P1, !PT ;  /* 0x0000000fff007210 */ /* 0x001fc80000ffe4ff */
[----:B------:R-:W-:-:S13]  /*4210*/  ISETP.GE.AND.EX P0, PT, R0, R19, PT, P0 ;  /* 0x000000130000720c */ /* 0x000fda0003f06300 */
[----:B------:R-:W-:Y:S05]  /*4220*/  @P0 BRA `(.L_x_15) ;  /* 0x0000000c00e40947 */ /* 0x000fea0003800000 */
[----:B------:R-:W-:Y:S02]  /*4230*/  ISETP.NE.AND P0, PT, R8, RZ, PT ;  /* 0x000000ff0800720c */ /* 0x000fe40003f05270 */
[----:B------:R-:W-:-:S11]  /*4240*/  MOV R0, RZ ;  /* 0x000000ff00007202 */ /* 0x000fd60000000f00 */
[----:B------:R-:W-:Y:S05]  /*4250*/  @!P0 BRA `(.L_x_16) ;  /* 0x0000000c00ac8947 */ /* 0x000fea0003800000 */
[----:B------:R-:W-:Y:S01]  /*4260*/  MOV R5, R23 ;  /* 0x0000001700057202 */ /* 0x000fe20000000f00 */
        /* <DEDUP_REMOVED lines=228> */
[----:B------:R-:W-:-:S03]  /*50b0*/  ULDC.64 UR34, c[0x0][0x360] ;  /* 0x0000d80000227ab9 */ /* 0x000fc60000000a00 */
[----:B------:R-:W-:-:S05]  /*50c0*/  IMAD.HI.U32 R4, R23, UR34, R4 ;  /* 0x0000002217047c27 */ /* 0x000fca000f8e0004 */
[----:B------:R-:W-:-:S04]  /*50d0*/  SHF.R.U32.HI R4, RZ, UR35, R4 ;  /* 0x00000023ff047c19 */ /* 0x000fc80008011604 */
[----:B------:R-:W-:-:S05]  /*50e0*/  IADD3 R4, -R4, RZ, RZ ;  /* 0x000000ff04047210 */ /* 0x000fca0007ffe1ff */
[----:B------:R-:W-:-:S04]  /*50f0*/  IMAD R23, R4, UR28, R23 ;  /* 0x0000001c04177c24 */ /* 0x000fc8000f8e0217 */
[----:B------:R-:W-:-:S07]  /*5100*/  IMAD R0, R23, UR29, R0 ;  /* 0x0000001d17007c24 */ /* 0x000fce000f8e0200 */
.L_x_16:
[----:B------:R-:W-:Y:S01]  /*5110*/  FSETP.GE.FTZ.AND P0, PT, R3, 0.99999994039535522461, PT ;  /* 0x3f7fffff0300780b */ /* 0x000fe20003f16000 */
[----:B------:R-:W-:Y:S01]  /*5120*/  MUFU.RCP R5, UR30 ;  /* 0x0000001e00057d08 */ /* 0x000fe20008001000 */
[----:B------:R-:W-:Y:S01]  /*5130*/  IMAD.MOV.U32 R4, RZ, RZ, -0x4c800000 ;  /* 0xb3800000ff047424 */ /* 0x000fe200078e00ff */
[----:B------:R-:W-:-:S10]  /*5140*/  ULDC.64 UR34, c[0x0][0x3d0] ;  /* 0x0000f40000227ab9 */ /* 0x000fd40000000a00 */
[----:B------:R-:W0:Y:S02]  /*5150*/  @!P0 MUFU.LG2 R3, R3 ;  /* 0x0000000300038308 */ /* 0x000e240000000c00 */
[----:B0-----:R-:W-:-:S04]  /*5160*/  @!P0 FMUL.FTZ R4, R3, 0.69314718246459960938 ;  /* 0x3f31721803048820 */ /* 0x001fc80000410000 */
[----:B------:R-:W-:Y:S01]  /*5170*/  FMUL.FTZ R5, R5, -R4 ;  /* 0x8000000405057220 */ /* 0x000fe20000410000 */
[----:B------:R-:W-:-:S04]  /*5180*/  IADD3 R4, P0, R0, UR34, RZ ;  /* 0x0000002200047c10 */ /* 0x000fc8000ff1e0ff */
[----:B------:R-:W-:Y:S02]  /*5190*/  F2FP.BF16.F32.PACK_AB R0, RZ, R5 ;  /* 0x00000005ff00723e */ /* 0x000fe400000010ff */
[----:B------:R-:W-:-:S05]  /*51a0*/  IADD3.X R5, RZ, UR35, RZ, P0, !PT ;  /* 0x00000023ff057c10 */ /* 0x000fca00087fe4ff */
[----:B------:R0:W-:Y:S02]  /*51b0*/  STG.E.U16 desc[UR60][R4.64], R0 ;  /* 0x0000000004007986 */ /* 0x0001e4000c10153c */
.L_x_15:
[----:B------:R-:W-:Y:S01]  /*51c0*/  LEA R24, P0, R2, R24, 0x2 ;  /* 0x0000001802187211 */ /* 0x000fe200078010ff */
[----:B------:R-:W-:Y:S05]  /*51d0*/  WARPSYNC.ALL ;  /* 0x0000000000007948 */ /* 0x000fea0003800000 */
[----:B------:R-:W-:Y:S01]  /*51e0*/  IADD3.X R15, RZ, R15, RZ, P0, !PT ;  /* 0x0000000fff0f7210 */ /* 0x000fe200007fe4ff */
[----:B------:R-:W-:Y:S01]  /*51f0*/  BAR.SYNC.DEFER_BLOCKING 0x0 ;  /* 0x0000000000007b1d */ /* 0x000fe20000010000 */
[----:B------:R-:W-:Y:S01]  /*5200*/  ISETP.GE.U32.AND P0, PT, R24, R11, PT ;  /* 0x0000000b1800720c */ /* 0x000fe20003f06070 */
[----:B------:R-:W-:Y:S01]  /*5210*/  IMAD.MOV.U32 R22, RZ, RZ, R20 ;  /* 0x000000ffff167224 */ /* 0x000fe200078e0014 */
[----:B0-----:R-:W-:-:S02]  /*5220*/  MOV R5, R7 ;  /* 0x0000000700057202 */ /* 0x001fc40000000f00 */
[----:B------:R-:W-:Y:S02]  /*5230*/  ISETP.GE.AND.EX P0, PT, R15, R10, PT, P0 ;  /* 0x0000000a0f00720c */ /* 0x000fe40003f06300 */
[----:B------:R-:W-:-:S11]  /*5240*/  MOV R4, R6 ;  /* 0x0000000600047202 */ /* 0x000fd60000000f00 */
[----:B------:R-:W-:Y:S05]  /*5250*/  @!P0 BRA `(.L_x_17) ;  /* 0xffffffb8005c8947 */ /* 0x000fea000383ffff */
[----:B------:R-:W-:Y:S05]  /*5260*/  EXIT ;  /* 0x000000000000794d */ /* 0x000fea0003800000 */
        .weak           $__internal_0_$__cuda_sm20_div_s64
        .type           $__internal_0_$__cuda_sm20_div_s64,@function
        .size           $__internal_0_$__cuda_sm20_div_s64,(.L_x_271 - $__internal_0_$__cuda_sm20_div_s64)
$__internal_0_$__cuda_sm20_div_s64:
[----:B------:R-:W-:Y:S01]  /*5270*/  HFMA2.MMA R3, -RZ, RZ, 0, 0 ;  /* 0x00000000ff037435 */ /* 0x000fe200000001ff */
[----:B------:R-:W-:-:S05]  /*5280*/  IMAD.MOV.U32 R2, RZ, RZ, R0 ;  /* 0x000000ffff027224 */ /* 0x000fca00078e0000 */
[----:B------:R-:W0:Y:S08]  /*5290*/  I2F.U64.RP R10, R2 ;  /* 0x00000002000a7312 */ /* 0x000e300000309000 */
[----:B0-----:R-:W0:Y:S02]  /*52a0*/  MUFU.RCP R10, R10 ;  /* 0x0000000a000a7308 */ /* 0x001e240000001000 */
[----:B0-----:R-:W-:-:S06]  /*52b0*/  IADD3 R6, R10, 0x1ffffffe, RZ ;  /* 0x1ffffffe0a067810 */ /* 0x001fcc0007ffe0ff */
[----:B------:R-:W0:Y:S02]  /*52c0*/  F2I.U64.TRUNC R6, R6 ;  /* 0x0000000600067311 */ /* 0x000e24000020d800 */
[----:B0-----:R-:W-:-:S04]  /*52d0*/  IMAD.WIDE.U32 R2, R6, R0, RZ ;  /* 0x0000000006027225 */ /* 0x001fc800078e00ff */
[----:B------:R-:W-:Y:S01]  /*52e0*/  IMAD R11, R0, R7, R3 ;  /* 0x00000007000b7224 */ /* 0x000fe200078e0203 */
[----:B------:R-:W-:Y:S02]  /*52f0*/  IADD3 R19, P0, RZ, -R2, RZ ;  /* 0x80000002ff137210 */ /* 0x000fe40007f1e0ff */
[----:B------:R-:W-:-:S03]  /*5300*/  MOV R3, R6 ;  /* 0x0000000600037202 */ /* 0x000fc60000000f00 */
[----:B------:R-:W-:-:S04]  /*5310*/  IMAD.HI.U32 R2, R6, R19, RZ ;  /* 0x0000001306027227 */ /* 0x000fc800078e00ff */
[----:B------:R-:W-:-:S04]  /*5320*/  IMAD.X R11, RZ, RZ, ~R11, P0 ;  /* 0x000000ffff0b7224 */ /* 0x000fc800000e0e0b */
[----:B------:R-:W-:-:S04]  /*5330*/  IMAD.WIDE.U32 R2, P0, R6, R11, R2 ;  /* 0x0000000b06027225 */ /* 0x000fc80007800002 */
[C---:B------:R-:W-:Y:S02]  /*5340*/  IMAD R21, R7.reuse, R11, RZ ;  /* 0x0000000b07157224 */ /* 0x040fe400078e02ff */
[----:B------:R-:W-:-:S04]  /*5350*/  IMAD.HI.U32 R2, P1, R7, R19, R2 ;  /* 0x0000001307027227 */ /* 0x000fc80007820002 */
[----:B------:R-:W-:Y:S01]  /*5360*/  IMAD.HI.U32 R11, R7, R11, RZ ;  /* 0x0000000b070b7227 */ /* 0x000fe200078e00ff */
[----:B------:R-:W-:-:S04]  /*5370*/  IADD3 R3, P2, R21, R2, RZ ;  /* 0x0000000215037210 */ /* 0x000fc80007f5e0ff */
[----:B------:R-:W-:Y:S01]  /*5380*/  IADD3.X R11, R11, R7, RZ, P0, !PT ;  /* 0x000000070b0b7210 */ /* 0x000fe200007fe4ff */
[----:B------:R-:W-:-:S03]  /*5390*/  IMAD.WIDE.U32 R6, R3, R0, RZ ;  /* 0x0000000003067225 */ /* 0x000fc600078e00ff */
[----:B------:R-:W-:Y:S02]  /*53a0*/  IADD3.X R11, RZ, RZ, R11, P2, P1 ;  /* 0x000000ffff0b7210 */ /* 0x000fe400017e240b */
[----:B------:R-:W-:Y:S02]  /*53b0*/  IADD3 R19, P0, RZ, -R6, RZ ;  /* 0x80000006ff137210 */ /* 0x000fe40007f1e0ff */
[----:B------:R-:W-:Y:S01]  /*53c0*/  ISETP.LE.AND P1, PT, RZ, UR5, PT ;  /* 0x00000005ff007c0c */ /* 0x000fe2000bf23270 */
[----:B------:R-:W-:Y:S01]  /*53d0*/  IMAD R6, R0, R11, R7 ;  /* 0x0000000b00067224 */ /* 0x000fe200078e0207 */
[----:B------:R-:W-:Y:S01]  /*53e0*/  IADD3 R7, P4, RZ, -UR4, RZ ;  /* 0x80000004ff077c10 */ /* 0x000fe2000ff9e0ff */
[----:B------:R-:W-:-:S03]  /*53f0*/  IMAD.HI.U32 R2, R3, R19, RZ ;  /* 0x0000001303027227 */ /* 0x000fc600078e00ff */
[----:B------:R-:W-:Y:S01]  /*5400*/  SEL R7, R7, UR4, !P1 ;  /* 0x0000000407077c07 */ /* 0x000fe2000c800000 */
[----:B------:R-:W-:Y:S01]  /*5410*/  IMAD.X R6, RZ, RZ, ~R6, P0 ;  /* 0x000000ffff067224 */ /* 0x000fe200000e0e06 */
[----:B------:R-:W-:-:S03]  /*5420*/  IADD3.X R10, RZ, ~UR5, RZ, P4, !PT ;  /* 0x80000005ff0a7c10 */ /* 0x000fc6000a7fe4ff */
[----:B------:R-:W-:-:S04]  /*5430*/  IMAD.WIDE.U32 R2, P0, R3, R6, R2 ;  /* 0x0000000603027225 */ /* 0x000fc80007800002 */
[----:B------:R-:W-:-:S04]  /*5440*/  IMAD.HI.U32 R18, R11, R6, RZ ;  /* 0x000000060b127227 */ /* 0x000fc800078e00ff */
[----:B------:R-:W-:-:S04]  /*5450*/  IMAD.HI.U32 R2, P2, R11, R19, R2 ;  /* 0x000000130b027227 */ /* 0x000fc80007840002 */
[----:B------:R-:W-:-:S05]  /*5460*/  IMAD R3, R11, R6, RZ ;  /* 0x000000060b037224 */ /* 0x000fca00078e02ff */
[----:B------:R-:W-:Y:S02]  /*5470*/  IADD3 R6, P3, R3, R2, RZ ;  /* 0x0000000203067210 */ /* 0x000fe40007f7e0ff */
[----:B------:R-:W-:Y:S02]  /*5480*/  IADD3.X R3, R18, R11, RZ, P0, !PT ;  /* 0x0000000b12037210 */ /* 0x000fe400007fe4ff */
[----:B------:R-:W-:Y:S01]  /*5490*/  SEL R11, R10, UR5, !P1 ;  /* 0x000000050a0b7c07 */ /* 0x000fe2000c800000 */
[----:B------:R-:W-:Y:S01]  /*54a0*/  IMAD.HI.U32 R2, R6, R7, RZ ;  /* 0x0000000706027227 */ /* 0x000fe200078e00ff */
[----:B------:R-:W-:-:S03]  /*54b0*/  IADD3.X R10, RZ, RZ, R3, P3, P2 ;  /* 0x000000ffff0a7210 */ /* 0x000fc60001fe4403 */
[----:B------:R-:W-:Y:S02]  /*54c0*/  IMAD.MOV.U32 R3, RZ, RZ, RZ ;  /* 0x000000ffff037224 */ /* 0x000fe400078e00ff */
[-C--:B------:R-:W-:Y:S02]  /*54d0*/  IMAD R19, R10, R11.reuse, RZ ;  /* 0x0000000b0a137224 */ /* 0x080fe400078e02ff */
[----:B------:R-:W-:-:S04]  /*54e0*/  IMAD.WIDE.U32 R2, R6, R11, R2 ;  /* 0x0000000b06027225 */ /* 0x000fc800078e0002 */
[----:B------:R-:W-:-:S04]  /*54f0*/  IMAD.HI.U32 R21, R10, R11, RZ ;  /* 0x0000000b0a157227 */ /* 0x000fc800078e00ff */
[----:B------:R-:W-:-:S05]  /*5500*/  IMAD.HI.U32 R2, P0, R10, R7, R2 ;  /* 0x000000070a027227 */ /* 0x000fca0007800002 */
[----:B------:R-:W-:Y:S02]  /*5510*/  IADD3 R19, P2, R19, R2, RZ ;  /* 0x0000000213137210 */ /* 0x000fe40007f5e0ff */
[----:B------:R-:W-:-:S03]  /*5520*/  IADD3.X R21, R21, RZ, RZ, P0, !PT ;  /* 0x000000ff15157210 */ /* 0x000fc600007fe4ff */
[----:B------:R-:W-:Y:S01]  /*5530*/  IMAD.WIDE.U32 R2, R19, R0, RZ ;  /* 0x0000000013027225 */ /* 0x000fe200078e00ff */
[----:B------:R-:W-:Y:S02]  /*5540*/  IADD3.X R21, RZ, R21, RZ, P2, !PT ;  /* 0x00000015ff157210 */ /* 0x000fe400017fe4ff */
[----:B------:R-:W-:-:S03]  /*5550*/  IADD3 R23, P0, -R2, R7, RZ ;  /* 0x0000000702177210 */ /* 0x000fc60007f1e1ff */
[C---:B------:R-:W-:Y:S01]  /*5560*/  IMAD R6, R0.reuse, R21, R3 ;  /* 0x0000001500067224 */ /* 0x040fe200078e0203 */
[----:B------:R-:W-:Y:S02]  /*5570*/  IADD3 R2, P3, R19, 0x1, RZ ;  /* 0x0000000113027810 */ /* 0x000fe40007f7e0ff */
[----:B------:R-:W-:Y:S01]  /*5580*/  IADD3 R3, P2, -R0, R23, RZ ;  /* 0x0000001700037210 */ /* 0x000fe20007f5e1ff */
[----:B------:R-:W-:Y:S01]  /*5590*/  IMAD.X R10, R11, 0x1, ~R6, P0 ;  /* 0x000000010b0a7824 */ /* 0x000fe200000e0e06 */
[----:B------:R-:W-:Y:S02]  /*55a0*/  ISETP.GE.U32.AND P0, PT, R23, R0, PT ;  /* 0x000000001700720c */ /* 0x000fe40003f06070 */
[----:B------:R-:W-:Y:S02]  /*55b0*/  IADD3.X R6, RZ, R21, RZ, P3, !PT ;  /* 0x00000015ff067210 */ /* 0x000fe40001ffe4ff */
[C---:B------:R-:W-:Y:S02]  /*55c0*/  ISETP.GE.U32.AND.EX P0, PT, R10.reuse, RZ, PT, P0 ;  /* 0x000000ff0a00720c */ /* 0x040fe40003f06100 */
[----:B------:R-:W-:-:S02]  /*55d0*/  IADD3.X R7, R10, -0x1, RZ, P2, !PT ;  /* 0xffffffff0a077810 */ /* 0x000fc400017fe4ff */
[----:B------:R-:W-:Y:S02]  /*55e0*/  SEL R3, R3, R23, P0 ;  /* 0x0000001703037207 */ /* 0x000fe40000000000 */
[----:B------:R-:W-:Y:S02]  /*55f0*/  SEL R7, R7, R10, P0 ;  /* 0x0000000a07077207 */ /* 0x000fe40000000000 */
[----:B------:R-:W-:Y:S02]  /*5600*/  SEL R19, R2, R19, P0 ;  /* 0x0000001302137207 */ /* 0x000fe40000000000 */
[----:B------:R-:W-:Y:S02]  /*5610*/  ISETP.GE.U32.AND P2, PT, R3, R0, PT ;  /* 0x000000000300720c */ /* 0x000fe40003f46070 */
[----:B------:R-:W-:Y:S02]  /*5620*/  SEL R6, R6, R21, P0 ;  /* 0x0000001506067207 */ /* 0x000fe40000000000 */
[----:B------:R-:W-:-:S02]  /*5630*/  IADD3 R2, P3, R19, 0x1, RZ ;  /* 0x0000000113027810 */ /* 0x000fc40007f7e0ff */
[----:B------:R-:W-:Y:S02]  /*5640*/  ISETP.GE.U32.AND.EX P0, PT, R7, RZ, PT, P2 ;  /* 0x000000ff0700720c */ /* 0x000fe40003f06120 */
[-C--:B------:R-:W-:Y:S02]  /*5650*/  IADD3.X R7, RZ, R6.reuse, RZ, P3, !PT ;  /* 0x00000006ff077210 */ /* 0x080fe40001ffe4ff */
[----:B------:R-:W-:Y:S02]  /*5660*/  SEL R2, R2, R19, P0 ;  /* 0x0000001302027207 */ /* 0x000fe40000000000 */
[----:B------:R-:W-:Y:S02]  /*5670*/  SEL R7, R7, R6, P0 ;  /* 0x0000000607077207 */ /* 0x000fe40000000000 */
[----:B------:R-:W-:Y:S02]  /*5680*/  IADD3 R3, P2, RZ, -R2, RZ ;  /* 0x80000002ff037210 */ /* 0x000fe40007f5e0ff */
[----:B------:R-:W-:-:S02]  /*5690*/  ISETP.NE.U32.AND P0, PT, R0, RZ, PT ;  /* 0x000000ff0000720c */ /* 0x000fc40003f05070 */
[----:B------:R-:W-:Y:S01]  /*56a0*/  SEL R0, R3, R2, !P1 ;  /* 0x0000000203007207 */ /* 0x000fe20004800000 */
[----:B------:R-:W-:Y:S01]  /*56b0*/  IMAD.X R6, RZ, RZ, ~R7, P2 ;  /* 0x000000ffff067224 */ /* 0x000fe200010e0e07 */
[----:B------:R-:W-:Y:S01]  /*56c0*/  HFMA2.MMA R3, -RZ, RZ, 0, 0 ;  /* 0x00000000ff037435 */ /* 0x000fe200000001ff */
[----:B------:R-:W-:Y:S02]  /*56d0*/  MOV R2, R8 ;  /* 0x0000000800027202 */ /* 0x000fe40000000f00 */
[----:B------:R-:W-:Y:S02]  /*56e0*/  ISETP.NE.AND.EX P0, PT, RZ, RZ, PT, P0 ;  /* 0x000000ffff00720c */ /* 0x000fe40003f05300 */
[----:B------:R-:W-:Y:S02]  /*56f0*/  SEL R7, R6, R7, !P1 ;  /* 0x0000000706077207 */ /* 0x000fe40004800000 */
[----:B------:R-:W-:Y:S02]  /*5700*/  SEL R0, R0, 0xffffffff, P0 ;  /* 0xffffffff00007807 */ /* 0x000fe40000000000 */
[----:B------:R-:W-:Y:S01]  /*5710*/  SEL R7, R7, 0xffffffff, P0 ;  /* 0xffffffff07077807 */ /* 0x000fe20000000000 */
[----:B------:R-:W-:Y:S06]  /*5720*/  RET.REL.NODEC R2 `(_ZN2at6native65_GLOBAL__N__c0d6c1cb_32_DistributionExponentialKernel_cu_5881736643distribution_elementwise_grid_stride_kernelIfLi4EZNS0_9templates4cuda21uniform_and_transformIN3c108BFloat16EfPNS_17CUDAGeneratorImplEZZZNS4_18exponential_kernelIS9_EEvRNS_18TensorIteratorBaseEdT_ENKUlvE_clEvENKUlvE2_clEvEUlfE_EEvSC_T1_T2_EUlP24curandStatePhilox4_32_10E0_ZNS1_27distribution_nullary_kernelIS7_f6float4S9_SL_SG_EEvSC_SI_RKT3_T4_EUlifE0_EEvlNS_15PhiloxCudaStateESH_SI_) ;  /* 0xffffffa802347950 */ /* 0x000fec0003c3ffff */
.L_x_18:
[----:B------:R-:W-:-:S00]  /*5730*/  BRA `(.L_x_18) ;  /* 0xfffffffc00fc7947 */ /* 0x000fc0000383ffff */
[----:B------:R-:W-:-:S00]  /*5740*/  NOP ;  /* 0x0000000000007918 */ /* 0x000fc00000000000 */
        /* <DEDUP_REMOVED lines=11> */
.L_x_271:


//--------------------- .text._ZN2at6native65_GLOBAL__N__c0d6c1cb_32_DistributionExponentialKernel_cu_5881736643distribution_elementwise_grid_stride_kernelIfLi4EZNS0_9templates4cuda21uniform_and_transformIN3c108BFloat16EfPNS_17CUDAGeneratorImplEZZZNS4_18exponential_kernelIS9_EEvRNS_18TensorIteratorBaseEdT_ENKUlvE_clEvENKUlvE2_clEvEUlfE_EEvSC_T1_T2_EUlP24curandStatePhilox4_32_10E0_ZNS1_27distribution_nullary_kernelIS7_f6float4S9_SL_SG_EEvSC_SI_RKT3_T4_EUlifE_EEvlNS_15PhiloxCudaStateESH_SI_ --------------------------
	.section	.text._ZN2at6native65_GLOBAL__N__c0d6c1cb_32_DistributionExponentialKernel_cu_5881736643distribution_elementwise_grid_stride_kernelIfLi4EZNS0_9templates4cuda21uniform_and_transformIN3c108BFloat16EfPNS_17CUDAGeneratorImplEZZZNS4_18exponential_kernelIS9_EEvRNS_18TensorIteratorBaseEdT_ENKUlvE_clEvENKUlvE2_clEvEUlfE_EEvSC_T1_T2_EUlP24curandStatePhilox4_32_10E0_ZNS1_27distribution_nullary_kernelIS7_f6float4S9_SL_SG_EEvSC_SI_RKT3_T4_EUlifE_EEvlNS_15PhiloxCudaStateESH_SI_,"ax",@progbits
	.align	128
.text._ZN2at6native65_GLOBAL__N__c0d6c1cb_32_DistributionExponentialKernel_cu_5881736643distribution_elementwise_grid_stride_kernelIfLi4EZNS0_9templates4cuda21uniform_and_transformIN3c108BFloat16EfPNS_17CUDAGeneratorImplEZZZNS4_18exponential_kernelIS9_EEvRNS_18TensorIteratorBaseEdT_ENKUlvE_clEvENKUlvE2_clEvEUlfE_EEvSC_T1_T2_EUlP24curandStatePhilox4_32_10E0_ZNS1_27distribution_nullary_kernelIS7_f6float4S9_SL_SG_EEvSC_SI_RKT3_T4_EUlifE_EEvlNS_15PhiloxCudaStateESH_SI_:
        .type           _ZN2at6native65_GLOBAL__N__c0d6c1cb_32_DistributionExponentialKernel_cu_5881736643distribution_elementwise_grid_stride_kernelIfLi4EZNS0_9templates4cuda21uniform_and_transformIN3c108BFloat16EfPNS_17CUDAGeneratorImplEZZZNS4_18exponential_kernelIS9_EEvRNS_18TensorIteratorBaseEdT_ENKUlvE_clEvENKUlvE2_clEvEUlfE_EEvSC_T1_T2_EUlP24curandStatePhilox4_32_10E0_ZNS1_27distribution_nullary_kernelIS7_f6float4S9_SL_SG_EEvSC_SI_RKT3_T4_EUlifE_EEvlNS_15PhiloxCudaStateESH_SI_,@function
        .size           _ZN2at6native65_GLOBAL__N__c0d6c1cb_32_DistributionExponentialKernel_cu_5881736643distribution_elementwise_grid_stride_kernelIfLi4EZNS0_9templates4cuda21uniform_and_transformIN3c108BFloat16EfPNS_17CUDAGeneratorImplEZZZNS4_18exponential_kernelIS9_EEvRNS_18TensorIteratorBaseEdT_ENKUlvE_clEvENKUlvE2_clEvEUlfE_EEvSC_T1_T2_EUlP24curandStatePhilox4_32_10E0_ZNS1_27distribution_nullary_kernelIS7_f6float4S9_SL_SG_EEvSC_SI_RKT3_T4_EUlifE_EEvlNS_15PhiloxCudaStateESH_SI_,(.L_x_273 - _ZN2at6native65_GLOBAL__N__c0d6c1cb_32_DistributionExponentialKernel_cu_5881736643distribution_elementwise_grid_stride_kernelIfLi4EZNS0_9templates4cuda21uniform_and_transformIN3c108BFloat16EfPNS_17CUDAGeneratorImplEZZZNS4_18exponential_kernelIS9_EEvRNS_18TensorIteratorBaseEdT_ENKUlvE_clEvENKUlvE2_clEvEUlfE_EEvSC_T1_T2_EUlP24curandStatePhilox4_32_10E0_ZNS1_27distribution_nullary_kernelIS7_f6float4S9_SL_SG_EEvSC_SI_RKT3_T4_EUlifE_EEvlNS_15PhiloxCudaStateESH_SI_)
        .other          _ZN2at6native65_GLOBAL__N__c0d6c1cb_32_DistributionExponentialKernel_cu_5881736643distribution_elementwise_grid_stride_kernelIfLi4EZNS0_9templates4cuda21uniform_and_transformIN3c108BFloat16EfPNS_17CUDAGeneratorImplEZZZNS4_18exponential_kernelIS9_EEvRNS_18TensorIteratorBaseEdT_ENKUlvE_clEvENKUlvE2_clEvEUlfE_EEvSC_T1_T2_EUlP24curandStatePhilox4_32_10E0_ZNS1_27distribution_nullary_kernelIS7_f6float4S9_SL_SG_EEvSC_SI_RKT3_T4_EUlifE_EEvlNS_15PhiloxCudaStateESH_SI_,@"STO_CUDA_ENTRY STV_DEFAULT"
_ZN2at6native65_GLOBAL__N__c0d6c1cb_32_DistributionExponentialKernel_cu_5881736643distribution_elementwise_grid_stride_kernelIfLi4EZNS0_9templates4cuda21uniform_and_transformIN3c108BFloat16EfPNS_17CUDAGeneratorImplEZZZNS4_18exponential_kernelIS9_EEvRNS_18TensorIteratorBaseEdT_ENKUlvE_clEvENKUlvE2_clEvEUlfE_EEvSC_T1_T2_EUlP24curandStatePhilox4_32_10E0_ZNS1_27distribution_nullary_kernelIS7_f6float4S9_SL_SG_EEvSC_SI_RKT3_T4_EUlifE_EEvlNS_15PhiloxCudaStateESH_SI_:
        /* <DEDUP_REMOVED lines=8> */
[----:B------:R-:W2:Y:S01]  /*0080*/  LDC R5, c[0x0][RZ] ;  /* 0x00000000ff057b82 */ /* 0x000ea20000000800 */
[----:B------:R-:W-:Y:S01]  /*0090*/  HFMA2.MMA R35, -RZ, RZ, 0, 0 ;  /* 0x00000000ff237435 */ /* 0x000fe200000001ff */
[----:B------:R-:W-:Y:S01]  /*00a0*/  ULDC.64 UR6, c[0x0][0x210] ;  /* 0x0000840000067ab9 */ /* 0x000fe20000000a00 */
[----:B0-----:R-:W-:-:S05]  /*00b0*/  @P0 IMAD.MOV.U32 R40, RZ, RZ, R42 ;  /* 0x000000ffff280224 */ /* 0x001fca00078e002a */
[----:B------:R-:W0:Y:S01]  /*00c0*/  @P0 LDC R7, c[0x0][0x228] ;  /* 0x00008a00ff070b82 */ /* 0x000e220000000800 */
[----:B-1----:R-:W0:Y:S01]  /*00d0*/  @P0 LDG.E.64 R2, desc[UR8][R40.64] ;  /* 0x0000000828020981 */ /* 0x002e22000c1e1b00 */
[----:B------:R-:W-:Y:S02]  /*00e0*/  IMAD.U32 R22, RZ, RZ, UR4 ;  /* 0x00000004ff167e24 */ /* 0x000fe4000f8e00ff */
[----:B------:R-:W-:-:S06]  /*00f0*/  IMAD.U32 R23, RZ, RZ, UR5 ;  /* 0x00000005ff177e24 */ /* 0x000fcc000f8e00ff */
[----:B------:R-:W3:Y:S01]  /*0100*/  @P0 LDG.E.64 R22, desc[UR8][R22.64] ;  /* 0x0000000816160981 */ /* 0x000ee2000c1e1b00 */
[----:B------:R-:W2:Y:S01]  /*0110*/  S2UR UR4, SR_CTAID.X ;  /* 0x00000000000479c3 */ /* 0x000ea20000002500 */
[----:B------:R-:W-:-:S04]  /*0120*/  UIADD3 UR6, UP0, UR6, -0x1, URZ ;  /* 0xffffffff06067890 */ /* 0x000fc8000ff1e03f */
[----:B------:R-:W-:Y:S01]  /*0130*/  UIADD3.X UR7, UR7, -0x1, URZ, UP0, !UPT ;  /* 0xffffffff07077890 */ /* 0x000fe200087fe43f */
[----:B--2---:R-:W-:Y:S01]  /*0140*/  IMAD.WIDE.U32 R34, R5, UR4, R34 ;  /* 0x0000000405227c25 */ /* 0x004fe2000f8e0022 */
[----:B0-----:R-:W-:-:S03]  /*0150*/  @P0 IADD3 R42, P1, R2, R7, RZ ;  /* 0x00000007022a0210 */ /* 0x001fc60007f3e0ff */
[----:B------:R-:W-:-:S04]  /*0160*/  IMAD.WIDE.U32 R6, R34, -0x326172a9, RZ ;  /* 0xcd9e8d5722067825 */ /* 0x000fc800078e00ff */
[----:B------:R-:W-:Y:S01]  /*0170*/  @P0 IMAD.X R41, RZ, RZ, R3, P1 ;  /* 0x000000ffff290224 */ /* 0x000fe200008e0603 */
[----:B------:R-:W-:Y:S01]  /*0180*/  ISETP.NE.U32.AND P0, PT, RZ, UR7, PT ;  /* 0x00000007ff007c0c */ /* 0x000fe2000bf05070 */
[----:B---3--:R-:W-:-:S03]  /*0190*/  VIADD R0, R23, 0xbb67ae85 ;  /* 0xbb67ae8517007836 */ /* 0x008fc60000000000 */
[--C-:B------:R-:W-:Y:S01]  /*01a0*/  SHF.R.U64 R4, R42, 0x2, R41.reuse ;  /* 0x000000022a047819 */ /* 0x100fe20000001229 */
[----:B------:R-:W-:Y:S01]  /*01b0*/  VIADD R2, R22, 0x9e3779b9 ;  /* 0x9e3779b916027836 */ /* 0x000fe20000000000 */
[----:B------:R-:W-:-:S03]  /*01c0*/  SHF.R.U32.HI R3, RZ, 0x2, R41 ;  /* 0x00000002ff037819 */ /* 0x000fc60000011629 */
[----:B------:R-:W-:Y:S01]  /*01d0*/  IMAD.WIDE.U32 R4, R4, -0x2daee0ad, RZ ;  /* 0xd2511f5304047825 */ /* 0x000fe200078e00ff */
[----:B------:R-:W-:Y:S02]  /*01e0*/  LOP3.LUT R8, R7, R3, R22, 0x96, !PT ;  /* 0x0000000307087212 */ /* 0x000fe400078e9616 */
[----:B------:R-:W-:Y:S02]  /*01f0*/  IADD3 R3, R22, 0x3c6ef372, RZ ;  /* 0x3c6ef37216037810 */ /* 0x000fe40007ffe0ff */
        /* <DEDUP_REMOVED lines=15> */
[C---:B------:R-:W-:Y:S01]  /*02f0*/  IADD3 R11, R22.reuse, -0x4ab325aa, RZ ;  /* 0xb54cda56160b7810 */ /* 0x040fe20007ffe0ff */
[----:B------:R-:W-:Y:S02]  /*0300*/  VIADD R6, R22, 0xdaa66d2b ;  /* 0xdaa66d2b16067836 */ /* 0x000fe40000000000 */
[C---:B------:R-:W-:Y:S02]  /*0310*/  VIADD R8, R23.reuse, 0xed9eba14 ;  /* 0xed9eba1417087836 */ /* 0x040fe40000000000 */
[----:B------:R-:W-:Y:S01]  /*0320*/  VIADD R9, R23, 0xa9066899 ;  /* 0xa906689917097836 */ /* 0x000fe20000000000 */
[----:B------:R-:W-:Y:S01]  /*0330*/  LOP3.LUT R12, R17, R14, R6, 0x96, !PT ;  /* 0x0000000e110c7212 */ /* 0x000fe200078e9606 */
[----:B------:R-:W-:-:S04]  /*0340*/  IMAD.WIDE.U32 R14, R15, -0x326172a9, RZ ;  /* 0xcd9e8d570f0e7825 */ /* 0x000fc800078e00ff */
[----:B------:R-:W-:Y:S01]  /*0350*/  IMAD.WIDE.U32 R12, R12, -0x2daee0ad, RZ ;  /* 0xd2511f530c0c7825 */ /* 0x000fe200078e00ff */
[----:B------:R-:W-:Y:S02]  /*0360*/  LOP3.LUT R18, R15, R16, R7, 0x96, !PT ;  /* 0x000000100f127212 */ /* 0x000fe400078e9607 */
[----:B------:R-:W-:Y:S02]  /*0370*/  IADD3 R15, R22, -0xe443238, RZ ;  /* 0xf1bbcdc8160f7810 */ /* 0x000fe40007ffe0ff */
[----:B------:R-:W-:Y:S01]  /*0380*/  LOP3.LUT R20, R13, R10, R8, 0x96, !PT ;  /* 0x0000000a0d147212 */ /* 0x000fe200078e9608 */
[----:B------:R-:W-:-:S04]  /*0390*/  IMAD.WIDE.U32 R18, R18, -0x2daee0ad, RZ ;  /* 0xd2511f5312127825 */ /* 0x000fc800078e00ff */
[----:B------:R-:W-:Y:S01]  /*03a0*/  IMAD.WIDE.U32 R20, R20, -0x326172a9, RZ ;  /* 0xcd9e8d5714147825 */ /* 0x000fe200078e00ff */
[----:B------:R-:W-:-:S03]  /*03b0*/  LOP3.LUT R16, R19, R12, R9, 0x96, !PT ;  /* 0x0000000c13107212 */ /* 0x000fc600078e9609 */
[----:B------:R-:W-:Y:S02]  /*03c0*/  VIADD R10, R22, 0x1715609d ;  /* 0x1715609d160a7836 */ /* 0x000fe40000000000 */
[----:B------:R-:W-:-:S03]  /*03d0*/  IMAD.WIDE.U32 R16, R16, -0x326172a9, RZ ;  /* 0xcd9e8d5710107825 */ /* 0x000fc600078e00ff */
[----:B------:R-:W-:Y:S01]  /*03e0*/  LOP3.LUT R24, R21, R14, R10, 0x96, !PT ;  /* 0x0000000e15187212 */ /* 0x000fe200078e960a */
[----:B------:R-:W-:Y:S01]  /*03f0*/  VIADD R12, R23, 0x646e171e ;  /* 0x646e171e170c7836 */ /* 0x000fe20000000000 */
[----:B------:R-:W-:Y:S01]  /*0400*/  LOP3.LUT R19, R17, R20, R11, 0x96, !PT ;  /* 0x0000001411137212 */ /* 0x000fe200078e960b */
[----:B------:R-:W-:Y:S02]  /*0410*/  VIADD R13, R23, 0x1fd5c5a3 ;  /* 0x1fd5c5a3170d7836 */ /* 0x000fe40000000000 */
[----:B------:R-:W-:-:S04]  /*0420*/  IMAD.WIDE.U32 R24, R24, -0x2daee0ad, RZ ;  /* 0xd2511f5318187825 */ /* 0x000fc800078e00ff */
[----:B------:R-:W-:Y:S01]  /*0430*/  VIADD R14, R22, 0x5384540f ;  /* 0x5384540f160e7836 */ /* 0x000fe20000000000 */
[----:B------:R-:W-:Y:S01]  /*0440*/  LOP3.LUT R20, R25, R18, R12, 0x96, !PT ;  /* 0x0000001219147212 */ /* 0x000fe200078e960c */
[----:B------:R-:W-:-:S04]  /*0450*/  IMAD.WIDE.U32 R18, R19, -0x2daee0ad, RZ ;  /* 0xd2511f5313127825 */ /* 0x000fc800078e00ff */
[----:B------:R-:W-:Y:S01]  /*0460*/  IMAD.WIDE.U32 R20, R20, -0x326172a9, RZ ;  /* 0xcd9e8d5714147825 */ /* 0x000fe200078e00ff */
[----:B------:R-:W-:Y:S02]  /*0470*/  LOP3.LUT R36, R19, R24, R13, 0x96, !PT ;  /* 0x0000001813247212 */ /* 0x000fe400078e960d */
[----:B------:R-:W-:Y:S01]  /*0480*/  IADD3 R19, R23, -0x695add53, RZ ;  /* 0x96a522ad17137810 */ /* 0x000fe20007ffe0ff */
[----:B------:R-:W-:Y:S01]  /*0490*/  IMAD.MOV.U32 R17, RZ, RZ, R34 ;  /* 0x000000ffff117224 */ /* 0x000fe200078e0022 */
[----:B------:R-:W-:Y:S01]  /*04a0*/  LOP3.LUT R24, R21, R16, R14, 0x96, !PT ;  /* 0x0000001015187212 */ /* 0x000fe200078e960e */
[----:B------:R-:W-:-:S04]  /*04b0*/  IMAD.WIDE.U32 R36, R36, -0x326172a9, RZ ;  /* 0xcd9e8d5724247825 */ /* 0x000fc800078e00ff */
[----:B------:R-:W-:Y:S01]  /*04c0*/  IMAD.WIDE.U32 R24, R24, -0x2daee0ad, RZ ;  /* 0xd2511f5318187825 */ /* 0x000fe200078e00ff */
[----:B------:R-:W-:-:S03]  /*04d0*/  LOP3.LUT R43, R37, R20, R15, 0x96, !PT ;  /* 0x00000014252b7212 */ /* 0x000fc600078e960f */
[----:B------:R-:W-:Y:S02]  /*04e0*/  VIADD R16, R23, 0xdb3d7428 ;  /* 0xdb3d742817107836 */ /* 0x000fe40000000000 */
[----:B------:R-:W-:Y:S02]  /*04f0*/  VIADD R20, R22, 0x8ff34781 ;  /* 0x8ff3478116147836 */ /* 0x000fe40000000000 */
[----:B------:R-:W-:Y:S01]  /*0500*/  IMAD.MOV.U32 R21, RZ, RZ, R35 ;  /* 0x000000ffff157224 */ /* 0x000fe200078e0023 */
[----:B------:R-:W-:Y:S01]  /*0510*/  LOP3.LUT R40, R25, R18, R16, 0x96, !PT ;  /* 0x0000001219287212 */ /* 0x000fe200078e9610 */
[----:B------:R-:W-:-:S04]  /*0520*/  IMAD.HI.U32 R25, R43, -0x2daee0ad, RZ ;  /* 0xd2511f532b197827 */ /* 0x000fc800078e00ff */
[----:B------:R-:W-:-:S04]  /*0530*/  IMAD.HI.U32 R27, R40, -0x326172a9, RZ ;  /* 0xcd9e8d57281b7827 */ /* 0x000fc800078e00ff */
[----:B------:R-:W-:Y:S01]  /*0540*/  IMAD.MOV.U32 R18, RZ, RZ, R35 ;  /* 0x000000ffff127224 */ /* 0x000fe200078e0023 */
[----:B------:R-:W-:Y:S02]  /*0550*/  LOP3.LUT R35, R25, R24, R19, 0x96, !PT ;  /* 0x0000001819237212 */ /* 0x000fe400078e9613 */
[----:B------:R-:W-:Y:S01]  /*0560*/  LOP3.LUT R36, R27, R36, R20, 0x96, !PT ;  /* 0x000000241b247212 */ /* 0x000fe200078e9614 */
[----:B------:R-:W-:Y:S06]  /*0570*/  @!P0 BRA `(.L_x_19) ;  /* 0x0000000000248947 */ /* 0x000fec0003800000 */
[----:B------:R-:W-:Y:S01]  /*0580*/  ULDC UR4, c[0x0][0x0] ;  /* 0x0000000000047ab9 */ /* 0x000fe20000000800 */
[----:B------:R-:W-:Y:S01]  /*0590*/  ULDC UR5, c[0x0][0xc] ;  /* 0x0000030000057ab9 */ /* 0x000fe20000000800 */
[----:B------:R-:W-:Y:S01]  /*05a0*/  MOV R28, 0x5e0 ;  /* 0x000005e0001c7802 */ /* 0x000fe20000000f00 */
[----:B------:R-:W-:-:S04]  /*05b0*/  UIMAD UR4, UR4, UR5, URZ ;  /* 0x00000005040472a4 */ /* 0x000fc8000f8e023f */
[----:B------:R-:W-:-:S12]  /*05c0*/  USHF.L.U32 UR4, UR4, 0x2, URZ ;  /* 0x0000000204047899 */ /* 0x000fd8000800063f */
[----:B------:R-:W-:Y:S05]  /*05d0*/  CALL.REL.NOINC `($__internal_1_$__cuda_sm20_div_s64) ;  /* 0x0000000c00647944 */ /* 0x000fea0003c00000 */
[----:B------:R-:W-:Y:S01]  /*05e0*/  MOV R24, R26 ;  /* 0x0000001a00187202 */ /* 0x000fe20000000f00 */
[----:B------:R-:W-:Y:S01]  /*05f0*/  IMAD.MOV.U32 R25, RZ, RZ, R27 ;  /* 0x000000ffff197224 */ /* 0x000fe200078e001b */
[----:B------:R-:W-:Y:S06]  /*0600*/  BRA `(.L_x_20) ;  /* 0x00000000005c7947 */ /* 0x000fec0003800000 */
.L_x_19:
[----:B------:R-:W0:Y:S08]  /*0610*/  LDC R24, c[0x0][RZ] ;  /* 0x00000000ff187b82 */ /* 0x000e300000000800 */
        /* <DEDUP_REMOVED lines=9> */
[----:B0-----:R-:W-:Y:S02]  /*06b0*/  IMAD.MOV.U32 R24, RZ, RZ, RZ ;  /* 0x000000ffff187224 */ /* 0x001fe400078e00ff */
[----:B-1----:R-:W-:-:S04]  /*06c0*/  IMAD R29, R29, R25, RZ ;  /* 0x000000191d1d7224 */ /* 0x002fc800078e02ff */
[----:B------:R-:W-:-:S06]  /*06d0*/  IMAD.HI.U32 R25, R25, R29, R24 ;  /* 0x0000001d19197227 */ /* 0x000fcc00078e0018 */
[----:B------:R-:W-:-:S05]  /*06e0*/  IMAD.HI.U32 R24, R25, UR6, RZ ;  /* 0x0000000619187c27 */ /* 0x000fca000f8e00ff */
[----:B------:R-:W-:-:S05]  /*06f0*/  IADD3 R25, -R24, RZ, RZ ;  /* 0x000000ff18197210 */ /* 0x000fca0007ffe1ff */
[----:B------:R-:W-:-:S05]  /*0700*/  IMAD R25, R26, R25, UR6 ;  /* 0x000000061a197e24 */ /* 0x000fca000f8e0219 */
[----:B------:R-:W-:-:S13]  /*0710*/  ISETP.GE.U32.AND P0, PT, R25, R26, PT ;  /* 0x0000001a1900720c */ /* 0x000fda0003f06070 */
[----:B------:R-:W-:Y:S02]  /*0720*/  @P0 IMAD.IADD R25, R25, 0x1, -R26 ;  /* 0x0000000119190824 */ /* 0x000fe400078e0a1a */
[----:B------:R-:W-:-:S03]  /*0730*/  @P0 VIADD R24, R24, 0x1 ;  /* 0x0000000118180836 */ /* 0x000fc60000000000 */
[----:B------:R-:W-:Y:S01]  /*0740*/  ISETP.GE.U32.AND P1, PT, R25, R26, PT ;  /* 0x0000001a1900720c */ /* 0x000fe20003f26070 */
[----:B------:R-:W-:-:S12]  /*0750*/  IMAD.MOV.U32 R25, RZ, RZ, RZ ;  /* 0x000000ffff197224 */ /* 0x000fd800078e00ff */
[----:B------:R-:W-:Y:S02]  /*0760*/  @P1 IADD3 R24, R24, 0x1, RZ ;  /* 0x0000000118181810 */ /* 0x000fe40007ffe0ff */
[----:B------:R-:W-:-:S07]  /*0770*/  @!P2 LOP3.LUT R24, RZ, R26, RZ, 0x33, !PT ;  /* 0x0000001aff18a212 */ /* 0x000fce00078e33ff */
.L_x_20:
[----:B------:R-:W-:Y:S01]  /*0780*/  ULDC UR4, c[0x0][0x0] ;  /* 0x0000000000047ab9 */ /* 0x000fe20000000800 */
[----:B------:R-:W-:Y:S01]  /*0790*/  ULDC UR5, c[0x0][0xc] ;  /* 0x0000030000057ab9 */ /* 0x000fe20000000800 */
[----:B------:R-:W-:Y:S01]  /*07a0*/  IADD3 R24, P0, R24, 0x1, RZ ;  /* 0x0000000118187810 */ /* 0x000fe20007f1e0ff */
[----:B------:R-:W-:-:S04]  /*07b0*/  UIMAD.WIDE.U32 UR4, UR4, UR5, URZ ;  /* 0x00000005040472a5 */ /* 0x000fc8000f8e003f */
[----:B------:R-:W-:Y:S02]  /*07c0*/  IMAD.X R26, RZ, RZ, R25, P0 ;  /* 0x000000ffff1a7224 */ /* 0x000fe400000e0619 */
[C---:B------:R-:W-:Y:S02]  /*07d0*/  IMAD R27, R24.reuse, UR5, RZ ;  /* 0x00000005181b7c24 */ /* 0x040fe4000f8e02ff */
[----:B------:R-:W-:-:S04]  /*07e0*/  IMAD.WIDE.U32 R24, R24, UR4, RZ ;  /* 0x0000000418187c25 */ /* 0x000fc8000f8e00ff */
[----:B------:R-:W-:Y:S01]  /*07f0*/  IMAD R27, R26, UR4, R27 ;  /* 0x000000041a1b7c24 */ /* 0x000fe2000f8e021b */
[----:B------:R-:W-:-:S03]  /*0800*/  SHF.L.U32 R38, R24, 0x2, RZ ;  /* 0x0000000218267819 */ /* 0x000fc600000006ff */
[----:B------:R-:W-:Y:S01]  /*0810*/  IMAD.IADD R37, R25, 0x1, R27 ;  /* 0x0000000119257824 */ /* 0x000fe200078e021b */
[----:B------:R-:W-:-:S04]  /*0820*/  ISETP.GE.U32.AND P0, PT, R17, R38, PT ;  /* 0x000000261100720c */ /* 0x000fc80003f06070 */
[----:B------:R-:W-:-:S04]  /*0830*/  SHF.L.U64.HI R37, R24, 0x2, R37 ;  /* 0x0000000218257819 */ /* 0x000fc80000010225 */
[----:B------:R-:W-:-:S13]  /*0840*/  ISETP.GE.AND.EX P0, PT, R18, R37, PT, P0 ;  /* 0x000000251200720c */ /* 0x000fda0003f06300 */
[----:B------:R-:W-:Y:S05]  /*0850*/  @P0 EXIT ;  /* 0x000000000000094d */ /* 0x000fea0003800000 */
[----:B------:R-:W0:Y:S01]  /*0860*/  LDC.64 R24, c[0x0][0x210] ;  /* 0x00008400ff187b82 */ /* 0x000e220000000a00 */
[--C-:B------:R-:W-:Y:S01]  /*0870*/  SHF.R.U32.HI R39, RZ, 0x2, R41.reuse ;  /* 0x00000002ff277819 */ /* 0x100fe20000011629 */
[----:B------:R-:W-:Y:S01]  /*0880*/  IMAD R40, R40, -0x326172a9, RZ ;  /* 0xcd9e8d5728287824 */ /* 0x000fe200078e02ff */
[C---:B------:R-:W-:Y:S01]  /*0890*/  SHF.R.U64 R41, R42.reuse, 0x2, R41 ;  /* 0x000000022a297819 */ /* 0x040fe20000001229 */
[----:B------:R-:W-:Y:S01]  /*08a0*/  ULDC.64 UR6, c[0x0][0x240] ;  /* 0x0000900000067ab9 */ /* 0x000fe20000000a00 */
[----:B------:R-:W-:Y:S01]  /*08b0*/  LOP3.LUT R42, R42, 0x3, RZ, 0xc0, !PT ;  /* 0x000000032a2a7812 */ /* 0x000fe200078ec0ff */
[----:B------:R-:W-:-:S06]  /*08c0*/  ULDC.64 UR10, c[0x0][0x238] ;  /* 0x00008e00000a7ab9 */ /* 0x000fcc0000000a00 */
.L_x_32:
[----:B------:R-:W-:Y:S01]  /*08d0*/  VIADD R41, R41, 0x1 ;  /* 0x0000000129297836 */ /* 0x000fe20000000000 */
[----:B------:R-:W-:Y:S03]  /*08e0*/  BSSY B0, `(.L_x_21) ;  /* 0x000000c000007945 */ /* 0x000fe60003800000 */
[C---:B-1----:R-:W-:Y:S01]  /*08f0*/  IMAD.HI.U32 R27, R41.reuse, -0x2daee0ad, RZ ;  /* 0xd2511f53291b7827 */ /* 0x042fe200078e00ff */
[----:B------:R-:W-:-:S13]  /*0900*/  ISETP.NE.AND P0, PT, R41, RZ, PT ;  /* 0x000000ff2900720c */ /* 0x000fda0003f05270 */
[----:B------:R-:W-:Y:S05]  /*0910*/  @P0 BRA `(.L_x_22) ;  /* 0x0000000000200947 */ /* 0x000fea0003800000 */
[----:B------:R-:W-:-:S04]  /*0920*/  IADD3 R39, R39, 0x1, RZ ;  /* 0x0000000127277810 */ /* 0x000fc80007ffe0ff */
[----:B------:R-:W-:-:S13]  /*0930*/  ISETP.NE.AND P0, PT, R39, RZ, PT ;  /* 0x000000ff2700720c */ /* 0x000fda0003f05270 */
[----:B------:R-:W-:Y:S02]  /*0940*/  @!P0 VIADD R34, R34, 0x1 ;  /* 0x0000000122228836 */ /* 0x000fe40000000000 */
[----:B------:R-:W-:Y:S02]  /*0950*/  @!P0 VIADD R26, R21, 0x1 ;  /* 0x00000001151a8836 */ /* 0x000fe40000000000 */
[----:B------:R-:W-:Y:S01]  /*0960*/  @!P0 IMAD.MOV.U32 R39, RZ, RZ, RZ ;  /* 0x000000ffff278224 */ /* 0x000fe200078e00ff */
[----:B------:R-:W-:-:S13]  /*0970*/  ISETP.NE.AND P1, PT, R34, RZ, !P0 ;  /* 0x000000ff2200720c */ /* 0x000fda0004725270 */
[----:B------:R-:W-:-:S05]  /*0980*/  @P1 IADD3 R26, R21, RZ, RZ ;  /* 0x000000ff151a1210 */ /* 0x000fca0007ffe0ff */
[----:B------:R-:W-:-:S07]  /*0990*/  @!P0 IMAD.MOV.U32 R21, RZ, RZ, R26 ;  /* 0x000000ffff158224 */ /* 0x000fce00078e001a */
.L_x_22:
[----:B------:R-:W-:Y:S05]  /*09a0*/  BSYNC B0 ;  /* 0x0000000000007941 */ /* 0x000fea0003800000 */
.L_x_21:
[----:B------:R-:W-:Y:S01]  /*09b0*/  IMAD.HI.U32 R26, R34, -0x326172a9, RZ ;  /* 0xcd9e8d57221a7827 */ /* 0x000fe200078e00ff */
[----:B------:R-:W-:Y:S02]  /*09c0*/  LOP3.LUT R27, R27, R21, R23, 0x96, !PT ;  /* 0x000000151b1b7212 */ /* 0x000fe400078e9617 */
[----:B------:R-:W-:Y:S01]  /*09d0*/  ISETP.NE.AND P0, PT, R42, 0x1, PT ;  /* 0x000000012a00780c */ /* 0x000fe20003f05270 */
[----:B------:R-:W-:Y:S01]  /*09e0*/  IMAD R29, R34, -0x326172a9, RZ ;  /* 0xcd9e8d57221d7824 */ /* 0x000fe200078e02ff */
[----:B------:R-:W-:Y:S01]  /*09f0*/  LOP3.LUT R26, R26, R39, R22, 0x96, !PT ;  /* 0x000000271a1a7212 */ /* 0x000fe200078e9616 */
[----:B------:R-:W-:-:S04]  /*0a00*/  IMAD.WIDE.U32 R30, R27, -0x326172a9, RZ ;  /* 0xcd9e8d571b1e7825 */ /* 0x000fc800078e00ff */
[----:B------:R-:W-:Y:S01]  /*0a10*/  IMAD R45, R41, -0x2daee0ad, RZ ;  /* 0xd2511f53292d7824 */ /* 0x000fe200078e02ff */
[----:B------:R-:W-:Y:S01]  /*0a20*/  LOP3.LUT R29, R31, R29, R2, 0x96, !PT ;  /* 0x0000001d1f1d7212 */ /* 0x000fe200078e9602 */
[----:B------:R-:W-:-:S04]  /*0a30*/  IMAD.WIDE.U32 R32, R26, -0x2daee0ad, RZ ;  /* 0xd2511f531a207825 */ /* 0x000fc800078e00ff */
[----:B------:R-:W-:Y:S01]  /*0a40*/  IMAD.WIDE.U32 R28, R29, -0x2daee0ad, RZ ;  /* 0xd2511f531d1c7825 */ /* 0x000fe200078e00ff */
[----:B------:R-:W-:-:S03]  /*0a50*/  LOP3.LUT R26, R33, R45, R0, 0x96, !PT ;  /* 0x0000002d211a7212 */ /* 0x000fc600078e9600 */
[----:B------:R-:W-:Y:S01]  /*0a60*/  IMAD.MOV.U32 R45, RZ, RZ, R35 ;  /* 0x000000ffff2d7224 */ /* 0x000fe200078e0023 */
[----:B------:R-:W-:Y:S01]  /*0a70*/  LOP3.LUT R31, R29, R32, R4, 0x96, !PT ;  /* 0x000000201d1f7212 */ /* 0x000fe200078e9604 */
[----:B------:R-:W-:-:S05]  /*0a80*/  IMAD.WIDE.U32 R26, R26, -0x326172a9, RZ ;  /* 0xcd9e8d571a1a7825 */ /* 0x000fca00078e00ff */
[----:B------:R-:W-:Y:S01]  /*0a90*/  LOP3.LUT R32, R27, R30, R3, 0x96, !PT ;  /* 0x0000001e1b207212 */ /* 0x000fe200078e9603 */
[----:B------:R-:W-:-:S04]  /*0aa0*/  IMAD.WIDE.U32 R30, R31, -0x326172a9, RZ ;  /* 0xcd9e8d571f1e7825 */ /* 0x000fc800078e00ff */
[----:B------:R-:W-:Y:S01]  /*0ab0*/  IMAD.WIDE.U32 R32, R32, -0x2daee0ad, RZ ;  /* 0xd2511f5320207825 */ /* 0x000fe200078e00ff */
[----:B------:R-:W-:-:S04]  /*0ac0*/  LOP3.LUT R29, R31, R26, R6, 0x96, !PT ;  /* 0x0000001a1f1d7212 */ /* 0x000fc800078e9606 */
        /* <DEDUP_REMOVED lines=19> */
[----:B------:R-:W-:-:S03]  /*0c00*/  LOP3.LUT R31, R27, R32, R16, 0x96, !PT ;  /* 0x000000201b1f7212 */ /* 0x000fc600078e9610 */
[----:B------:R-:W-:Y:S01]  /*0c10*/  IMAD R33, R43, -0x2daee0ad, RZ ;  /* 0xd2511f532b217824 */ /* 0x000fe200078e02ff */
[----:B------:R-:W-:Y:S01]  /*0c20*/  LOP3.LUT R43, R29, R30, R15, 0x96, !PT ;  /* 0x0000001e1d2b7212 */ /* 0x000fe200078e960f */
[----:B------:R-:W-:-:S04]  /*0c30*/  IMAD.WIDE.U32 R30, R31, -0x326172a9, RZ ;  /* 0xcd9e8d571f1e7825 */ /* 0x000fc800078e00ff */
[----:B------:R-:W-:Y:S01]  /*0c40*/  IMAD.HI.U32 R29, R43, -0x2daee0ad, RZ ;  /* 0xd2511f532b1d7827 */ /* 0x000fe200078e00ff */
[----:B------:R-:W-:-:S03]  /*0c50*/  LOP3.LUT R28, R31, R28, R20, 0x96, !PT ;  /* 0x0000001c1f1c7212 */ /* 0x000fc600078e9614 */
[----:B------:R-:W-:Y:S01]  /*0c60*/  IMAD.MOV.U32 R44, RZ, RZ, R33 ;  /* 0x000000ffff2c7224 */ /* 0x000fe200078e0021 */
[----:B------:R-:W-:Y:S02]  /*0c70*/  LOP3.LUT R29, R29, R26, R19, 0x96, !PT ;  /* 0x0000001a1d1d7212 */ /* 0x000fe400078e9613 */
[----:B------:R-:W-:Y:S02]  /*0c80*/  MOV R26, R40 ;  /* 0x00000028001a7202 */ /* 0x000fe40000000f00 */
[----:B------:R-:W-:Y:S01]  /*0c90*/  MOV R32, R28 ;  /* 0x0000001c00207202 */ /* 0x000fe20000000f00 */
[----:B------:R-:W-:Y:S06]  /*0ca0*/  @!P0 BRA `(.L_x_23) ;  /* 0x0000000000408947 */ /* 0x000fec0003800000 */
[----:B------:R-:W-:-:S13]  /*0cb0*/  ISETP.NE.AND P0, PT, R42, 0x2, PT ;  /* 0x000000022a00780c */ /* 0x000fda0003f05270 */
[----:B------:R-:W-:Y:S05]  /*0cc0*/  @!P0 BRA `(.L_x_24) ;  /* 0x0000000000288947 */ /* 0x000fea0003800000 */
[----:B------:R-:W-:Y:S01]  /*0cd0*/  ISETP.NE.AND P0, PT, R42, 0x3, PT ;  /* 0x000000032a00780c */ /* 0x000fe20003f05270 */
[----:B------:R-:W-:Y:S01]  /*0ce0*/  IMAD.MOV.U32 R26, RZ, RZ, R33 ;  /* 0x000000ffff1a7224 */ /* 0x000fe200078e0021 */
[----:B------:R-:W-:Y:S01]  /*0cf0*/  MOV R44, R30 ;  /* 0x0000001e002c7202 */ /* 0x000fe20000000f00 */
[----:B------:R-:W-:Y:S02]  /*0d00*/  IMAD.MOV.U32 R45, RZ, RZ, R28 ;  /* 0x000000ffff2d7224 */ /* 0x000fe400078e001c */
[----:B------:R-:W-:-:S08]  /*0d10*/  IMAD.MOV.U32 R32, RZ, RZ, R29 ;  /* 0x000000ffff207224 */ /* 0x000fd000078e001d */
[----:B------:R-:W-:Y:S01]  /*0d20*/  @P0 IMAD.MOV.U32 R26, RZ, RZ, R36 ;  /* 0x000000ffff1a0224 */ /* 0x000fe200078e0024 */
[----:B------:R-:W-:Y:S01]  /*0d30*/  @P0 MOV R45, R40 ;  /* 0x00000028002d0202 */ /* 0x000fe20000000f00 */
[----:B------:R-:W-:Y:S02]  /*0d40*/  @P0 IMAD.MOV.U32 R44, RZ, RZ, R35 ;  /* 0x000000ffff2c0224 */ /* 0x000fe400078e0023 */
[----:B------:R-:W-:Y:S01]  /*0d50*/  @P0 IMAD.MOV.U32 R32, RZ, RZ, R33 ;  /* 0x000000ffff200224 */ /* 0x000fe200078e0021 */
[----:B------:R-:W-:Y:S06]  /*0d60*/  BRA `(.L_x_23) ;  /* 0x0000000000107947 */ /* 0x000fec0003800000 */
.L_x_24:
[----:B------:R-:W-:Y:S01]  /*0d70*/  MOV R26, R35 ;  /* 0x00000023001a7202 */ /* 0x000fe20000000f00 */
[----:B------:R-:W-:Y:S01]  /*0d80*/  IMAD.MOV.U32 R45, RZ, RZ, R33 ;  /* 0x000000ffff2d7224 */ /* 0x000fe200078e0021 */
[----:B------:R-:W-:Y:S01]  /*0d90*/  MOV R32, R30 ;  /* 0x0000001e00207202 */ /* 0x000fe20000000f00 */
[----:B------:R-:W-:-:S07]  /*0da0*/  IMAD.MOV.U32 R44, RZ, RZ, R28 ;  /* 0x000000ffff2c7224 */ /* 0x000fce00078e001c */
.L_x_23:
[----:B0-----:R-:W-:Y:S01]  /*0db0*/  ISETP.GE.U32.AND P0, PT, R17, R24, PT ;  /* 0x000000181100720c */ /* 0x001fe20003f06070 */
[----:B------:R-:W-:Y:S01]  /*0dc0*/  IMAD.MOV.U32 R33, RZ, RZ, 0x2f800000 ;  /* 0x2f800000ff217424 */ /* 0x000fe200078e00ff */
[----:B------:R-:W-:Y:S01]  /*0dd0*/  I2FP.F32.U32 R26, R26 ;  /* 0x0000001a001a7245 */ /* 0x000fe20000201000 */
[----:B------:R-:W-:Y:S01]  /*0de0*/  BSSY B0, `(.L_x_25) ;  /* 0x000000f000007945 */ /* 0x000fe20003800000 */
[----:B------:R-:W-:-:S03]  /*0df0*/  ISETP.GE.AND.EX P0, PT, R18, R25, PT, P0 ;  /* 0x000000191200720c */ /* 0x000fc60003f06300 */
[----:B------:R-:W-:-:S10]  /*0e00*/  FFMA.FTZ R40, R26, R33, 1.1641532182693481445e-10 ;  /* 0x2f0000001a287423 */ /* 0x000fd40000010021 */
[----:B------:R-:W-:Y:S05]  /*0e10*/  @P0 BRA `(.L_x_26) ;  /* 0x00000000002c0947 */ /* 0x000fea0003800000 */
[----:B------:R-:W-:Y:S01]  /*0e20*/  FSETP.GE.FTZ.AND P0, PT, R40, 0.99999994039535522461, PT ;  /* 0x3f7fffff2800780b */ /* 0x000fe20003f16000 */
[----:B------:R-:W-:Y:S01]  /*0e30*/  MUFU.RCP R35, UR7 ;  /* 0x0000000700237d08 */ /* 0x000fe20008001000 */
[----:B------:R-:W-:Y:S02]  /*0e40*/  IMAD.MOV.U32 R26, RZ, RZ, -0x4c800000 ;  /* 0xb3800000ff1a7424 */ /* 0x000fe400078e00ff */
[----:B------:R-:W-:-:S09]  /*0e50*/  IMAD R36, R17, UR6, RZ ;  /* 0x0000000611247c24 */ /* 0x000fd2000f8e02ff */
[----:B------:R-:W0:Y:S02]  /*0e60*/  @!P0 MUFU.LG2 R27, R40 ;  /* 0x00000028001b8308 */ /* 0x000e240000000c00 */
[----:B0-----:R-:W-:-:S04]  /*0e70*/  @!P0 FMUL.FTZ R26, R27, 0.69314718246459960938 ;  /* 0x3f3172181b1a8820 */ /* 0x001fc80000410000 */
[----:B------:R-:W-:Y:S01]  /*0e80*/  FMUL.FTZ R27, R35, -R26 ;  /* 0x8000001a231b7220 */ /* 0x000fe20000410000 */
[----:B------:R-:W-:-:S04]  /*0e90*/  IADD3 R26, P0, R36, UR10, RZ ;  /* 0x0000000a241a7c10 */ /* 0x000fc8000ff1e0ff */
[----:B------:R-:W-:Y:S02]  /*0ea0*/  F2FP.BF16.F32.PACK_AB R35, RZ, R27 ;  /* 0x0000001bff23723e */ /* 0x000fe400000010ff */
[----:B------:R-:W-:-:S05]  /*0eb0*/  LEA.HI.X.SX32 R27, R36, UR11, 0x1, P0 ;  /* 0x0000000b241b7c11 */ /* 0x000fca00080f0eff */
[----:B------:R0:W-:Y:S02]  /*0ec0*/  STG.E.U16 desc[UR8][R26.64], R35 ;  /* 0x000000231a007986 */ /* 0x0001e4000c101508 */
.L_x_26:
[----:B------:R-:W-:Y:S05]  /*0ed0*/  BSYNC B0 ;  /* 0x0000000000007941 */ /* 0x000fea0003800000 */
.L_x_25:
[----:B------:R-:W-:Y:S01]  /*0ee0*/  ULDC UR4, c[0x0][0xc] ;  /* 0x0000030000047ab9 */ /* 0x000fe20000000800 */
[----:B------:R-:W1:Y:S01]  /*0ef0*/  LDC R36, c[0x0][RZ] ;  /* 0x00000000ff247b82 */ /* 0x000e620000000800 */
[----:B------:R-:W-:Y:S01]  /*0f00*/  BSSY B0, `(.L_x_27) ;  /* 0x000001e000007945 */ /* 0x000fe20003800000 */
[----:B-1----:R-:W-:-:S04]  /*0f10*/  IMAD R36, R36, UR4, RZ ;  /* 0x0000000424247c24 */ /* 0x002fc8000f8e02ff */
[C---:B0-----:R-:W-:Y:S01]  /*0f20*/  IMAD R26, R36.reuse, 0x3, RZ ;  /* 0x00000003241a7824 */ /* 0x041fe200078e02ff */
[CC--:B------:R-:W-:Y:S02]  /*0f30*/  IADD3 R27, P0, R36.reuse, R17.reuse, RZ ;  /* 0x00000011241b7210 */ /* 0x0c0fe40007f1e0ff */
[-C--:B------:R-:W-:Y:S02]  /*0f40*/  LEA R47, P4, R36, R17.reuse, 0x1 ;  /* 0x00000011242f7211 */ /* 0x080fe400078808ff */
[----:B------:R-:W-:Y:S02]  /*0f50*/  ISETP.GE.U32.AND P2, PT, R27, R24, PT ;  /* 0x000000181b00720c */ /* 0x000fe40003f46070 */
[----:B------:R-:W-:Y:S01]  /*0f60*/  IADD3.X R46, RZ, R18, RZ, P0, !PT ;  /* 0x00000012ff2e7210 */ /* 0x000fe200007fe4ff */
[----:B------:R-:W-:Y:S01]  /*0f70*/  IMAD.X R40, RZ, RZ, R18, P4 ;  /* 0x000000ffff287224 */ /* 0x000fe200020e0612 */
[----:B------:R-:W-:Y:S02]  /*0f80*/  IADD3 R35, P3, R26, R17, RZ ;  /* 0x000000111a237210 */ /* 0x000fe40007f7e0ff */
[----:B------:R-:W-:-:S02]  /*0f90*/  ISETP.GE.AND.EX P2, PT, R46, R25, PT, P2 ;  /* 0x000000192e00720c */ /* 0x000fc40003f46320 */
[-C--:B------:R-:W-:Y:S01]  /*0fa0*/  ISETP.GE.U32.AND P0, PT, R35, R24.reuse, PT ;  /* 0x000000182300720c */ /* 0x080fe20003f06070 */
[----:B------:R-:W-:Y:S01]  /*0fb0*/  IMAD.X R26, RZ, RZ, R18, P3 ;  /* 0x000000ffff1a7224 */ /* 0x000fe200018e0612 */
[----:B------:R-:W-:-:S04]  /*0fc0*/  ISETP.GE.U32.AND P1, PT, R47, R24, PT ;  /* 0x000000182f00720c */ /* 0x000fc80003f26070 */
[----:B------:R-:W-:Y:S02]  /*0fd0*/  ISETP.GE.AND.EX P0, PT, R26, R25, PT, P0 ;  /* 0x000000191a00720c */ /* 0x000fe40003f06300 */
[----:B------:R-:W-:Y:S02]  /*0fe0*/  I2FP.F32.U32 R26, R45 ;  /* 0x0000002d001a7245 */ /* 0x000fe40000201000 */
[----:B------:R-:W-:Y:S02]  /*0ff0*/  ISETP.GE.AND.EX P1, PT, R40, R25, PT, P1 ;  /* 0x000000192800720c */ /* 0x000fe40003f26310 */
[----:B------:R-:W-:Y:S01]  /*1000*/  I2FP.F32.U32 R40, R44 ;  /* 0x0000002c00287245 */ /* 0x000fe20000201000 */
[----:B------:R-:W-:Y:S01]  /*1010*/  FFMA.FTZ R46, R26, R33, 1.1641532182693481445e-10 ;  /* 0x2f0000001a2e7423 */ /* 0x000fe20000010021 */
[----:B------:R-:W-:Y:S09]  /*1020*/  @P2 BRA `(.L_x_28) ;  /* 0x00000000002c2947 */ /* 0x000ff20003800000 */
[----:B------:R-:W-:Y:S01]  /*1030*/  FSETP.GE.FTZ.AND P2, PT, R46, 0.99999994039535522461, PT ;  /* 0x3f7fffff2e00780b */ /* 0x000fe20003f56000 */
[----:B------:R-:W-:Y:S01]  /*1040*/  MUFU.RCP R49, UR7 ;  /* 0x0000000700317d08 */ /* 0x000fe20008001000 */
[----:B------:R-:W-:Y:S01]  /*1050*/  HFMA2.MMA R26, -RZ, RZ, -0.234375, 0 ;  /* 0xb3800000ff1a7435 */ /* 0x000fe200000001ff */
[----:B------:R-:W-:-:S10]  /*1060*/  IMAD R45, R27, UR6, RZ ;  /* 0x000000061b2d7c24 */ /* 0x000fd4000f8e02ff */
[----:B------:R-:W0:Y:S02]  /*1070*/  @!P2 MUFU.LG2 R44, R46 ;  /* 0x0000002e002ca308 */ /* 0x000e240000000c00 */
[----:B0-----:R-:W-:-:S04]  /*1080*/  @!P2 FMUL.FTZ R26, R44, 0.69314718246459960938 ;  /* 0x3f3172182c1aa820 */ /* 0x001fc80000410000 */
[----:B------:R-:W-:Y:S01]  /*1090*/  FMUL.FTZ R27, R49, -R26 ;  /* 0x8000001a311b7220 */ /* 0x000fe20000410000 */
[----:B------:R-:W-:-:S04]  /*10a0*/  IADD3 R26, P2, R45, UR10, RZ ;  /* 0x0000000a2d1a7c10 */ /* 0x000fc8000ff5e0ff */
[----:B------:R-:W-:Y:S02]  /*10b0*/  F2FP.BF16.F32.PACK_AB R44, RZ, R27 ;  /* 0x0000001bff2c723e */ /* 0x000fe400000010ff */
[----:B------:R-:W-:-:S05]  /*10c0*/  LEA.HI.X.SX32 R27, R45, UR11, 0x1, P2 ;  /* 0x0000000b2d1b7c11 */ /* 0x000fca00090f0eff */
[----:B------:R0:W-:Y:S02]  /*10d0*/  STG.E.U16 desc[UR8][R26.64], R44 ;  /* 0x0000002c1a007986 */ /* 0x0001e4000c101508 */
.L_x_28:
[----:B------:R-:W-:Y:S05]  /*10e0*/  BSYNC B0 ;  /* 0x0000000000007941 */ /* 0x000fea0003800000 */
.L_x_27:
[----:B------:R-:W-:Y:S01]  /*10f0*/  BSSY B0, `(.L_x_29) ;  /* 0x000000f000007945 */ /* 0x000fe20003800000 */
[----:B------:R-:W-:Y:S01]  /*1100*/  I2FP.F32.U32 R32, R32 ;  /* 0x0000002000207245 */ /* 0x000fe20000201000 */
[----:B0-----:R-:W-:Y:S02]  /*1110*/  FFMA.FTZ R44, R40, R33, 1.1641532182693481445e-10 ;  /* 0x2f000000282c7423 */ /* 0x001fe40000010021 */
        /* <DEDUP_REMOVED lines=12> */
.L_x_30:
[----:B------:R-:W-:Y:S05]  /*11e0*/  BSYNC B0 ;  /* 0x0000000000007941 */ /* 0x000fea0003800000 */
.L_x_29:
[----:B------:R-:W-:Y:S01]  /*11f0*/  FFMA.FTZ R33, R32, R33, 1.1641532182693481445e-10 ;  /* 0x2f00000020217423 */ /* 0x000fe20000010021 */
[----:B------:R-:W-:Y:S06]  /*1200*/  @P0 BRA `(.L_x_31) ;  /* 0x00000000002c0947 */ /* 0x000fec0003800000 */
[----:B------:R-:W-:Y:S01]  /*1210*/  FSETP.GE.FTZ.AND P0, PT, R33, 0.99999994039535522461, PT ;  /* 0x3f7fffff2100780b */ /* 0x000fe20003f16000 */
[----:B------:R-:W-:Y:S01]  /*1220*/  MUFU.RCP R45, UR7 ;  /* 0x00000007002d7d08 */ /* 0x000fe20008001000 */
[----:B0-----:R-:W-:Y:S02]  /*1230*/  IMAD.MOV.U32 R26, RZ, RZ, -0x4c800000 ;  /* 0xb3800000ff1a7424 */ /* 0x001fe400078e00ff */
        /* <DEDUP_REMOVED lines=8> */
.L_x_31:
[----:B------:R-:W-:Y:S01]  /*12c0*/  LEA R17, P0, R36, R17, 0x2 ;  /* 0x0000001124117211 */ /* 0x000fe200078010ff */
[----:B------:R-:W-:Y:S05]  /*12d0*/  WARPSYNC.ALL ;  /* 0x0000000000007948 */ /* 0x000fea0003800000 */
[----:B------:R-:W-:Y:S01]  /*12e0*/  IADD3.X R18, RZ, R18, RZ, P0, !PT ;  /* 0x00000012ff127210 */ /* 0x000fe200007fe4ff */
[----:B------:R-:W-:Y:S01]  /*12f0*/  BAR.SYNC.DEFER_BLOCKING 0x0 ;  /* 0x0000000000007b1d */ /* 0x000fe20000010000 */
[----:B------:R-:W-:Y:S01]  /*1300*/  ISETP.GE.U32.AND P0, PT, R17, R38, PT ;  /* 0x000000261100720c */ /* 0x000fe20003f06070 */
[----:B0-----:R-:W-:Y:S01]  /*1310*/  IMAD.MOV.U32 R40, RZ, RZ, R30 ;  /* 0x000000ffff287224 */ /* 0x001fe200078e001e */
[----:B------:R-:W-:Y:S01]  /*1320*/  MOV R35, R29 ;  /* 0x0000001d00237202 */ /* 0x000fe20000000f00 */
[----:B------:R-:W-:Y:S01]  /*1330*/  IMAD.MOV.U32 R36, RZ, RZ, R28 ;  /* 0x000000ffff247224 */ /* 0x000fe200078e001c */
[----:B------:R-:W-:-:S13]  /*1340*/  ISETP.GE.AND.EX P0, PT, R18, R37, PT, P0 ;  /* 0x000000251200720c */ /* 0x000fda0003f06300 */
[----:B------:R-:W-:Y:S05]  /*1350*/  @!P0 BRA `(.L_x_32) ;  /* 0xfffffff4005c8947 */ /* 0x000fea000383ffff */
[----:B------:R-:W-:Y:S05]  /*1360*/  EXIT ;  /* 0x000000000000794d */ /* 0x000fea0003800000 */
        .weak           $__internal_1_$__cuda_sm20_div_s64
        .type           $__internal_1_$__cuda_sm20_div_s64,@function
        .size           $__internal_1_$__cuda_sm20_div_s64,(.L_x_273 - $__internal_1_$__cuda_sm20_div_s64)
$__internal_1_$__cuda_sm20_div_s64:
[----:B------:R-:W-:Y:S02]  /*1370*/  UMOV UR5, URZ ;  /* 0x0000003f00057c82 */ /* 0x000fe40008000000 */
[----:B------:R-:W0:Y:S08]  /*1380*/  I2F.U64.RP R29, UR4 ;  /* 0x00000004001d7d12 */ /* 0x000e300008309000 */
[----:B0-----:R-:W0:Y:S02]  /*1390*/  MUFU.RCP R29, R29 ;  /* 0x0000001d001d7308 */ /* 0x001e240000001000 */
[----:B0-----:R-:W-:-:S06]  /*13a0*/  VIADD R26, R29, 0x1ffffffe ;  /* 0x1ffffffe1d1a7836 */ /* 0x001fcc0000000000 */
[----:B------:R-:W0:Y:S02]  /*13b0*/  F2I.U64.TRUNC R26, R26 ;  /* 0x0000001a001a7311 */ /* 0x000e24000020d800 */
[----:B0-----:R-:W-:-:S04]  /*13c0*/  IMAD.WIDE.U32 R24, R26, UR4, RZ ;  /* 0x000000041a187c25 */ /* 0x001fc8000f8e00ff */
[----:B------:R-:W-:Y:S01]  /*13d0*/  IMAD R25, R27, UR4, R25 ;  /* 0x000000041b197c24 */ /* 0x000fe2000f8e0219 */
[----:B------:R-:W-:-:S05]  /*13e0*/  IADD3 R31, P0, RZ, -R24, RZ ;  /* 0x80000018ff1f7210 */ /* 0x000fca0007f1e0ff */
[----:B------:R-:W-:-:S04]  /*13f0*/  IMAD.HI.U32 R24, R26, R31, RZ ;  /* 0x0000001f1a187227 */ /* 0x000fc800078e00ff */
[----:B------:R-:W-:Y:S01]  /*1400*/  IMAD.X R33, RZ, RZ, ~R25, P0 ;  /* 0x000000ffff217224 */ /* 0x000fe200000e0e19 */
[----:B------:R-:W-:-:S03]  /*1410*/  MOV R25, R26 ;  /* 0x0000001a00197202 */ /* 0x000fc60000000f00 */
[-C--:B------:R-:W-:Y:S02]  /*1420*/  IMAD R37, R27, R33.reuse, RZ ;  /* 0x000000211b257224 */ /* 0x080fe400078e02ff */
[----:B------:R-:W-:-:S04]  /*1430*/  IMAD.WIDE.U32 R24, P0, R26, R33, R24 ;  /* 0x000000211a187225 */ /* 0x000fc80007800018 */
[----:B------:R-:W-:-:S04]  /*1440*/  IMAD.HI.U32 R33, R27, R33, RZ ;  /* 0x000000211b217227 */ /* 0x000fc800078e00ff */
[----:B------:R-:W-:-:S05]  /*1450*/  IMAD.HI.U32 R24, P1, R27, R31, R24 ;  /* 0x0000001f1b187227 */ /* 0x000fca0007820018 */
[----:B------:R-:W-:Y:S01]  /*1460*/  IADD3 R25, P2, R37, R24, RZ ;  /* 0x0000001825197210 */ /* 0x000fe20007f5e0ff */
[----:B------:R-:W-:-:S04]  /*1470*/  IMAD.X R24, R33, 0x1, R27, P0 ;  /* 0x0000000121187824 */ /* 0x000fc800000e061b */
[----:B------:R-:W-:Y:S01]  /*1480*/  IMAD.WIDE.U32 R26, R25, UR4, RZ ;  /* 0x00000004191a7c25 */ /* 0x000fe2000f8e00ff */
[----:B------:R-:W-:Y:S02]  /*1490*/  IADD3.X R29, RZ, RZ, R24, P2, P1 ;  /* 0x000000ffff1d7210 */ /* 0x000fe400017e2418 */
[----:B------:R-:W-:Y:S02]  /*14a0*/  ISETP.LE.AND P1, PT, RZ, UR7, PT ;  /* 0x00000007ff007c0c */ /* 0x000fe4000bf23270 */
[----:B------:R-:W-:Y:S01]  /*14b0*/  IADD3 R31, P0, RZ, -R26, RZ ;  /* 0x8000001aff1f7210 */ /* 0x000fe20007f1e0ff */
[----:B------:R-:W-:Y:S01]  /*14c0*/  IMAD R26, R29, UR4, R27 ;  /* 0x000000041d1a7c24 */ /* 0x000fe2000f8e021b */
[----:B------:R-:W-:-:S03]  /*14d0*/  IADD3 R27, P4, RZ, -UR6, RZ ;  /* 0x80000006ff1b7c10 */ /* 0x000fc6000ff9e0ff */
[----:B------:R-:W-:Y:S01]  /*14e0*/  IMAD.HI.U32 R24, R25, R31, RZ ;  /* 0x0000001f19187227 */ /* 0x000fe200078e00ff */
[----:B------:R-:W-:Y:S02]  /*14f0*/  SEL R27, R27, UR6, !P1 ;  /* 0x000000061b1b7c07 */ /* 0x000fe4000c800000 */
[----:B------:R-:W-:Y:S01]  /*1500*/  IADD3.X R30, RZ, ~UR7, RZ, P4, !PT ;  /* 0x80000007ff1e7c10 */ /* 0x000fe2000a7fe4ff */
[----:B------:R-:W-:-:S03]  /*1510*/  IMAD.X R26, RZ, RZ, ~R26, P0 ;  /* 0x000000ffff1a7224 */ /* 0x000fc600000e0e1a */
[----:B------:R-:W-:Y:S01]  /*1520*/  SEL R30, R30, UR7, !P1 ;  /* 0x000000071e1e7c07 */ /* 0x000fe2000c800000 */
[----:B------:R-:W-:-:S04]  /*1530*/  IMAD.WIDE.U32 R24, P0, R25, R26, R24 ;  /* 0x0000001a19187225 */ /* 0x000fc80007800018 */
[----:B------:R-:W-:-:S04]  /*1540*/  IMAD.HI.U32 R32, R29, R26, RZ ;  /* 0x0000001a1d207227 */ /* 0x000fc800078e00ff */
[----:B------:R-:W-:-:S04]  /*1550*/  IMAD.HI.U32 R24, P2, R29, R31, R24 ;  /* 0x0000001f1d187227 */ /* 0x000fc80007840018 */
[----:B------:R-:W-:Y:S02]  /*1560*/  IMAD R25, R29, R26, RZ ;  /* 0x0000001a1d197224 */ /* 0x000fe400078e02ff */
[----:B------:R-:W-:-:S03]  /*1570*/  IMAD.X R29, R32, 0x1, R29, P0 ;  /* 0x00000001201d7824 */ /* 0x000fc600000e061d */
[----:B------:R-:W-:Y:S01]  /*1580*/  IADD3 R26, P3, R25, R24, RZ ;  /* 0x00000018191a7210 */ /* 0x000fe20007f7e0ff */
[----:B------:R-:W-:-:S03]  /*1590*/  IMAD.MOV.U32 R25, RZ, RZ, RZ ;  /* 0x000000ffff197224 */ /* 0x000fc600078e00ff */
[----:B------:R-:W-:Y:S01]  /*15a0*/  IADD3.X R29, RZ, RZ, R29, P3, P2 ;  /* 0x000000ffff1d7210 */ /* 0x000fe20001fe441d */
[----:B------:R-:W-:-:S04]  /*15b0*/  IMAD.HI.U32 R24, R26, R27, RZ ;  /* 0x0000001b1a187227 */ /* 0x000fc800078e00ff */
[-C--:B------:R-:W-:Y:S02]  /*15c0*/  IMAD R31, R29, R30.reuse, RZ ;  /* 0x0000001e1d1f7224 */ /* 0x080fe400078e02ff */
[----:B------:R-:W-:-:S04]  /*15d0*/  IMAD.WIDE.U32 R24, R26, R30, R24 ;  /* 0x0000001e1a187225 */ /* 0x000fc800078e0018 */
[----:B------:R-:W-:-:S04]  /*15e0*/  IMAD.HI.U32 R24, P0, R29, R27, R24 ;  /* 0x0000001b1d187227 */ /* 0x000fc80007800018 */
[----:B------:R-:W-:Y:S01]  /*15f0*/  IMAD.HI.U32 R29, R29, R30, RZ ;  /* 0x0000001e1d1d7227 */ /* 0x000fe200078e00ff */
[----:B------:R-:W-:-:S04]  /*1600*/  IADD3 R26, P2, R31, R24, RZ ;  /* 0x000000181f1a7210 */ /* 0x000fc80007f5e0ff */
[----:B------:R-:W-:-:S05]  /*1610*/  IADD3.X R24, R29, RZ, RZ, P0, !PT ;  /* 0x000000ff1d187210 */ /* 0x000fca00007fe4ff */
[----:B------:R-:W-:Y:S02]  /*1620*/  IMAD.X R29, RZ, RZ, R24, P2 ;  /* 0x000000ffff1d7224 */ /* 0x000fe400010e0618 */
[----:B------:R-:W-:-:S04]  /*1630*/  IMAD.WIDE.U32 R24, R26, UR4, RZ ;  /* 0x000000041a187c25 */ /* 0x000fc8000f8e00ff */
[----:B------:R-:W-:Y:S01]  /*1640*/  IMAD R25, R29, UR4, R25 ;  /* 0x000000041d197c24 */ /* 0x000fe2000f8e0219 */
[----:B------:R-:W-:-:S04]  /*1650*/  IADD3 R24, P0, -R24, R27, RZ ;  /* 0x0000001b18187210 */ /* 0x000fc80007f1e1ff */
[----:B------:R-:W-:Y:S01]  /*1660*/  IADD3 R27, P2, R24, -UR4, RZ ;  /* 0x80000004181b7c10 */ /* 0x000fe2000ff5e0ff */
[----:B------:R-:W-:Y:S01]  /*1670*/  IMAD.X R31, R30, 0x1, ~R25, P0 ;  /* 0x000000011e1f7824 */ /* 0x000fe200000e0e19 */
[----:B------:R-:W-:Y:S02]  /*1680*/  ISETP.GE.U32.AND P0, PT, R24, UR4, PT ;  /* 0x0000000418007c0c */ /* 0x000fe4000bf06070 */
[----:B------:R-:W-:Y:S02]  /*1690*/  IADD3 R25, P3, R26, 0x1, RZ ;  /* 0x000000011a197810 */ /* 0x000fe40007f7e0ff */
[C---:B------:R-:W-:Y:S02]  /*16a0*/  ISETP.GE.U32.AND.EX P0, PT, R31.reuse, RZ, PT, P0 ;  /* 0x000000ff1f00720c */ /* 0x040fe40003f06100 */
[----:B------:R-:W-:Y:S02]  /*16b0*/  IADD3.X R30, R31, -0x1, RZ, P2, !PT ;  /* 0xffffffff1f1e7810 */ /* 0x000fe400017fe4ff */
[----:B------:R-:W-:-:S02]  /*16c0*/  SEL R27, R27, R24, P0 ;  /* 0x000000181b1b7207 */ /* 0x000fc40000000000 */
[----:B------:R-:W-:Y:S02]  /*16d0*/  IADD3.X R24, RZ, R29, RZ, P3, !PT ;  /* 0x0000001dff187210 */ /* 0x000fe40001ffe4ff */
[----:B------:R-:W-:Y:S02]  /*16e0*/  SEL R25, R25, R26, P0 ;  /* 0x0000001a19197207 */ /* 0x000fe40000000000 */
[----:B------:R-:W-:Y:S02]  /*16f0*/  SEL R30, R30, R31, P0 ;  /* 0x0000001f1e1e7207 */ /* 0x000fe40000000000 */
[----:B------:R-:W-:Y:S02]  /*1700*/  ISETP.GE.U32.AND P2, PT, R27, UR4, PT ;  /* 0x000000041b007c0c */ /* 0x000fe4000bf46070 */
[----:B------:R-:W-:Y:S02]  /*1710*/  SEL R24, R24, R29, P0 ;  /* 0x0000001d18187207 */ /* 0x000fe40000000000 */
[----:B------:R-:W-:-:S02]  /*1720*/  IADD3 R26, P3, R25, 0x1, RZ ;  /* 0x00000001191a7810 */ /* 0x000fc40007f7e0ff */
[----:B------:R-:W-:-:S03]  /*1730*/  ISETP.GE.U32.AND.EX P0, PT, R30, RZ, PT, P2 ;  /* 0x000000ff1e00720c */ /* 0x000fc60003f06120 */
[----:B------:R-:W-:Y:S01]  /*1740*/  IMAD.X R27, RZ, RZ, R24, P3 ;  /* 0x000000ffff1b7224 */ /* 0x000fe200018e0618 */
[----:B------:R-:W-:-:S04]  /*1750*/  SEL R26, R26, R25, P0 ;  /* 0x000000191a1a7207 */ /* 0x000fc80000000000 */
[----:B------:R-:W-:Y:S02]  /*1760*/  SEL R27, R27, R24, P0 ;  /* 0x000000181b1b7207 */ /* 0x000fe40000000000 */
[-C--:B------:R-:W-:Y:S02]  /*1770*/  IADD3 R25, P2, RZ, -R26.reuse, RZ ;  /* 0x8000001aff197210 */ /* 0x080fe40007f5e0ff */
[----:B------:R-:W-:Y:S02]  /*1780*/  ISETP.NE.U32.AND P0, PT, RZ, UR4, PT ;  /* 0x00000004ff007c0c */ /* 0x000fe4000bf05070 */
[----:B------:R-:W-:Y:S01]  /*1790*/  SEL R26, R25, R26, !P1 ;  /* 0x0000001a191a7207 */ /* 0x000fe20004800000 */
[----:B------:R-:W-:Y:S01]  /*17a0*/  IMAD.X R24, RZ, RZ, ~R27, P2 ;  /* 0x000000ffff187224 */ /* 0x000fe200010e0e1b */
[----:B------:R-:W-:Y:S01]  /*17b0*/  ISETP.NE.AND.EX P0, PT, RZ, RZ, PT, P0 ;  /* 0x000000ffff00720c */ /* 0x000fe20003f05300 */
[----:B------:R-:W-:-:S03]  /*17c0*/  IMAD.MOV.U32 R25, RZ, RZ, 0x0 ;  /* 0x00000000ff197424 */ /* 0x000fc600078e00ff */
[----:B------:R-:W-:Y:S02]  /*17d0*/  SEL R27, R24, R27, !P1 ;  /* 0x0000001b181b7207 */ /* 0x000fe40004800000 */
[----:B------:R-:W-:Y:S02]  /*17e0*/  MOV R24, R28 ;  /* 0x0000001c00187202 */ /* 0x000fe40000000f00 */
[----:B------:R-:W-:Y:S02]  /*17f0*/  SEL R26, R26, 0xffffffff, P0 ;  /* 0xffffffff1a1a7807 */ /* 0x000fe40000000000 */
[----:B------:R-:W-:Y:S01]  /*1800*/  SEL R27, R27, 0xffffffff, P0 ;  /* 0xffffffff1b1b7807 */ /* 0x000fe20000000000 */
[----:B------:R-:W-:Y:S06]  /*1810*/  RET.REL.NODEC R24 `(_ZN2at6native65_GLOBAL__N__c0d6c1cb_32_DistributionExponentialKernel_cu_5881736643distribution_elementwise_grid_stride_kernelIfLi4EZNS0_9templates4cuda21uniform_and_transformIN3c108BFloat16EfPNS_17CUDAGeneratorImplEZZZNS4_18exponential_kernelIS9_EEvRNS_18TensorIteratorBaseEdT_ENKUlvE_clEvENKUlvE2_clEvEUlfE_EEvSC_T1_T2_EUlP24curandStatePhilox4_32_10E0_ZNS1_27distribution_nullary_kernelIS7_f6float4S9_SL_SG_EEvSC_SI_RKT3_T4_EUlifE_EEvlNS_15PhiloxCudaStateESH_SI_) ;  /* 0xffffffe418f87950 */ /* 0x000fec0003c3ffff */
.L_x_33:
        /* <DEDUP_REMOVED lines=14> */
.L_x_273:


//--------------------- .text._ZN2at6native65_GLOBAL__N__c0d6c1cb_32_DistributionExponentialKernel_cu_5881736643distribution_elementwise_grid_stride_kernelIfLi4EZNS0_9templates4cuda21uniform_and_transformIN3c108BFloat16EfPNS_17CUDAGeneratorImplEZZZNS4_18exponential_kernelIS9_EEvRNS_18TensorIteratorBaseEdT_ENKUlvE_clEvENKUlvE2_clEvEUlfE_EEvSC_T1_T2_EUlP24curandStatePhilox4_32_10E_ZNS1_27distribution_nullary_kernelIS7_f7double2S9_SL_SG_EEvSC_SI_RKT3_T4_EUlifE0_EEvlNS_15PhiloxCudaStateESH_SI_ --------------------------
	.section	.text._ZN2at6native65_GLOBAL__N__c0d6c1cb_32_DistributionExponentialKernel_cu_5881736643distribution_elementwise_grid_stride_kernelIfLi4EZNS0_9templates4cuda21uniform_and_transformIN3c108BFloat16EfPNS_17CUDAGeneratorImplEZZZNS4_18exponential_kernelIS9_EEvRNS_18TensorIteratorBaseEdT_ENKUlvE_clEvENKUlvE2_clEvEUlfE_EEvSC_T1_T2_EUlP24curandStatePhilox4_32_10E_ZNS1_27distribution_nullary_kernelIS7_f7double2S9_SL_SG_EEvSC_SI_RKT3_T4_EUlifE0_EEvlNS_15PhiloxCudaStateESH_SI_,"ax",@progbits
	.align	128
.text._ZN2at6native65_GLOBAL__N__c0d6c1cb_32_DistributionExponentialKernel_cu_5881736643distribution_elementwise_grid_stride_kernelIfLi4EZNS0_9templates4cuda21uniform_and_transformIN3c108BFloat16EfPNS_17CUDAGeneratorImplEZZZNS4_18exponential_kernelIS9_EEvRNS_18TensorIteratorBaseEdT_ENKUlvE_clEvENKUlvE2_clEvEUlfE_EEvSC_T1_T2_EUlP24curandStatePhilox4_32_10E_ZNS1_27distribution_nullary_kernelIS7_f7double2S9_SL_SG_EEvSC_SI_RKT3_T4_EUlifE0_EEvlNS_15PhiloxCudaStateESH_SI_:
        .type           _ZN2at6native65_GLOBAL__N__c0d6c1cb_32_DistributionExponentialKernel_cu_5881736643distribution_elementwise_grid_stride_kernelIfLi4EZNS0_9templates4cuda21uniform_and_transformIN3c108BFloat16EfPNS_17CUDAGeneratorImplEZZZNS4_18exponential_kernelIS9_EEvRNS_18TensorIteratorBaseEdT_ENKUlvE_clEvENKUlvE2_clEvEUlfE_EEvSC_T1_T2_EUlP24curandStatePhilox4_32_10E_ZNS1_27distribution_nullary_kernelIS7_f7double2S9_SL_SG_EEvSC_SI_RKT3_T4_EUlifE0_EEvlNS_15PhiloxCudaStateESH_SI_,@function
        .size           _ZN2at6native65_GLOBAL__N__c0d6c1cb_32_DistributionExponentialKernel_cu_5881736643distribution_elementwise_grid_stride_kernelIfLi4EZNS0_9templates4cuda21uniform_and_transformIN3c108BFloat16EfPNS_17CUDAGeneratorImplEZZZNS4_18exponential_kernelIS9_EEvRNS_18TensorIteratorBaseEdT_ENKUlvE_clEvENKUlvE2_clEvEUlfE_EEvSC_T1_T2_EUlP24curandStatePhilox4_32_10E_ZNS1_27distribution_nullary_kernelIS7_f7double2S9_SL_SG_EEvSC_SI_RKT3_T4_EUlifE0_EEvlNS_15PhiloxCudaStateESH_SI_,(.L_x_275 - _ZN2at6native65_GLOBAL__N__c0d6c1cb_32_DistributionExponentialKernel_cu_5881736643distribution_elementwise_grid_stride_kernelIfLi4EZNS0_9templates4cuda21uniform_and_transformIN3c108BFloat16EfPNS_17CUDAGeneratorImplEZZZNS4_18exponential_kernelIS9_EEvRNS_18TensorIteratorBaseEdT_ENKUlvE_clEvENKUlvE2_clEvEUlfE_EEvSC_T1_T2_EUlP24curandStatePhilox4_32_10E_ZNS1_27distribution_nullary_kernelIS7_f7double2S9_SL_SG_EEvSC_SI_RKT3_T4_EUlifE0_EEvlNS_15PhiloxCudaStateESH_SI_)
        .other          _ZN2at6native65_GLOBAL__N__c0d6c1cb_32_DistributionExponentialKernel_cu_5881736643distribution_elementwise_grid_stride_kernelIfLi4EZNS0_9templates4cuda21uniform_and_transformIN3c108BFloat16EfPNS_17CUDAGeneratorImplEZZZNS4_18exponential_kernelIS9_EEvRNS_18TensorIteratorBaseEdT_ENKUlvE_clEvENKUlvE2_clEvEUlfE_EEvSC_T1_T2_EUlP24curandStatePhilox4_32_10E_ZNS1_27distribution_nullary_kernelIS7_f7double2S9_SL_SG_EEvSC_SI_RKT3_T4_EUlifE0_EEvlNS_15PhiloxCudaStateESH_SI_,@"STO_CUDA_ENTRY STV_DEFAULT"
_ZN2at6native65_GLOBAL__N__c0d6c1cb_32_DistributionExponentialKernel_cu_5881736643distribution_elementwise_grid_stride_kernelIfLi4EZNS0_9templates4cuda21uniform_and_transformIN3c108BFloat16EfPNS_17CUDAGeneratorImplEZZZNS4_18exponential_kernelIS9_EEvRNS_18TensorIteratorBaseEdT_ENKUlvE_clEvENKUlvE2_clEvEUlfE_EEvSC_T1_T2_EUlP24curandStatePhilox4_32_10E_ZNS1_27distribution_nullary_kernelIS7_f7double2S9_SL_SG_EEvSC_SI_RKT3_T4_EUlifE0_EEvlNS_15PhiloxCudaStateESH_SI_:
        /* <DEDUP_REMOVED lines=21> */
[----:B------:R-:W-:-:S03]  /*0150*/  IMAD.WIDE.U32 R8, R16, -0x326172a9, RZ ;  /* 0xcd9e8d5710087825 */ /* 0x000fc600078e00ff */
[----:B------:R-:W-:Y:S01]  /*0160*/  UIADD3.X UR5, UR5, -0x1, URZ, UP0, !UPT ;  /* 0xffffffff05057890 */ /* 0x000fe200087fe43f */
[----:B---3--:R-:W-:-:S05]  /*0170*/  @P0 IADD3 R28, P1, R2, R5, RZ ;  /* 0x00000005021c0210 */ /* 0x008fca0007f3e0ff */
[----:B------:R-:W-:Y:S01]  /*0180*/  @P0 IMAD.X R29, RZ, RZ, R3, P1 ;  /* 0x000000ffff1d0224 */ /* 0x000fe200008e0603 */
[----:B------:R-:W-:Y:S02]  /*0190*/  ISETP.NE.U32.AND P0, PT, RZ, UR5, PT ;  /* 0x00000005ff007c0c */ /* 0x000fe4000bf05070 */
[----:B----4-:R-:W-:Y:S01]  /*01a0*/  IADD3 R4, R21, -0x4498517b, RZ ;  /* 0xbb67ae8515047810 */ /* 0x010fe20007ffe0ff */
[----:B------:R-:W-:Y:S01]  /*01b0*/  VIADD R5, R20, 0x9e3779b9 ;  /* 0x9e3779b914057836 */ /* 0x000fe20000000000 */
[--C-:B------:R-:W-:Y:S02]  /*01c0*/  SHF.R.U64 R2, R28, 0x2, R29.reuse ;  /* 0x000000021c027819 */ /* 0x100fe4000000121d */
[----:B------:R-:W-:-:S03]  /*01d0*/  SHF.R.U32.HI R3, RZ, 0x2, R29 ;  /* 0x00000002ff037819 */ /* 0x000fc6000001161d */
[----:B------:R-:W-:Y:S01]  /*01e0*/  IMAD.WIDE.U32 R6, R2, -0x2daee0ad, RZ ;  /* 0xd2511f5302067825 */ /* 0x000fe200078e00ff */
[----:B------:R-:W-:-:S04]  /*01f0*/  LOP3.LUT R10, R9, R3, R20, 0x96, !PT ;  /* 0x00000003090a7212 */ /* 0x000fc800078e9614 */
[----:B------:R-:W-:Y:S01]  /*0200*/  LOP3.LUT R12, R21, R7, R17, 0x96, !PT ;  /* 0x00000007150c7212 */ /* 0x000fe200078e9611 */
[----:B------:R-:W-:Y:S01]  /*0210*/  IMAD.WIDE.U32 R10, R10, -0x2daee0ad, RZ ;  /* 0xd2511f530a0a7825 */ /* 0x000fe200078e00ff */
[----:B------:R-:W-:-:S03]  /*0220*/  IADD3 R7, R20, 0x3c6ef372, RZ ;  /* 0x3c6ef37214077810 */ /* 0x000fc60007ffe0ff */
[----:B------:R-:W-:Y:S01]  /*0230*/  IMAD.WIDE.U32 R12, R12, -0x326172a9, RZ ;  /* 0xcd9e8d570c0c7825 */ /* 0x000fe200078e00ff */
[----:B------:R-:W-:Y:S02]  /*0240*/  LOP3.LUT R14, R11, R6, R4, 0x96, !PT ;  /* 0x000000060b0e7212 */ /* 0x000fe400078e9604 */
[----:B------:R-:W-:Y:S02]  /*0250*/  IADD3 R6, R21, 0x32370b8f, RZ ;  /* 0x32370b8f15067810 */ /* 0x000fe40007ffe0ff */
[----:B------:R-:W-:Y:S01]  /*0260*/  LOP3.LUT R8, R13, R5, R8, 0x96, !PT ;  /* 0x000000050d087212 */ /* 0x000fe200078e9608 */
[----:B------:R-:W-:-:S04]  /*0270*/  IMAD.WIDE.U32 R14, R14, -0x326172a9, RZ ;  /* 0xcd9e8d570e0e7825 */ /* 0x000fc800078e00ff */
[----:B------:R-:W-:Y:S01]  /*0280*/  IMAD.WIDE.U32 R8, R8, -0x2daee0ad, RZ ;  /* 0xd2511f5308087825 */ /* 0x000fe200078e00ff */
[----:B------:R-:W-:-:S03]  /*0290*/  LOP3.LUT R12, R15, R12, R7, 0x96, !PT ;  /* 0x0000000c0f0c7212 */ /* 0x000fc600078e9607 */
[----:B------:R-:W-:Y:S02]  /*02a0*/  VIADD R5, R21, 0x76cf5d0a ;  /* 0x76cf5d0a15057836 */ /* 0x000fe40000000000 */
[----:B------:R-:W-:-:S03]  /*02b0*/  IMAD.WIDE.U32 R12, R12, -0x2daee0ad, RZ ;  /* 0xd2511f530c0c7825 */ /* 0x000fc600078e00ff */
[----:B------:R-:W-:Y:S01]  /*02c0*/  LOP3.LUT R18, R9, R10, R5, 0x96, !PT ;  /* 0x0000000a09127212 */ /* 0x000fe200078e9605 */
[C---:B------:R-:W-:Y:S01]  /*02d0*/  VIADD R7, R20.reuse, 0xdaa66d2b ;  /* 0xdaa66d2b14077836 */ /* 0x040fe20000000000 */
[----:B------:R-:W-:Y:S02]  /*02e0*/  LOP3.LUT R10, R13, R8, R6, 0x96, !PT ;  /* 0x000000080d0a7212 */ /* 0x000fe400078e9606 */
[----:B------:R-:W-:Y:S01]  /*02f0*/  IADD3 R9, R20, 0x78dde6e4, RZ ;  /* 0x78dde6e414097810 */ /* 0x000fe20007ffe0ff */
[----:B------:R-:W-:Y:S01]  /*0300*/  IMAD.WIDE.U32 R18, R18, -0x326172a9, RZ ;  /* 0xcd9e8d5712127825 */ /* 0x000fe200078e00ff */
[----:B------:R-:W-:-:S03]  /*0310*/  IADD3 R8, R21, -0x56f99767, RZ ;  /* 0xa906689915087810 */ /* 0x000fc60007ffe0ff */
[----:B------:R-:W-:Y:S01]  /*0320*/  IMAD.WIDE.U32 R10, R10, -0x326172a9, RZ ;  /* 0xcd9e8d570a0a7825 */ /* 0x000fe200078e00ff */
[----:B------:R-:W-:-:S03]  /*0330*/  LOP3.LUT R14, R19, R14, R7, 0x96, !PT ;  /* 0x0000000e130e7212 */ /* 0x000fc600078e9607 */
[----:B------:R-:W-:Y:S01]  /*0340*/  VIADD R7, R21, 0xed9eba14 ;  /* 0xed9eba1415077836 */ /* 0x000fe20000000000 */
[----:B------:R-:W-:Y:S01]  /*0350*/  LOP3.LUT R9, R11, R18, R9, 0x96, !PT ;  /* 0x000000120b097212 */ /* 0x000fe200078e9609 */
[----:B------:R-:W-:Y:S01]  /*0360*/  IMAD.WIDE.U32 R14, R14, -0x2daee0ad, RZ ;  /* 0xd2511f530e0e7825 */ /* 0x000fe200078e00ff */
[----:B------:R-:W-:-:S04]  /*0370*/  IADD3 R11, R20, -0x4ab325aa, RZ ;  /* 0xb54cda56140b7810 */ /* 0x000fc80007ffe0ff */
[----:B------:R-:W-:Y:S01]  /*0380*/  LOP3.LUT R22, R15, R12, R7, 0x96, !PT ;  /* 0x0000000c0f167212 */ /* 0x000fe200078e9607 */
[----:B------:R-:W-:-:S04]  /*0390*/  IMAD.WIDE.U32 R12, R9, -0x2daee0ad, RZ ;  /* 0xd2511f53090c7825 */ /* 0x000fc800078e00ff */
[----:B------:R-:W-:Y:S01]  /*03a0*/  IMAD.WIDE.U32 R22, R22, -0x326172a9, RZ ;  /* 0xcd9e8d5716167825 */ /* 0x000fe200078e00ff */
[----:B------:R-:W-:-:S03]  /*03b0*/  LOP3.LUT R14, R13, R14, R8, 0x96, !PT ;  /* 0x0000000e0d0e7212 */ /* 0x000fc600078e9608 */
[----:B------:R-:W-:Y:S02]  /*03c0*/  VIADD R9, R20, 0x1715609d ;  /* 0x1715609d14097836 */ /* 0x000fe40000000000 */
[----:B------:R-:W-:-:S03]  /*03d0*/  IMAD.WIDE.U32 R14, R14, -0x326172a9, RZ ;  /* 0xcd9e8d570e0e7825 */ /* 0x000fc600078e00ff */
[----:B------:R-:W-:Y:S02]  /*03e0*/  LOP3.LUT R9, R23, R10, R9, 0x96, !PT ;  /* 0x0000000a17097212 */ /* 0x000fe400078e9609 */
[----:B------:R-:W-:Y:S02]  /*03f0*/  LOP3.LUT R11, R15, R22, R11, 0x96, !PT ;  /* 0x000000160f0b7212 */ /* 0x000fe400078e960b */
[----:B------:R-:W-:Y:S01]  /*0400*/  IADD3 R10, R21, 0x1fd5c5a3, RZ ;  /* 0x1fd5c5a3150a7810 */ /* 0x000fe20007ffe0ff */
[----:B------:R-:W-:Y:S01]  /*0410*/  IMAD.WIDE.U32 R18, R9, -0x2daee0ad, RZ ;  /* 0xd2511f5309127825 */ /* 0x000fe200078e00ff */
[----:B------:R-:W-:-:S03]  /*0420*/  IADD3 R15, R21, -0x695add53, RZ ;  /* 0x96a522ad150f7810 */ /* 0x000fc60007ffe0ff */
[----:B------:R-:W-:Y:S02]  /*0430*/  VIADD R9, R21, 0x646e171e ;  /* 0x646e171e15097836 */ /* 0x000fe40000000000 */
[----:B------:R-:W-:-:S03]  /*0440*/  IMAD.WIDE.U32 R38, R11, -0x2daee0ad, RZ ;  /* 0xd2511f530b267825 */ /* 0x000fc600078e00ff */
[----:B------:R-:W-:Y:S01]  /*0450*/  LOP3.LUT R12, R19, R12, R9, 0x96, !PT ;  /* 0x0000000c130c7212 */ /* 0x000fe200078e9609 */
[----:B------:R-:W-:Y:S01]  /*0460*/  VIADD R11, R20, 0x5384540f ;  /* 0x5384540f140b7836 */ /* 0x000fe20000000000 */
[----:B------:R-:W-:-:S03]  /*0470*/  LOP3.LUT R18, R39, R18, R10, 0x96, !PT ;  /* 0x0000001227127212 */ /* 0x000fc600078e960a */
[----:B------:R-:W-:-:S04]  /*0480*/  IMAD.WIDE.U32 R12, R12, -0x326172a9, RZ ;  /* 0xcd9e8d570c0c7825 */ /* 0x000fc800078e00ff */
[----:B------:R-:W-:Y:S01]  /*0490*/  IMAD.WIDE.U32 R18, R18, -0x326172a9, RZ ;  /* 0xcd9e8d5712127825 */ /* 0x000fe200078e00ff */
[----:B------:R-:W-:Y:S02]  /*04a0*/  LOP3.LUT R11, R13, R14, R11, 0x96, !PT ;  /* 0x0000000e0d0b7212 */ /* 0x000fe400078e960b */
[----:B------:R-:W-:Y:S01]  /*04b0*/  IADD3 R13, R20, -0xe443238, RZ ;  /* 0xf1bbcdc8140d7810 */ /* 0x000fe20007ffe0ff */
[----:B------:R-:W-:Y:S02]  /*04c0*/  IMAD.MOV.U32 R14, RZ, RZ, R17 ;  /* 0x000000ffff0e7224 */ /* 0x000fe400078e0011 */
[----:B------:R-:W-:Y:S01]  /*04d0*/  IMAD.WIDE.U32 R36, R11, -0x2daee0ad, RZ ;  /* 0xd2511f530b247825 */ /* 0x000fe200078e00ff */
[----:B------:R-:W-:Y:S02]  /*04e0*/  LOP3.LUT R12, R19, R12, R13, 0x96, !PT ;  /* 0x0000000c130c7212 */ /* 0x000fe400078e960d */
[----:B------:R-:W-:Y:S01]  /*04f0*/  MOV R13, R16 ;  /* 0x00000010000d7202 */ /* 0x000fe20000000f00 */
[----:B------:R-:W-:-:S02]  /*0500*/  VIADD R11, R21, 0xdb3d7428 ;  /* 0xdb3d7428150b7836 */ /* 0x000fc40000000000 */
[----:B------:R-:W-:-:S03]  /*0510*/  IMAD.HI.U32 R19, R12, -0x2daee0ad, RZ ;  /* 0xd2511f530c137827 */ /* 0x000fc600078e00ff */
[----:B------:R-:W-:Y:S01]  /*0520*/  LOP3.LUT R38, R37, R38, R11, 0x96, !PT ;  /* 0x0000002625267212 */ /* 0x000fe200078e960b */
[----:B------:R-:W-:Y:S01]  /*0530*/  VIADD R37, R20, 0x8ff34781 ;  /* 0x8ff3478114257836 */ /* 0x000fe20000000000 */
[----:B------:R-:W-:-:S03]  /*0540*/  LOP3.LUT R36, R19, R36, R15, 0x96, !PT ;  /* 0x0000002413247212 */ /* 0x000fc600078e960f */
[----:B------:R-:W-:-:S05]  /*0550*/  IMAD.HI.U32 R22, R38, -0x326172a9, RZ ;  /* 0xcd9e8d5726167827 */ /* 0x000fca00078e00ff */
[----:B------:R-:W-:Y:S01]  /*0560*/  LOP3.LUT R37, R22, R18, R37, 0x96, !PT ;  /* 0x0000001216257212 */ /* 0x000fe200078e9625 */
[----:B------:R-:W-:Y:S06]  /*0570*/  @!P0 BRA `(.L_x_34) ;  /* 0x0000000000188947 */ /* 0x000fec0003800000 */
[----:B------:R-:W-:Y:S01]  /*0580*/  ULDC UR6, c[0x0][0xc] ;  /* 0x0000030000067ab9 */ /* 0x000fe20000000800 */
[----:B------:R-:W-:Y:S01]  /*0590*/  MOV R26, 0x5d0 ;  /* 0x000005d0001a7802 */ /* 0x000fe20000000f00 */
[----:B------:R-:W-:-:S05]  /*05a0*/  IMAD R27, R0, UR6, RZ ;  /* 0x00000006001b7c24 */ /* 0x000fca000f8e02ff */
[----:B------:R-:W-:-:S07]  /*05b0*/  SHF.L.U32 R27, R27, 0x2, RZ ;  /* 0x000000021b1b7819 */ /* 0x000fce00000006ff */
[----:B------:R-:W-:Y:S05]  /*05c0*/  CALL.REL.NOINC `($__internal_2_$__cuda_sm20_div_s64) ;  /* 0x0000004c00687944 */ /* 0x000fea0003c00000 */
[----:B------:R-:W-:Y:S05]  /*05d0*/  BRA `(.L_x_35) ;  /* 0x00000000005c7947 */ /* 0x000fea0003800000 */
.L_x_34:
[----:B------:R-:W0:Y:S02]  /*05e0*/  LDC R19, c[0x0][0xc] ;  /* 0x00000300ff137b82 */ /* 0x000e240000000800 */
[----:B0-----:R-:W-:-:S04]  /*05f0*/  IMAD R18, R0, R19, RZ ;  /* 0x0000001300127224 */ /* 0x001fc800078e02ff */
[----:B------:R-:W-:-:S04]  /*0600*/  IMAD.SHL.U32 R22, R18, 0x4, RZ ;  /* 0x0000000412167824 */ /* 0x000fc800078e00ff */
[----:B------:R-:W0:Y:S01]  /*0610*/  I2F.U32.RP R23, R22 ;  /* 0x0000001600177306 */ /* 0x000e220000209000 */
[----:B------:R-:W-:Y:S01]  /*0620*/  IMAD.MOV R25, RZ, RZ, -R22 ;  /* 0x000000ffff197224 */ /* 0x000fe200078e0a16 */
[----:B------:R-:W-:-:S06]  /*0630*/  ISETP.NE.U32.AND P2, PT, R22, RZ, PT ;  /* 0x000000ff1600720c */ /* 0x000fcc0003f45070 */
[----:B0-----:R-:W0:Y:S02]  /*0640*/  MUFU.RCP R23, R23 ;  /* 0x0000001700177308 */ /* 0x001e240000001000 */
[----:B0-----:R-:W-:Y:S02]  /*0650*/  IADD3 R18, R23, 0xffffffe, RZ ;  /* 0x0ffffffe17127810 */ /* 0x001fe40007ffe0ff */
[----:B------:R-:W-:-:S04]  /*0660*/  MOV R23, RZ ;  /* 0x000000ff00177202 */ /* 0x000fc80000000f00 */
        /* <DEDUP_REMOVED lines=10> */
[----:B------:R-:W-:-:S13]  /*0710*/  ISETP.GE.U32.AND P1, PT, R25, R22, PT ;  /* 0x000000161900720c */ /* 0x000fda0003f26070 */
[----:B------:R-:W-:Y:S02]  /*0720*/  @P1 IADD3 R19, R19, 0x1, RZ ;  /* 0x0000000113131810 */ /* 0x000fe40007ffe0ff */
[----:B------:R-:W-:-:S05]  /*0730*/  @!P2 LOP3.LUT R19, RZ, R22, RZ, 0x33, !PT ;  /* 0x00000016ff13a212 */ /* 0x000fca00078e33ff */
[----:B------:R-:W-:-:S07]  /*0740*/  IMAD.MOV.U32 R22, RZ, RZ, R19 ;  /* 0x000000ffff167224 */ /* 0x000fce00078e0013 */
.L_x_35:
[----:B------:R-:W-:Y:S01]  /*0750*/  ULDC UR4, c[0x0][0xc] ;  /* 0x0000030000047ab9 */ /* 0x000fe20000000800 */
[----:B------:R-:W-:Y:S01]  /*0760*/  IADD3 R25, P0, R22, 0x1, RZ ;  /* 0x0000000116197810 */ /* 0x000fe20007f1e0ff */
[----:B------:R-:W-:-:S04]  /*0770*/  IMAD.WIDE.U32 R18, R0, UR4, RZ ;  /* 0x0000000400127c25 */ /* 0x000fc8000f8e00ff */
[----:B------:R-:W-:Y:S02]  /*0780*/  IMAD.X R27, RZ, RZ, R23, P0 ;  /* 0x000000ffff1b7224 */ /* 0x000fe400000e0617 */
[-C--:B------:R-:W-:Y:S02]  /*0790*/  IMAD R19, R19, R25.reuse, RZ ;  /* 0x0000001913137224 */ /* 0x080fe400078e02ff */
[----:B------:R-:W-:-:S04]  /*07a0*/  IMAD.WIDE.U32 R22, R18, R25, RZ ;  /* 0x0000001912167225 */ /* 0x000fc800078e00ff */
[----:B------:R-:W-:Y:S01]  /*07b0*/  IMAD R19, R18, R27, R19 ;  /* 0x0000001b12137224 */ /* 0x000fe200078e0213 */
[----:B------:R-:W-:-:S03]  /*07c0*/  SHF.L.U32 R18, R22, 0x2, RZ ;  /* 0x0000000216127819 */ /* 0x000fc600000006ff */
[----:B------:R-:W-:Y:S01]  /*07d0*/  IMAD.IADD R19, R23, 0x1, R19 ;  /* 0x0000000117137824 */ /* 0x000fe200078e0213 */
[----:B------:R-:W-:-:S04]  /*07e0*/  ISETP.GE.U32.AND P0, PT, R13, R18, PT ;  /* 0x000000120d00720c */ /* 0x000fc80003f06070 */
[----:B------:R-:W-:-:S04]  /*07f0*/  SHF.L.U64.HI R19, R22, 0x2, R19 ;  /* 0x0000000216137819 */ /* 0x000fc80000010213 */
[----:B------:R-:W-:-:S13]  /*0800*/  ISETP.GE.AND.EX P0, PT, R14, R19, PT, P0 ;  /* 0x000000130e00720c */ /* 0x000fda0003f06300 */
[----:B------:R-:W-:Y:S05]  /*0810*/  @P0 EXIT ;  /* 0x000000000000094d */ /* 0x000fea0003800000 */
[----:B------:R-:W0:Y:S01]  /*0820*/  MUFU.LG2 R22, R0 ;  /* 0x0000000000167308 */ /* 0x000e220000000c00 */
[----:B------:R-:W-:Y:S01]  /*0830*/  ULDC UR4, c[0x0][0x3d8] ;  /* 0x0000f60000047ab9 */ /* 0x000fe20000000800 */
[----:B------:R-:W1:Y:S01]  /*0840*/  LDC R30, c[0x0][0x238] ;  /* 0x00008e00ff1e7b82 */ /* 0x000e620000000800 */
[----:B------:R-:W-:Y:S01]  /*0850*/  IMAD R38, R38, -0x326172a9, RZ ;  /* 0xcd9e8d5726267824 */ /* 0x000fe200078e02ff */
[----:B------:R-:W-:Y:S01]  /*0860*/  LOP3.LUT R28, R28, 0x3, RZ, 0xc0, !PT ;  /* 0x000000031c1c7812 */ /* 0x000fe200078ec0ff */
[----:B------:R-:W-:Y:S01]  /*0870*/  ULDC UR58, c[0x0][0x23c] ;  /* 0x00008f00003a7ab9 */ /* 0x000fe20000000800 */
[----:B------:R-:W-:Y:S01]  /*0880*/  ULDC UR57, c[0x0][0x368] ;  /* 0x0000da0000397ab9 */ /* 0x000fe20000000800 */
[----:B------:R-:W-:Y:S01]  /*0890*/  ULDC UR56, c[0x0][0x250] ;  /* 0x0000940000387ab9 */ /* 0x000fe20000000800 */
[----:B------:R-:W2:Y:S01]  /*08a0*/  MUFU.LG2 R23, R0 ;  /* 0x0000000000177308 */ /* 0x000ea20000000c00 */
[----:B------:R-:W-:Y:S01]  /*08b0*/  ULDC UR55, c[0x0][0x36c] ;  /* 0x0000db0000377ab9 */ /* 0x000fe20000000800 */
[----:B------:R-:W-:Y:S01]  /*08c0*/  ULDC UR54, c[0x0][0x254] ;  /* 0x0000950000367ab9 */ /* 0x000fe20000000800 */
[----:B------:R-:W-:Y:S01]  /*08d0*/  ULDC UR53, c[0x0][0x370] ;  /* 0x0000dc0000357ab9 */ /* 0x000fe20000000800 */
[----:B------:R-:W-:Y:S01]  /*08e0*/  ULDC UR52, c[0x0][0x268] ;  /* 0x00009a0000347ab9 */ /* 0x000fe20000000800 */
[----:B------:R-:W-:Y:S01]  /*08f0*/  ULDC UR51, c[0x0][0x374] ;  /* 0x0000dd0000337ab9 */ /* 0x000fe20000000800 */
[----:B------:R-:W-:Y:S01]  /*0900*/  ULDC UR50, c[0x0][0x26c] ;  /* 0x00009b0000327ab9 */ /* 0x000fe20000000800 */
[----:B------:R-:W-:Y:S01]  /*0910*/  ULDC UR49, c[0x0][0x378] ;  /* 0x0000de0000317ab9 */ /* 0x000fe20000000800 */
[----:B------:R-:W3:Y:S01]  /*0920*/  MUFU.RCP R24, UR4 ;  /* 0x0000000400187d08 */ /* 0x000ee20008001000 */
[----:B0-----:R-:W-:Y:S01]  /*0930*/  FMUL.FTZ R22, R22, 0.69314718246459960938 ;  /* 0x3f31721816167820 */ /* 0x001fe20000410000 */
[----:B------:R-:W-:Y:S01]  /*0940*/  ULDC UR48, c[0x0][0x280] ;  /* 0x0000a00000307ab9 */ /* 0x000fe20000000800 */
[----:B------:R-:W-:Y:S01]  /*0950*/  ULDC UR47, c[0x0][0x37c] ;  /* 0x0000df00002f7ab9 */ /* 0x000fe20000000800 */
[----:B------:R-:W-:Y:S01]  /*0960*/  ULDC UR46, c[0x0][0x284] ;  /* 0x0000a100002e7ab9 */ /* 0x000fe20000000800 */
[----:B------:R-:W-:Y:S01]  /*0970*/  ULDC UR45, c[0x0][0x380] ;  /* 0x0000e000002d7ab9 */ /* 0x000fe20000000800 */
[----:B------:R-:W-:Y:S01]  /*0980*/  ULDC UR44, c[0x0][0x298] ;  /* 0x0000a600002c7ab9 */ /* 0x000fe20000000800 */
[----:B------:R-:W-:Y:S01]  /*0990*/  ULDC UR43, c[0x0][0x384] ;  /* 0x0000e100002b7ab9 */ /* 0x000fe20000000800 */
[----:B------:R-:W-:Y:S01]  /*09a0*/  ULDC UR42, c[0x0][0x29c] ;  /* 0x0000a700002a7ab9 */ /* 0x000fe20000000800 */
[----:B--2---:R-:W-:Y:S01]  /*09b0*/  FMUL.FTZ R23, R23, 0.69314718246459960938 ;  /* 0x3f31721817177820 */ /* 0x004fe20000410000 */
[----:B------:R-:W-:Y:S01]  /*09c0*/  ULDC UR41, c[0x0][0x388] ;  /* 0x0000e20000297ab9 */ /* 0x000fe20000000800 */
[----:B------:R-:W-:Y:S01]  /*09d0*/  ULDC UR40, c[0x0][0x2b0] ;  /* 0x0000ac0000287ab9 */ /* 0x000fe20000000800 */
[----:B------:R-:W-:Y:S01]  /*09e0*/  ULDC UR39, c[0x0][0x38c] ;  /* 0x0000e30000277ab9 */ /* 0x000fe20000000800 */
[----:B------:R-:W-:Y:S01]  /*09f0*/  ULDC UR38, c[0x0][0x2b4] ;  /* 0x0000ad0000267ab9 */ /* 0x000fe20000000800 */
[----:B------:R-:W-:Y:S01]  /*0a00*/  ULDC UR37, c[0x0][0x390] ;  /* 0x0000e40000257ab9 */ /* 0x000fe20000000800 */
[----:B------:R-:W-:Y:S01]  /*0a10*/  ULDC UR36, c[0x0][0x2c8] ;  /* 0x0000b20000247ab9 */ /* 0x000fe20000000800 */
[----:B------:R-:W-:Y:S01]  /*0a20*/  ULDC UR31, c[0x0][0x394] ;  /* 0x0000e500001f7ab9 */ /* 0x000fe20000000800 */
[-C--:B---3--:R-:W-:Y:S01]  /*0a30*/  FMUL.FTZ R29, R22, -R24.reuse ;  /* 0x80000018161d7220 */ /* 0x088fe20000410000 */
[----:B------:R-:W-:Y:S01]  /*0a40*/  FMUL.FTZ R22, R23, -R24 ;  /* 0x8000001817167220 */ /* 0x000fe20000410000 */
[----:B------:R-:W-:Y:S01]  /*0a50*/  ULDC UR4, c[0x0][0x2cc] ;  /* 0x0000b30000047ab9 */ /* 0x000fe20000000800 */
[----:B------:R-:W-:Y:S01]  /*0a60*/  ULDC UR5, c[0x0][0x398] ;  /* 0x0000e60000057ab9 */ /* 0x000fe20000000800 */
[----:B------:R-:W-:Y:S01]  /*0a70*/  ULDC UR6, c[0x0][0x2e0] ;  /* 0x0000b80000067ab9 */ /* 0x000fe20000000800 */
[----:B------:R-:W-:Y:S01]  /*0a80*/  ULDC UR7, c[0x0][0x39c] ;  /* 0x0000e70000077ab9 */ /* 0x000fe20000000800 */
[----:B------:R-:W-:Y:S01]  /*0a90*/  F2FP.BF16.F32.PACK_AB R29, R22, R29 ;  /* 0x0000001d161d723e */ /* 0x000fe200000010ff */
[----:B------:R-:W-:Y:S01]  /*0aa0*/  ULDC UR8, c[0x0][0x2e4] ;  /* 0x0000b90000087ab9 */ /* 0x000fe20000000800 */
[----:B------:R-:W0:Y:S01]  /*0ab0*/  LDC.64 R22, c[0x0][0x210] ;  /* 0x00008400ff167b82 */ /* 0x000e220000000a00 */
        /* <DEDUP_REMOVED lines=22> */
[----:B-1----:R-:W-:-:S05]  /*0c20*/  ULDC.64 UR32, c[0x0][0x240] ;  /* 0x0000900000207ab9 */ /* 0x002fca0000000a00 */
.L_x_51:
[----:B------:R-:W-:Y:S01]  /*0c30*/  IADD3 R2, R2, 0x1, RZ ;  /* 0x0000000102027810 */ /* 0x000fe20007ffe0ff */
[----:B------:R-:W-:Y:S03]  /*0c40*/  BSSY B0, `(.L_x_36) ;  /* 0x000000c000007945 */ /* 0x000fe60003800000 */
[C---:B------:R-:W-:Y:S01]  /*0c50*/  ISETP.NE.AND P0, PT, R2.reuse, RZ, PT ;  /* 0x000000ff0200720c */ /* 0x040fe20003f05270 */
[----:B------:R-:W-:-:S12]  /*0c60*/  IMAD.HI.U32 R25, R2, -0x2daee0ad, RZ ;  /* 0xd2511f5302197827 */ /* 0x000fd800078e00ff */
[----:B0-----:R-:W-:Y:S05]  /*0c70*/  @P0 BRA `(.L_x_37) ;  /* 0x0000000000200947 */ /* 0x001fea0003800000 */
[----:B------:R-:W-:-:S05]  /*0c80*/  VIADD R3, R3, 0x1 ;  /* 0x0000000103037836 */ /* 0x000fca0000000000 */
[----:B------:R-:W-:-:S13]  /*0c90*/  ISETP.NE.AND P0, PT, R3, RZ, PT ;  /* 0x000000ff0300720c */ /* 0x000fda0003f05270 */
[----:B------:R-:W-:Y:S01]  /*0ca0*/  @!P0 IADD3 R16, R16, 0x1, RZ ;  /* 0x0000000110108810 */ /* 0x000fe20007ffe0ff */
[----:B------:R-:W-:Y:S02]  /*0cb0*/  @!P0 VIADD R24, R17, 0x1 ;  /* 0x0000000111188836 */ /* 0x000fe40000000000 */
[----:B------:R-:W-:Y:S01]  /*0cc0*/  @!P0 IMAD.MOV.U32 R3, RZ, RZ, RZ ;  /* 0x000000ffff038224 */ /* 0x000fe200078e00ff */
[----:B------:R-:W-:-:S13]  /*0cd0*/  ISETP.NE.AND P1, PT, R16, RZ, !P0 ;  /* 0x000000ff1000720c */ /* 0x000fda0004725270 */
[----:B------:R-:W-:-:S04]  /*0ce0*/  @P1 IADD3 R24, R17, RZ, RZ ;  /* 0x000000ff11181210 */ /* 0x000fc80007ffe0ff */
[----:B------:R-:W-:-:S07]  /*0cf0*/  @!P0 MOV R17, R24 ;  /* 0x0000001800118202 */ /* 0x000fce0000000f00 */
.L_x_37:
[----:B------:R-:W-:Y:S05]  /*0d00*/  BSYNC B0 ;  /* 0x0000000000007941 */ /* 0x000fea0003800000 */
.L_x_36:
[----:B------:R-:W-:Y:S01]  /*0d10*/  IMAD.HI.U32 R24, R16, -0x326172a9, RZ ;  /* 0xcd9e8d5710187827 */ /* 0x000fe200078e00ff */
[----:B------:R-:W-:Y:S02]  /*0d20*/  LOP3.LUT R25, R25, R17, R21, 0x96, !PT ;  /* 0x0000001119197212 */ /* 0x000fe400078e9615 */
[----:B------:R-:W-:Y:S01]  /*0d30*/  ISETP.NE.AND P0, PT, R28, 0x1, PT ;  /* 0x000000011c00780c */ /* 0x000fe20003f05270 */
[----:B------:R-:W-:Y:S01]  /*0d40*/  VIADD R26, R20, 0x9e3779b9 ;  /* 0x9e3779b9141a7836 */ /* 0x000fe20000000000 */
[----:B------:R-:W-:Y:S01]  /*0d50*/  LOP3.LUT R34, R24, R3, R20, 0x96, !PT ;  /* 0x0000000318227212 */ /* 0x000fe200078e9614 */
[----:B------:R-:W-:Y:S02]  /*0d60*/  IMAD R27, R16, -0x326172a9, RZ ;  /* 0xcd9e8d57101b7824 */ /* 0x000fe400078e02ff */
[----:B------:R-:W-:-:S04]  /*0d70*/  IMAD.WIDE.U32 R24, R25, -0x326172a9, RZ ;  /* 0xcd9e8d5719187825 */ /* 0x000fc800078e00ff */
[----:B------:R-:W-:Y:S01]  /*0d80*/  IMAD R31, R2, -0x2daee0ad, RZ ;  /* 0xd2511f53021f7824 */ /* 0x000fe200078e02ff */
[----:B------:R-:W-:Y:S01]  /*0d90*/  LOP3.LUT R27, R25, R27, R26, 0x96, !PT ;  /* 0x0000001b191b7212 */ /* 0x000fe200078e961a */
[----:B------:R-:W-:-:S04]  /*0da0*/  IMAD.WIDE.U32 R34, R34, -0x2daee0ad, RZ ;  /* 0xd2511f5322227825 */ /* 0x000fc800078e00ff */
[----:B------:R-:W-:Y:S01]  /*0db0*/  IMAD.WIDE.U32 R32, R27, -0x2daee0ad, RZ ;  /* 0xd2511f531b207825 */ /* 0x000fe200078e00ff */
[----:B------:R-:W-:Y:S02]  /*0dc0*/  LOP3.LUT R26, R35, R31, R4, 0x96, !PT ;  /* 0x0000001f231a7212 */ /* 0x000fe400078e9604 */
[----:B------:R-:W-:Y:S01]  /*0dd0*/  IADD3 R31, R20, 0x3c6ef372, RZ ;  /* 0x3c6ef372141f7810 */ /* 0x000fe20007ffe0ff */
[----:B------:R-:W-:Y:S01]  /*0de0*/  IMAD.MOV.U32 R39, RZ, RZ, R36 ;  /* 0x000000ffff277224 */ /* 0x000fe200078e0024 */
[----:B------:R-:W-:Y:S01]  /*0df0*/  LOP3.LUT R25, R33, R34, R5, 0x96, !PT ;  /* 0x0000002221197212 */ /* 0x000fe200078e9605 */
[----:B------:R-:W-:-:S04]  /*0e00*/  IMAD.WIDE.U32 R26, R26, -0x326172a9, RZ ;  /* 0xcd9e8d571a1a7825 */ /* 0x000fc800078e00ff */
[C---:B------:R-:W-:Y:S01]  /*0e10*/  VIADD R33, R20.reuse, 0xdaa66d2b ;  /* 0xdaa66d2b14217836 */ /* 0x040fe20000000000 */
        /* <DEDUP_REMOVED lines=8> */
[----:B------:R-:W-:-:S03]  /*0ea0*/  LOP3.LUT R25, R33, R34, R7, 0x96, !PT ;  /* 0x0000002221197212 */ /* 0x000fc600078e9607 */
[C---:B------:R-:W-:Y:S01]  /*0eb0*/  VIADD R33, R20.reuse, 0x1715609d ;  /* 0x1715609d14217836 */ /* 0x040fe20000000000 */
[----:B------:R-:W-:Y:S01]  /*0ec0*/  LOP3.LUT R34, R27, R24, R31, 0x96, !PT ;  /* 0x000000181b227212 */ /* 0x000fe200078e961f */
[----:B------:R-:W-:Y:S01]  /*0ed0*/  IMAD.WIDE.U32 R24, R25, -0x326172a9, RZ ;  /* 0xcd9e8d5719187825 */ /* 0x000fe200078e00ff */
[----:B------:R-:W-:-:S03]  /*0ee0*/  IADD3 R31, R20, -0x4ab325aa, RZ ;  /* 0xb54cda56141f7810 */ /* 0x000fc60007ffe0ff */
        /* <DEDUP_REMOVED lines=15> */
[----:B------:R-:W-:Y:S02]  /*0fe0*/  LOP3.LUT R25, R33, R34, R11, 0x96, !PT ;  /* 0x0000002221197212 */ /* 0x000fe400078e960b */
[----:B------:R-:W-:Y:S01]  /*0ff0*/  MOV R33, R38 ;  /* 0x0000002600217202 */ /* 0x000fe20000000f00 */
[----:B------:R-:W-:Y:S01]  /*1000*/  IMAD R34, R12, -0x2daee0ad, RZ ;  /* 0xd2511f530c227824 */ /* 0x000fe200078e02ff */
[----:B------:R-:W-:Y:S01]  /*1010*/  LOP3.LUT R12, R27, R24, R31, 0x96, !PT ;  /* 0x000000181b0c7212 */ /* 0x000fe200078e961f */
[----:B------:R-:W-:Y:S02]  /*1020*/  VIADD R31, R20, 0x8ff34781 ;  /* 0x8ff34781141f7836 */ /* 0x000fe40000000000 */
[----:B------:R-:W-:-:S04]  /*1030*/  IMAD.WIDE.U32 R24, R25, -0x326172a9, RZ ;  /* 0xcd9e8d5719187825 */ /* 0x000fc800078e00ff */
[----:B------:R-:W-:Y:S01]  /*1040*/  IMAD.HI.U32 R27, R12, -0x2daee0ad, RZ ;  /* 0xd2511f530c1b7827 */ /* 0x000fe200078e00ff */
[----:B------:R-:W-:-:S04]  /*1050*/  LOP3.LUT R31, R25, R26, R31, 0x96, !PT ;  /* 0x0000001a191f7212 */ /* 0x000fc800078e961f */
[----:B------:R-:W-:Y:S01]  /*1060*/  LOP3.LUT R32, R27, R32, R15, 0x96, !PT ;  /* 0x000000201b207212 */ /* 0x000fe200078e960f */
[----:B------:R-:W-:Y:S01]  /*1070*/  IMAD.MOV.U32 R26, RZ, RZ, R31 ;  /* 0x000000ffff1a7224 */ /* 0x000fe200078e001f */
        /* <DEDUP_REMOVED lines=9> */
[----:B------:R-:W-:Y:S05]  /*1110*/  @!P0 BRA `(.L_x_38) ;  /* 0x0000000000248947 */ /* 0x000fea0003800000 */
[----:B------:R-:W-:Y:S01]  /*1120*/  MOV R33, R37 ;  /* 0x0000002500217202 */ /* 0x000fe20000000f00 */
[----:B------:R-:W-:Y:S01]  /*1130*/  IMAD.MOV.U32 R39, RZ, RZ, R38 ;  /* 0x000000ffff277224 */ /* 0x000fe200078e0026 */
[----:B------:R-:W-:Y:S01]  /*1140*/  MOV R27, R36 ;  /* 0x00000024001b7202 */ /* 0x000fe20000000f00 */
[----:B------:R-:W-:Y:S01]  /*1150*/  IMAD.MOV.U32 R26, RZ, RZ, R34 ;  /* 0x000000ffff1a7224 */ /* 0x000fe200078e0022 */
[----:B------:R-:W-:Y:S06]  /*1160*/  BRA `(.L_x_38) ;  /* 0x0000000000107947 */ /* 0x000fec0003800000 */
.L_x_39:
[----:B------:R-:W-:Y:S01]  /*1170*/  MOV R33, R36 ;  /* 0x0000002400217202 */ /* 0x000fe20000000f00 */
[----:B------:R-:W-:Y:S01]  /*1180*/  IMAD.MOV.U32 R39, RZ, RZ, R34 ;  /* 0x000000ffff277224 */ /* 0x000fe200078e0022 */
[----:B------:R-:W-:Y:S01]  /*1190*/  MOV R27, R31 ;  /* 0x0000001f001b7202 */ /* 0x000fe20000000f00 */
[----:B------:R-:W-:-:S07]  /*11a0*/  IMAD.MOV.U32 R26, RZ, RZ, R24 ;  /* 0x000000ffff1a7224 */ /* 0x000fce00078e0018 */
.L_x_38:
[----:B------:R-:W-:Y:S01]  /*11b0*/  IMAD.WIDE.U32 R36, R26, 0x200000, RZ ;  /* 0x002000001a247825 */ /* 0x000fe200078e00ff */
[----:B0-----:R-:W-:Y:S01]  /*11c0*/  ISETP.GE.U32.AND P0, PT, R13, R22, PT ;  /* 0x000000160d00720c */ /* 0x001fe20003f06070 */
[----:B------:R-:W-:Y:S01]  /*11d0*/  HFMA2.MMA R34, -RZ, RZ, 0, 0 ;  /* 0x00000000ff227435 */ /* 0x000fe200000001ff */
[----:B------:R-:W-:Y:S01]  /*11e0*/  BSSY B0, `(.L_x_40) ;  /* 0x0000115000007945 */ /* 0x000fe20003800000 */
[----:B------:R-:W-:Y:S01]  /*11f0*/  IMAD.MOV.U32 R35, RZ, RZ, 0x3ca00000 ;  /* 0x3ca00000ff237424 */ /* 0x000fe200078e00ff */
[----:B------:R-:W-:Y:S02]  /*1200*/  LOP3.LUT R36, R36, R27, RZ, 0x3c, !PT ;  /* 0x0000001b24247212 */ /* 0x000fe400078e3cff */
[----:B------:R-:W-:Y:S02]  /*1210*/  ISETP.GE.AND.EX P0, PT, R14, R23, PT, P0 ;  /* 0x000000170e00720c */ /* 0x000fe40003f06300 */
[----:B------:R-:W0:Y:S02]  /*1220*/  I2F.F64.U64 R26, R36 ;  /* 0x00000024001a7312 */ /* 0x000e240000301800 */
[----:B0-----:R-:W-:-:S09]  /*1230*/  DFMA R26, R26, R34, 5.5511151231257827021e-17 ;  /* 0x3c9000001a1a742b */ /* 0x001fd20000000022 */
[----:B------:R-:W-:Y:S05]  /*1240*/  @P0 BRA `(.L_x_41) ;  /* 0x0000001000380947 */ /* 0x000fea0003800000 */
[----:B------:R-:W-:Y:S01]  /*1250*/  IMAD.WIDE.U32 R38, R39, 0x200000, RZ ;  /* 0x0020000027267825 */ /* 0x000fe200078e00ff */
[----:B------:R-:W-:Y:S01]  /*1260*/  UMOV UR34, 0xf0000000 ;  /* 0xf000000000227882 */ /* 0x000fe20000000000 */
[----:B------:R-:W-:Y:S01]  /*1270*/  UMOV UR35, 0x380fffff ;  /* 0x380fffff00237882 */ /* 0x000fe20000000000 */
[----:B------:R-:W-:Y:S02]  /*1280*/  ISETP.NE.AND P1, PT, R30, RZ, PT ;  /* 0x000000ff1e00720c */ /* 0x000fe40003f25270 */
[----:B------:R-:W-:Y:S02]  /*1290*/  LOP3.LUT R38, R38, R33, RZ, 0x3c, !PT ;  /* 0x0000002126267212 */ /* 0x000fe400078e3cff */
[----:B------:R-:W-:-:S04]  /*12a0*/  MOV R36, RZ ;  /* 0x000000ff00247202 */ /* 0x000fc80000000f00 */
[----:B------:R-:W0:Y:S02]  /*12b0*/  I2F.F64.U64 R38, R38 ;  /* 0x0000002600267312 */ /* 0x000e240000301800 */
[----:B0-----:R-:W-:-:S06]  /*12c0*/  DFMA R34, R38, R34, 5.5511151231257827021e-17 ;  /* 0x3c9000002622742b */ /* 0x001fcc0000000022 */
[----:B------:R-:W0:Y:S02]  /*12d0*/  F2F.F32.F64 R33, R34 ;  /* 0x0000002200217310 */ /* 0x000e240000301000 */
[----:B------:R-:W-:-:S14]  /*12e0*/  DSETP.GEU.AND P0, PT, |R34|, UR34, PT ;  /* 0x0000002222007e2a */ /* 0x000fdc000bf0e200 */
[----:B0-----:R-:W-:Y:S01]  /*12f0*/  @!P0 FMUL R33, R33, 1.175494350822287508e-38 ;  /* 0x0080000021218820 */ /* 0x001fe20000400000 */
[----:B------:R-:W-:Y:S06]  /*1300*/  @!P1 BRA `(.L_x_42) ;  /* 0x0000000c00dc9947 */ /* 0x000fec0003800000 */
        /* <DEDUP_REMOVED lines=243> */
[----:B------:R-:W-:-:S05]  /*2240*/  SHF.R.U32.HI R34, RZ, UR35, R34 ;  /* 0x00000023ff227c19 */ /* 0x000fca0008011622 */
[----:B------:R-:W-:-:S04]  /*2250*/  IMAD.MOV R34, RZ, RZ, -R34 ;  /* 0x000000ffff227224 */ /* 0x000fc800078e0a22 */
[----:B------:R-:W-:-:S04]  /*2260*/  IMAD R35, R34, UR28, R39 ;  /* 0x0000001c22237c24 */ /* 0x000fc8000f8e0227 */
[----:B------:R-:W-:-:S07]  /*2270*/  IMAD R36, R35, UR29, R36 ;  /* 0x0000001d23247c24 */ /* 0x000fce000f8e0224 */
.L_x_42:
[----:B------:R-:W-:Y:S01]  /*2280*/  FSETP.GE.FTZ.AND P0, PT, R33, 0.99999994039535522461, PT ;  /* 0x3f7fffff2100780b */ /* 0x000fe20003f16000 */
[----:B------:R-:W-:Y:S01]  /*2290*/  MUFU.RCP R35, UR30 ;  /* 0x0000001e00237d08 */ /* 0x000fe20008001000 */
[----:B------:R-:W-:Y:S01]  /*22a0*/  MOV R34, 0xb3800000 ;  /* 0xb380000000227802 */ /* 0x000fe20000000f00 */
[----:B------:R-:W-:-:S10]  /*22b0*/  ULDC.64 UR34, c[0x0][0x3d0] ;  /* 0x0000f40000227ab9 */ /* 0x000fd40000000a00 */
[----:B------:R-:W0:Y:S02]  /*22c0*/  @!P0 MUFU.LG2 R33, R33 ;  /* 0x0000002100218308 */ /* 0x000e240000000c00 */
[----:B0-----:R-:W-:Y:S01]  /*22d0*/  @!P0 FMUL.FTZ R34, R33, 0.69314718246459960938 ;  /* 0x3f31721821228820 */ /* 0x001fe20000410000 */
[----:B------:R-:W-:-:S03]  /*22e0*/  IADD3 R36, P0, R36, UR34, RZ ;  /* 0x0000002224247c10 */ /* 0x000fc6000ff1e0ff */
[----:B------:R-:W-:Y:S02]  /*22f0*/  FMUL.FTZ R34, R35, -R34 ;  /* 0x8000002223227220 */ /* 0x000fe40000410000 */
[----:B------:R-:W-:-:S03]  /*2300*/  IMAD.X R37, RZ, RZ, UR35, P0 ;  /* 0x00000023ff257e24 */ /* 0x000fc600080e06ff */
[----:B------:R-:W-:-:S05]  /*2310*/  F2FP.BF16.F32.PACK_AB R34, RZ, R34 ;  /* 0x00000022ff22723e */ /* 0x000fca00000010ff */
[----:B------:R0:W-:Y:S02]  /*2320*/  STG.E.U16 desc[UR60][R36.64], R34 ;  /* 0x0000002224007986 */ /* 0x0001e4000c10153c */
.L_x_41:
[----:B------:R-:W-:Y:S05]  /*2330*/  BSYNC B0 ;  /* 0x0000000000007941 */ /* 0x000fea0003800000 */
.L_x_40:
[----:B------:R-:W-:Y:S01]  /*2340*/  ULDC UR34, c[0x0][0xc] ;  /* 0x0000030000227ab9 */ /* 0x000fe20000000800 */
[----:B------:R-:W-:Y:S01]  /*2350*/  BSSY B0, `(.L_x_43) ;  /* 0x0000106000007945 */ /* 0x000fe20003800000 */
[----:B0-----:R-:W-:-:S05]  /*2360*/  IMAD R34, R0, UR34, RZ ;  /* 0x0000002200227c24 */ /* 0x001fca000f8e02ff */
[----:B------:R-:W-:-:S04]  /*2370*/  IADD3 R33, P1, R34, R13, RZ ;  /* 0x0000000d22217210 */ /* 0x000fc80007f3e0ff */
[----:B------:R-:W-:Y:S02]  /*2380*/  ISETP.GE.U32.AND P0, PT, R33, R22, PT ;  /* 0x000000162100720c */ /* 0x000fe40003f06070 */
[----:B------:R-:W-:-:S04]  /*2390*/  IADD3.X R36, RZ, R14, RZ, P1, !PT ;  /* 0x0000000eff247210 */ /* 0x000fc80000ffe4ff */
[----:B------:R-:W-:-:S13]  /*23a0*/  ISETP.GE.AND.EX P0, PT, R36, R23, PT, P0 ;  /* 0x000000172400720c */ /* 0x000fda0003f06300 */
[----:B------:R-:W-:Y:S05]  /*23b0*/  @P0 BRA `(.L_x_44) ;  /* 0x0000000c00fc0947 */ /* 0x000fea0003800000 */
[----:B------:R-:W-:Y:S01]  /*23c0*/  UMOV UR34, 0xf0000000 ;  /* 0xf000000000227882 */ /* 0x000fe20000000000 */
[----:B------:R-:W-:Y:S01]  /*23d0*/  UMOV UR35, 0x380fffff ;  /* 0x380fffff00237882 */ /* 0x000fe20000000000 */
[----:B------:R-:W0:Y:S01]  /*23e0*/  F2F.F32.F64 R33, R26 ;  /* 0x0000001a00217310 */ /* 0x000e220000301000 */
[----:B------:R-:W-:Y:S01]  /*23f0*/  ISETP.NE.AND P1, PT, R30, RZ, PT ;  /* 0x000000ff1e00720c */ /* 0x000fe20003f25270 */
[----:B------:R-:W-:Y:S01]  /*2400*/  DSETP.GEU.AND P0, PT, |R26|, UR34, PT ;  /* 0x000000221a007e2a */ /* 0x000fe2000bf0e200 */
[----:B------:R-:W-:-:S13]  /*2410*/  IMAD.MOV.U32 R35, RZ, RZ, RZ ;  /* 0x000000ffff237224 */ /* 0x000fda00078e00ff */
[----:B0-----:R-:W-:Y:S01]  /*2420*/  @!P0 FMUL R33, R33, 1.175494350822287508e-38 ;  /* 0x0080000021218820 */ /* 0x001fe20000400000 */
[----:B------:R-:W-:Y:S06]  /*2430*/  @!P1 BRA `(.L_x_45) ;  /* 0x0000000c00b09947 */ /* 0x000fec0003800000 */
        /* <DEDUP_REMOVED lines=230> */
[----:B------:R-:W-:-:S04]  /*32a0*/  ULDC.64 UR34, c[0x0][0x360] ;  /* 0x0000d80000227ab9 */ /* 0x000fc80000000a00 */
[----:B------:R-:W-:-:S05]  /*32b0*/  IMAD.HI.U32 R26, R27, UR34, R26 ;  /* 0x000000221b1a7c27 */ /* 0x000fca000f8e001a */
[----:B------:R-:W-:-:S04]  /*32c0*/  SHF.R.U32.HI R26, RZ, UR35, R26 ;  /* 0x00000023ff1a7c19 */ /* 0x000fc8000801161a */
[----:B------:R-:W-:-:S05]  /*32d0*/  IADD3 R26, -R26, RZ, RZ ;  /* 0x000000ff1a1a7210 */ /* 0x000fca0007ffe1ff */
[----:B------:R-:W-:-:S04]  /*32e0*/  IMAD R26, R26, UR28, R27 ;  /* 0x0000001c1a1a7c24 */ /* 0x000fc8000f8e021b */
[----:B------:R-:W-:-:S07]  /*32f0*/  IMAD R35, R26, UR29, R35 ;  /* 0x0000001d1a237c24 */ /* 0x000fce000f8e0223 */
.L_x_45:
        /* <DEDUP_REMOVED lines=11> */
.L_x_44:
[----:B------:R-:W-:Y:S05]  /*33b0*/  BSYNC B0 ;  /* 0x0000000000007941 */ /* 0x000fea0003800000 */
.L_x_43:
[----:B0-----:R-:W-:Y:S01]  /*33c0*/  LEA R27, P1, R34, R13, 0x1 ;  /* 0x0000000d221b7211 */ /* 0x001fe200078208ff */
[----:B------:R-:W-:Y:S03]  /*33d0*/  BSSY B0, `(.L_x_46) ;  /* 0x00000f6000007945 */ /* 0x000fe60003800000 */
[----:B------:R-:W-:Y:S02]  /*33e0*/  ISETP.GE.U32.AND P0, PT, R27, R22, PT ;  /* 0x000000161b00720c */ /* 0x000fe40003f06070 */
[----:B------:R-:W-:-:S04]  /*33f0*/  IADD3.X R26, RZ, R14, RZ, P1, !PT ;  /* 0x0000000eff1a7210 */ /* 0x000fc80000ffe4ff */
[----:B------:R-:W-:-:S13]  /*3400*/  ISETP.GE.AND.EX P0, PT, R26, R23, PT, P0 ;  /* 0x000000171a00720c */ /* 0x000fda0003f06300 */
[----:B------:R-:W-:Y:S05]  /*3410*/  @P0 BRA `(.L_x_47) ;  /* 0x0000000c00c40947 */ /* 0x000fea0003800000 */
[----:B------:R-:W-:Y:S01]  /*3420*/  ISETP.NE.AND P0, PT, R30, RZ, PT ;  /* 0x000000ff1e00720c */ /* 0x000fe20003f05270 */
[----:B------:R-:W-:-:S12]  /*3430*/  IMAD.MOV.U32 R33, RZ, RZ, RZ ;  /* 0x000000ffff217224 */ /* 0x000fd800078e00ff */
[----:B------:R-:W-:Y:S05]  /*3440*/  @!P0 BRA `(.L_x_48) ;  /* 0x0000000c00a88947 */ /* 0x000fea0003800000 */
[----:B------:R-:W-:Y:S01]  /*3450*/  HFMA2.MMA R26, -RZ, RZ, 0, 0 ;  /* 0x00000000ff1a7435 */ /* 0x000fe200000001ff */
[----:B------:R-:W-:-:S09]  /*3460*/  ISETP.NE.AND P0, PT, R30, 0x1, PT ;  /* 0x000000011e00780c */ /* 0x000fd20003f05270 */
[----:B------:R-:W-:-:S05]  /*3470*/  IMAD.HI.U32 R26, R27, UR32, R26 ;  /* 0x000000201b1a7c27 */ /* 0x000fca000f8e001a */
[----:B------:R-:W-:-:S04]  /*3480*/  SHF.R.U32.HI R35, RZ, UR33, R26 ;  /* 0x00000021ff237c19 */ /* 0x000fc8000801161a */
[----:B------:R-:W-:-:S05]  /*3490*/  IADD3 R33, -R35, RZ, RZ ;  /* 0x000000ff23217210 */ /* 0x000fca0007ffe1ff */
[----:B------:R-:W-:-:S04]  /*34a0*/  IMAD R33, R33, UR58, R27 ;  /* 0x0000003a21217c24 */ /* 0x000fc8000f8e021b */
[----:B------:R-:W-:Y:S01]  /*34b0*/  IMAD R33, R33, UR57, RZ ;  /* 0x0000003921217c24 */ /* 0x000fe2000f8e02ff */
        /* <DEDUP_REMOVED lines=223> */
[----:B------:R-:W-:-:S04]  /*42b0*/  SHF.R.U32.HI R26, RZ, UR35, R26 ;  /* 0x00000023ff1a7c19 */ /* 0x000fc8000801161a */
[----:B------:R-:W-:-:S05]  /*42c0*/  IADD3 R26, -R26, RZ, RZ ;  /* 0x000000ff1a1a7210 */ /* 0x000fca0007ffe1ff */
[----:B------:R-:W-:-:S04]  /*42d0*/  IMAD R26, R26, UR28, R27 ;  /* 0x0000001c1a1a7c24 */ /* 0x000fc8000f8e021b */
[----:B------:R-:W-:-:S07]  /*42e0*/  IMAD R33, R26, UR29, R33 ;  /* 0x0000001d1a217c24 */ /* 0x000fce000f8e0221 */
.L_x_48:
[----:B------:R-:W-:Y:S02]  /*42f0*/  ULDC.64 UR34, c[0x0][0x3d0] ;  /* 0x0000f40000227ab9 */ /* 0x000fe40000000a00 */
[----:B------:R-:W-:-:S05]  /*4300*/  IADD3 R26, P0, R33, UR34, RZ ;  /* 0x00000022211a7c10 */ /* 0x000fca000ff1e0ff */
[----:B------:R-:W-:-:S05]  /*4310*/  IMAD.X R27, RZ, RZ, UR35, P0 ;  /* 0x00000023ff1b7e24 */ /* 0x000fca00080e06ff */
[----:B------:R0:W-:Y:S03]  /*4320*/  STG.E.U16 desc[UR60][R26.64], R29 ;  /* 0x0000001d1a007986 */ /* 0x0001e6000c10153c */
.L_x_47:
[----:B------:R-:W-:Y:S05]  /*4330*/  BSYNC B0 ;  /* 0x0000000000007941 */ /* 0x000fea0003800000 */
.L_x_46:
[----:B0-----:R-:W-:-:S05]  /*4340*/  IMAD R26, R34, 0x3, RZ ;  /* 0x00000003221a7824 */ /* 0x001fca00078e02ff */
[----:B------:R-:W-:-:S04]  /*4350*/  IADD3 R27, P1, R26, R13, RZ ;  /* 0x0000000d1a1b7210 */ /* 0x000fc80007f3e0ff */
[----:B------:R-:W-:Y:S02]  /*4360*/  ISETP.GE.U32.AND P0, PT, R27, R22, PT ;  /* 0x000000161b00720c */ /* 0x000fe40003f06070 */
[----:B------:R-:W-:-:S04]  /*4370*/  IADD3.X R26, RZ, R14, RZ, P1, !PT ;  /* 0x0000000eff1a7210 */ /* 0x000fc80000ffe4ff */
[----:B------:R-:W-:-:S13]  /*4380*/  ISETP.GE.AND.EX P0, PT, R26, R23, PT, P0 ;  /* 0x000000171a00720c */ /* 0x000fda0003f06300 */
[----:B------:R-:W-:Y:S05]  /*4390*/  @P0 BRA `(.L_x_49) ;  /* 0x0000000c00c80947 */ /* 0x000fea0003800000 */
[----:B------:R-:W-:Y:S02]  /*43a0*/  ISETP.NE.AND P0, PT, R30, RZ, PT ;  /* 0x000000ff1e00720c */ /* 0x000fe40003f05270 */
[----:B------:R-:W-:-:S11]  /*43b0*/  MOV R33, RZ ;  /* 0x000000ff00217202 */ /* 0x000fd60000000f00 */
        /* <DEDUP_REMOVED lines=235> */
.L_x_50:
[----:B------:R-:W-:Y:S02]  /*5270*/  ULDC.64 UR34, c[0x0][0x3d0] ;  /* 0x0000f40000227ab9 */ /* 0x000fe40000000a00 */
[----:B------:R-:W-:Y:S02]  /*5280*/  IADD3 R26, P0, R33, UR34, RZ ;  /* 0x00000022211a7c10 */ /* 0x000fe4000ff1e0ff */
[----:B------:R-:W-:Y:S02]  /*5290*/  PRMT R33, R29, 0x7632, R33 ;  /* 0x000076321d217816 */ /* 0x000fe40000000021 */
[----:B------:R-:W-:-:S05]  /*52a0*/  IADD3.X R27, RZ, UR35, RZ, P0, !PT ;  /* 0x00000023ff1b7c10 */ /* 0x000fca00087fe4ff */
[----:B------:R0:W-:Y:S04]  /*52b0*/  STG.E.U16 desc[UR60][R26.64], R33 ;  /* 0x000000211a007986 */ /* 0x0001e8000c10153c */
.L_x_49:
[----:B------:R-:W-:Y:S01]  /*52c0*/  LEA R13, P0, R34, R13, 0x2 ;  /* 0x0000000d220d7211 */ /* 0x000fe200078010ff */
[----:B------:R-:W-:Y:S05]  /*52d0*/  WARPSYNC.ALL ;  /* 0x0000000000007948 */ /* 0x000fea0003800000 */
[----:B------:R-:W-:Y:S01]  /*52e0*/  IMAD.X R14, RZ, RZ, R14, P0 ;  /* 0x000000ffff0e7224 */ /* 0x000fe200000e060e */
[----:B------:R-:W-:Y:S01]  /*52f0*/  BAR.SYNC.DEFER_BLOCKING 0x0 ;  /* 0x0000000000007b1d */ /* 0x000fe20000010000 */
[----:B------:R-:W-:Y:S01]  /*5300*/  ISETP.GE.U32.AND P0, PT, R13, R18, PT ;  /* 0x000000120d00720c */ /* 0x000fe20003f06070 */
[----:B------:R-:W-:Y:S01]  /*5310*/  IMAD.MOV.U32 R36, RZ, RZ, R32 ;  /* 0x000000ffff247224 */ /* 0x000fe200078e0020 */
[----:B------:R-:W-:-:S02]  /*5320*/  MOV R38, R24 ;  /* 0x0000001800267202 */ /* 0x000fc40000000f00 */
[----:B------:R-:W-:Y:S02]  /*5330*/  ISETP.GE.AND.EX P0, PT, R14, R19, PT, P0 ;  /* 0x000000130e00720c */ /* 0x000fe40003f06300 */
[----:B------:R-:W-:-:S11]  /*5340*/  MOV R37, R31 ;  /* 0x0000001f00257202 */ /* 0x000fd60000000f00 */
[----:B------:R-:W-:Y:S05]  /*5350*/  @!P0 BRA `(.L_x_51) ;  /* 0xffffffb800348947 */ /* 0x000fea000383ffff */
[----:B------:R-:W-:Y:S05]  /*5360*/  EXIT ;  /* 0x000000000000794d */ /* 0x000fea0003800000 */
        .weak           $__internal_2_$__cuda_sm20_div_s64
        .type           $__internal_2_$__cuda_sm20_div_s64,@function
        .size           $__internal_2_$__cuda_sm20_div_s64,(.L_x_275 - $__internal_2_$__cuda_sm20_div_s64)
$__internal_2_$__cuda_sm20_div_s64:
[----:B------:R-:W-:Y:S01]  /*5370*/  MOV R24, R27 ;  /* 0x0000001b00187202 */ /* 0x000fe20000000f00 */
[----:B------:R-:W-:-:S06]  /*5380*/  HFMA2.MMA R25, -RZ, RZ, 0, 0 ;  /* 0x00000000ff197435 */ /* 0x000fcc00000001ff */
[----:B------:R-:W0:Y:S08]  /*5390*/  I2F.U64.RP R24, R24 ;  /* 0x0000001800187312 */ /* 0x000e300000309000 */
[----:B0-----:R-:W0:Y:S02]  /*53a0*/  MUFU.RCP R18, R24 ;  /* 0x0000001800127308 */ /* 0x001e240000001000 */
[----:B0-----:R-:W-:-:S06]  /*53b0*/  VIADD R18, R18, 0x1ffffffe ;  /* 0x1ffffffe12127836 */ /* 0x001fcc0000000000 */
[----:B------:R-:W0:Y:S02]  /*53c0*/  F2I.U64.TRUNC R18, R18 ;  /* 0x0000001200127311 */ /* 0x000e24000020d800 */
[----:B0-----:R-:W-:-:S04]  /*53d0*/  IMAD.WIDE.U32 R22, R18, R27, RZ ;  /* 0x0000001b12167225 */ /* 0x001fc800078e00ff */
[----:B------:R-:W-:Y:S01]  /*53e0*/  IMAD R23, R27, R19, R23 ;  /* 0x000000131b177224 */ /* 0x000fe200078e0217 */
[----:B------:R-:W-:-:S04]  /*53f0*/  IADD3 R29, P0, RZ, -R22, RZ ;  /* 0x80000016ff1d7210 */ /* 0x000fc80007f1e0ff */
[----:B------:R-:W-:Y:S01]  /*5400*/  IADD3.X R31, RZ, ~R23, RZ, P0, !PT ;  /* 0x80000017ff1f7210 */ /* 0x000fe200007fe4ff */
[----:B------:R-:W-:Y:S01]  /*5410*/  IMAD.HI.U32 R22, R18, R29, RZ ;  /* 0x0000001d12167227 */ /* 0x000fe200078e00ff */
[----:B------:R-:W-:-:S03]  /*5420*/  MOV R23, R18 ;  /* 0x0000001200177202 */ /* 0x000fc60000000f00 */
[-C--:B------:R-:W-:Y:S02]  /*5430*/  IMAD R25, R19, R31.reuse, RZ ;  /* 0x0000001f13197224 */ /* 0x080fe400078e02ff */
[----:B------:R-:W-:-:S04]  /*5440*/  IMAD.WIDE.U32 R22, P0, R18, R31, R22 ;  /* 0x0000001f12167225 */ /* 0x000fc80007800016 */
[----:B------:R-:W-:-:S04]  /*5450*/  IMAD.HI.U32 R31, R19, R31, RZ ;  /* 0x0000001f131f7227 */ /* 0x000fc800078e00ff */
[----:B------:R-:W-:-:S05]  /*5460*/  IMAD.HI.U32 R22, P1, R19, R29, R22 ;  /* 0x0000001d13167227 */ /* 0x000fca0007820016 */
[----:B------:R-:W-:Y:S01]  /*5470*/  IADD3 R23, P2, R25, R22, RZ ;  /* 0x0000001619177210 */ /* 0x000fe20007f5e0ff */
[----:B------:R-:W-:-:S04]  /*5480*/  IMAD.X R22, R31, 0x1, R19, P0 ;  /* 0x000000011f167824 */ /* 0x000fc800000e0613 */
[----:B------:R-:W-:Y:S01]  /*5490*/  IMAD.WIDE.U32 R18, R23, R27, RZ ;  /* 0x0000001b17127225 */ /* 0x000fe200078e00ff */
[----:B------:R-:W-:Y:S02]  /*54a0*/  IADD3.X R25, RZ, RZ, R22, P2, P1 ;  /* 0x000000ffff197210 */ /* 0x000fe400017e2416 */
[----:B------:R-:W-:Y:S02]  /*54b0*/  ISETP.LE.AND P1, PT, RZ, UR5, PT ;  /* 0x00000005ff007c0c */ /* 0x000fe4000bf23270 */
[----:B------:R-:W-:Y:S01]  /*54c0*/  IADD3 R29, P0, RZ, -R18, RZ ;  /* 0x80000012ff1d7210 */ /* 0x000fe20007f1e0ff */
[----:B------:R-:W-:-:S04]  /*54d0*/  IMAD R18, R27, R25, R19 ;  /* 0x000000191b127224 */ /* 0x000fc800078e0213 */
[----:B------:R-:W-:Y:S01]  /*54e0*/  IMAD.HI.U32 R22, R23, R29, RZ ;  /* 0x0000001d17167227 */ /* 0x000fe200078e00ff */
[----:B------:R-:W-:Y:S02]  /*54f0*/  IADD3.X R24, RZ, ~R18, RZ, P0, !PT ;  /* 0x80000012ff187210 */ /* 0x000fe400007fe4ff */
[----:B------:R-:W-:-:S03]  /*5500*/  IADD3 R18, P4, RZ, -UR4, RZ ;  /* 0x80000004ff127c10 */ /* 0x000fc6000ff9e0ff */
[----:B------:R-:W-:Y:S01]  /*5510*/  IMAD.WIDE.U32 R22, P0, R23, R24, R22 ;  /* 0x0000001817167225 */ /* 0x000fe20007800016 */
[----:B------:R-:W-:-:S03]  /*5520*/  IADD3.X R32, RZ, ~UR5, RZ, P4, !PT ;  /* 0x80000005ff207c10 */ /* 0x000fc6000a7fe4ff */
[C---:B------:R-:W-:Y:S01]  /*5530*/  IMAD R19, R25.reuse, R24, RZ ;  /* 0x0000001819137224 */ /* 0x040fe200078e02ff */
[----:B------:R-:W-:Y:S01]  /*5540*/  SEL R32, R32, UR5, !P1 ;  /* 0x0000000520207c07 */ /* 0x000fe2000c800000 */
[----:B------:R-:W-:Y:S01]  /*5550*/  IMAD.HI.U32 R22, P2, R25, R29, R22 ;  /* 0x0000001d19167227 */ /* 0x000fe20007840016 */
[----:B------:R-:W-:-:S03]  /*5560*/  SEL R23, R18, UR4, !P1 ;  /* 0x0000000412177c07 */ /* 0x000fc6000c800000 */
[----:B------:R-:W-:Y:S01]  /*5570*/  IMAD.HI.U32 R24, R25, R24, RZ ;  /* 0x0000001819187227 */ /* 0x000fe200078e00ff */
[----:B------:R-:W-:Y:S01]  /*5580*/  IADD3 R22, P3, R19, R22, RZ ;  /* 0x0000001613167210 */ /* 0x000fe20007f7e0ff */
[----:B------:R-:W-:Y:S02]  /*5590*/  HFMA2.MMA R19, -RZ, RZ, 0, 0 ;  /* 0x00000000ff137435 */ /* 0x000fe400000001ff */
[----:B------:R-:W-:Y:S02]  /*55a0*/  IMAD.X R25, R24, 0x1, R25, P0 ;  /* 0x0000000118197824 */ /* 0x000fe400000e0619 */
[----:B------:R-:W-:-:S03]  /*55b0*/  IMAD.HI.U32 R18, R22, R23, RZ ;  /* 0x0000001716127227 */ /* 0x000fc600078e00ff */
[----:B------:R-:W-:Y:S01]  /*55c0*/  IADD3.X R25, RZ, RZ, R25, P3, P2 ;  /* 0x000000ffff197210 */ /* 0x000fe20001fe4419 */
[----:B------:R-:W-:-:S04]  /*55d0*/  IMAD.WIDE.U32 R18, R22, R32, R18 ;  /* 0x0000002016127225 */ /* 0x000fc800078e0012 */
[C---:B------:R-:W-:Y:S02]  /*55e0*/  IMAD R29, R25.reuse, R32, RZ ;  /* 0x00000020191d7224 */ /* 0x040fe400078e02ff */
[----:B------:R-:W-:-:S04]  /*55f0*/  IMAD.HI.U32 R18, P0, R25, R23, R18 ;  /* 0x0000001719127227 */ /* 0x000fc80007800012 */
[----:B------:R-:W-:Y:S01]  /*5600*/  IMAD.HI.U32 R25, R25, R32, RZ ;  /* 0x0000002019197227 */ /* 0x000fe200078e00ff */
[----:B------:R-:W-:-:S04]  /*5610*/  IADD3 R22, P2, R29, R18, RZ ;  /* 0x000000121d167210 */ /* 0x000fc80007f5e0ff */
[----:B------:R-:W-:-:S05]  /*5620*/  IADD3.X R18, R25, RZ, RZ, P0, !PT ;  /* 0x000000ff19127210 */ /* 0x000fca00007fe4ff */
[----:B------:R-:W-:Y:S02]  /*5630*/  IMAD.X R24, RZ, RZ, R18, P2 ;  /* 0x000000ffff187224 */ /* 0x000fe400010e0612 */
[----:B------:R-:W-:-:S04]  /*5640*/  IMAD.WIDE.U32 R18, R22, R27, RZ ;  /* 0x0000001b16127225 */ /* 0x000fc800078e00ff */
[----:B------:R-:W-:Y:S01]  /*5650*/  IMAD R19, R27, R24, R19 ;  /* 0x000000181b137224 */ /* 0x000fe200078e0213 */
[----:B------:R-:W-:-:S04]  /*5660*/  IADD3 R30, P0, -R18, R23, RZ ;  /* 0x00000017121e7210 */ /* 0x000fc80007f1e1ff */
[----:B------:R-:W-:Y:S02]  /*5670*/  IADD3.X R32, ~R19, R32, RZ, P0, !PT ;  /* 0x0000002013207210 */ /* 0x000fe400007fe5ff */
[----:B------:R-:W-:Y:S02]  /*5680*/  ISETP.GE.U32.AND P0, PT, R30, R27, PT ;  /* 0x0000001b1e00720c */ /* 0x000fe40003f06070 */
[----:B------:R-:W-:Y:S02]  /*5690*/  IADD3 R18, P2, -R27, R30, RZ ;  /* 0x0000001e1b127210 */ /* 0x000fe40007f5e1ff */
[----:B------:R-:W-:Y:S02]  /*56a0*/  ISETP.GE.U32.AND.EX P0, PT, R32, RZ, PT, P0 ;  /* 0x000000ff2000720c */ /* 0x000fe40003f06100 */
[----:B------:R-:W-:Y:S02]  /*56b0*/  IADD3 R19, P3, R22, 0x1, RZ ;  /* 0x0000000116137810 */ /* 0x000fe40007f7e0ff */
[----:B------:R-:W-:-:S02]  /*56c0*/  IADD3.X R25, R32, -0x1, RZ, P2, !PT ;  /* 0xffffffff20197810 */ /* 0x000fc400017fe4ff */
[----:B------:R-:W-:Y:S02]  /*56d0*/  SEL R18, R18, R30, P0 ;  /* 0x0000001e12127207 */ /* 0x000fe40000000000 */
[----:B------:R-:W-:Y:S02]  /*56e0*/  IADD3.X R23, RZ, R24, RZ, P3, !PT ;  /* 0x00000018ff177210 */ /* 0x000fe40001ffe4ff */
[----:B------:R-:W-:Y:S02]  /*56f0*/  SEL R19, R19, R22, P0 ;  /* 0x0000001613137207 */ /* 0x000fe40000000000 */
[----:B------:R-:W-:Y:S02]  /*5700*/  SEL R25, R25, R32, P0 ;  /* 0x0000002019197207 */ /* 0x000fe40000000000 */
[----:B------:R-:W-:Y:S02]  /*5710*/  ISETP.GE.U32.AND P2, PT, R18, R27, PT ;  /* 0x0000001b1200720c */ /* 0x000fe40003f46070 */
[----:B------:R-:W-:-:S02]  /*5720*/  SEL R24, R23, R24, P0 ;  /* 0x0000001817187207 */ /* 0x000fc40000000000 */
[----:B------:R-:W-:Y:S02]  /*5730*/  IADD3 R22, P3, R19, 0x1, RZ ;  /* 0x0000000113167810 */ /* 0x000fe40007f7e0ff */
[----:B------:R-:W-:-:S03]  /*5740*/  ISETP.GE.U32.AND.EX P0, PT, R25, RZ, PT, P2 ;  /* 0x000000ff1900720c */ /* 0x000fc60003f06120 */
[----:B------:R-:W-:Y:S01]  /*5750*/  IMAD.X R23, RZ, RZ, R24, P3 ;  /* 0x000000ffff177224 */ /* 0x000fe200018e0618 */
[----:B------:R-:W-:-:S04]  /*5760*/  SEL R22, R22, R19, P0 ;  /* 0x0000001316167207 */ /* 0x000fc80000000000 */
[----:B------:R-:W-:Y:S02]  /*5770*/  SEL R23, R23, R24, P0 ;  /* 0x0000001817177207 */ /* 0x000fe40000000000 */
[----:B------:R-:W-:Y:S02]  /*5780*/  IADD3 R19, P2, RZ, -R22, RZ ;  /* 0x80000016ff137210 */ /* 0x000fe40007f5e0ff */
[----:B------:R-:W-:Y:S02]  /*5790*/  ISETP.NE.U32.AND P0, PT, R27, RZ, PT ;  /* 0x000000ff1b00720c */ /* 0x000fe40003f05070 */
[----:B------:R-:W-:Y:S02]  /*57a0*/  IADD3.X R18, RZ, ~R23, RZ, P2, !PT ;  /* 0x80000017ff127210 */ /* 0x000fe400017fe4ff */
[----:B------:R-:W-:Y:S02]  /*57b0*/  MOV R27, 0x0 ;  /* 0x00000000001b7802 */ /* 0x000fe40000000f00 */
[----:B------:R-:W-:-:S02]  /*57c0*/  ISETP.NE.AND.EX P0, PT, RZ, RZ, PT, P0 ;  /* 0x000000ffff00720c */ /* 0x000fc40003f05300 */
[----:B------:R-:W-:Y:S02]  /*57d0*/  SEL R22, R19, R22, !P1 ;  /* 0x0000001613167207 */ /* 0x000fe40004800000 */
[----:B------:R-:W-:Y:S02]  /*57e0*/  SEL R23, R18, R23, !P1 ;  /* 0x0000001712177207 */ /* 0x000fe40004800000 */
[----:B------:R-:W-:Y:S02]  /*57f0*/  SEL R22, R22, 0xffffffff, P0 ;  /* 0xffffffff16167807 */ /* 0x000fe40000000000 */
[----:B------:R-:W-:Y:S01]  /*5800*/  SEL R23, R23, 0xffffffff, P0 ;  /* 0xffffffff17177807 */ /* 0x000fe20000000000 */
[----:B------:R-:W-:Y:S06]  /*5810*/  RET.REL.NODEC R26 `(_ZN2at6native65_GLOBAL__N__c0d6c1cb_32_DistributionExponentialKernel_cu_5881736643distribution_elementwise_grid_stride_kernelIfLi4EZNS0_9templates4cuda21uniform_and_transformIN3c108BFloat16EfPNS_17CUDAGeneratorImplEZZZNS4_18exponential_kernelIS9_EEvRNS_18TensorIteratorBaseEdT_ENKUlvE_clEvENKUlvE2_clEvEUlfE_EEvSC_T1_T2_EUlP24curandStatePhilox4_32_10E_ZNS1_27distribution_nullary_kernelIS7_f7double2S9_SL_SG_EEvSC_SI_RKT3_T4_EUlifE0_EEvlNS_15PhiloxCudaStateESH_SI_) ;  /* 0xffffffa41af87950 */ /* 0x000fec0003c3ffff */
.L_x_52:
        /* <DEDUP_REMOVED lines=14> */
.L_x_275:


//--------------------- .text._ZN2at6native65_GLOBAL__N__c0d6c1cb_32_DistributionExponentialKernel_cu_5881736643distribution_elementwise_grid_stride_kernelIfLi4EZNS0_9templates4cuda21uniform_and_transformIN3c108BFloat16EfPNS_17CUDAGeneratorImplEZZZNS4_18exponential_kernelIS9_EEvRNS_18TensorIteratorBaseEdT_ENKUlvE_clEvENKUlvE2_clEvEUlfE_EEvSC_T1_T2_EUlP24curandStatePhilox4_32_10E_ZNS1_27distribution_nullary_kernelIS7_f7double2S9_SL_SG_EEvSC_SI_RKT3_T4_EUlifE_EEvlNS_15PhiloxCudaStateESH_SI_ --------------------------
	.section	.text._ZN2at6native65_GLOBAL__N__c0d6c1cb_32_DistributionExponentialKernel_cu_5881736643distribution_elementwise_grid_stride_kernelIfLi4EZNS0_9templates4cuda21uniform_and_transformIN3c108BFloat16EfPNS_17CUDAGeneratorImplEZZZNS4_18exponential_kernelIS9_EEvRNS_18TensorIteratorBaseEdT_ENKUlvE_clEvENKUlvE2_clEvEUlfE_EEvSC_T1_T2_EUlP24curandStatePhilox4_32_10E_ZNS1_27distribution_nullary_kernelIS7_f7double2S9_SL_SG_EEvSC_SI_RKT3_T4_EUlifE_EEvlNS_15PhiloxCudaStateESH_SI_,"ax",@progbits
	.align	128
.text._ZN2at6native65_GLOBAL__N__c0d6c1cb_32_DistributionExponentialKernel_cu_5881736643distribution_elementwise_grid_stride_kernelIfLi4EZNS0_9templates4cuda21uniform_and_transformIN3c108BFloat16EfPNS_17CUDAGeneratorImplEZZZNS4_18exponential_kernelIS9_EEvRNS_18TensorIteratorBaseEdT_ENKUlvE_clEvENKUlvE2_clEvEUlfE_EEvSC_T1_T2_EUlP24curandStatePhilox4_32_10E_ZNS1_27distribution_nullary_kernelIS7_f7double2S9_SL_SG_EEvSC_SI_RKT3_T4_EUlifE_EEvlNS_15PhiloxCudaStateESH_SI_:
        .type           _ZN2at6native65_GLOBAL__N__c0d6c1cb_32_DistributionExponentialKernel_cu_5881736643distribution_elementwise_grid_stride_kernelIfLi4EZNS0_9templates4cuda21uniform_and_transformIN3c108BFloat16EfPNS_17CUDAGeneratorImplEZZZNS4_18exponential_kernelIS9_EEvRNS_18TensorIteratorBaseEdT_ENKUlvE_clEvENKUlvE2_clEvEUlfE_EEvSC_T1_T2_EUlP24curandStatePhilox4_32_10E_ZNS1_27distribution_nullary_kernelIS7_f7double2S9_SL_SG_EEvSC_SI_RKT3_T4_EUlifE_EEvlNS_15PhiloxCudaStateESH_SI_,@function
        .size           _ZN2at6native65_GLOBAL__N__c0d6c1cb_32_DistributionExponentialKernel_cu_5881736643distribution_elementwise_grid_stride_kernelIfLi4EZNS0_9templates4cuda21uniform_and_transformIN3c108BFloat16EfPNS_17CUDAGeneratorImplEZZZNS4_18exponential_kernelIS9_EEvRNS_18TensorIteratorBaseEdT_ENKUlvE_clEvENKUlvE2_clEvEUlfE_EEvSC_T1_T2_EUlP24curandStatePhilox4_32_10E_ZNS1_27distribution_nullary_kernelIS7_f7double2S9_SL_SG_EEvSC_SI_RKT3_T4_EUlifE_EEvlNS_15PhiloxCudaStateESH_SI_,(.L_x_277 - _ZN2at6native65_GLOBAL__N__c0d6c1cb_32_DistributionExponentialKernel_cu_5881736643distribution_elementwise_grid_stride_kernelIfLi4EZNS0_9templates4cuda21uniform_and_transformIN3c108BFloat16EfPNS_17CUDAGeneratorImplEZZZNS4_18exponential_kernelIS9_EEvRNS_18TensorIteratorBaseEdT_ENKUlvE_clEvENKUlvE2_clEvEUlfE_EEvSC_T1_T2_EUlP24curandStatePhilox4_32_10E_ZNS1_27distribution_nullary_kernelIS7_f7double2S9_SL_SG_EEvSC_SI_RKT3_T4_EUlifE_EEvlNS_15PhiloxCudaStateESH_SI_)
        .other          _ZN2at6native65_GLOBAL__N__c0d6c1cb_32_DistributionExponentialKernel_cu_5881736643distribution_elementwise_grid_stride_kernelIfLi4EZNS0_9templates4cuda21uniform_and_transformIN3c108BFloat16EfPNS_17CUDAGeneratorImplEZZZNS4_18exponential_kernelIS9_EEvRNS_18TensorIteratorBaseEdT_ENKUlvE_clEvENKUlvE2_clEvEUlfE_EEvSC_T1_T2_EUlP24curandStatePhilox4_32_10E_ZNS1_27distribution_nullary_kernelIS7_f7double2S9_SL_SG_EEvSC_SI_RKT3_T4_EUlifE_EEvlNS_15PhiloxCudaStateESH_SI_,@"STO_CUDA_ENTRY STV_DEFAULT"
_ZN2at6native65_GLOBAL__N__c0d6c1cb_32_DistributionExponentialKernel_cu_5881736643distribution_elementwise_grid_stride_kernelIfLi4EZNS0_9templates4cuda21uniform_and_transformIN3c108BFloat16EfPNS_17CUDAGeneratorImplEZZZNS4_18exponential_kernelIS9_EEvRNS_18TensorIteratorBaseEdT_ENKUlvE_clEvENKUlvE2_clEvEUlfE_EEvSC_T1_T2_EUlP24curandStatePhilox4_32_10E_ZNS1_27distribution_nullary_kernelIS7_f7double2S9_SL_SG_EEvSC_SI_RKT3_T4_EUlifE_EEvlNS_15PhiloxCudaStateESH_SI_:
        /* <DEDUP_REMOVED lines=28> */
[----:B------:R-:W-:Y:S02]  /*01c0*/  SHF.R.U32.HI R3, RZ, 0x2, R27 ;  /* 0x00000002ff037819 */ /* 0x000fe4000001161b */
[----:B------:R-:W-:Y:S01]  /*01d0*/  IADD3 R2, R44, -0x61c88647, RZ ;  /* 0x9e3779b92c027810 */ /* 0x000fe20007ffe0ff */
[----:B------:R-:W-:Y:S01]  /*01e0*/  IMAD.WIDE.U32 R4, R4, -0x2daee0ad, RZ ;  /* 0xd2511f5304047825 */ /* 0x000fe200078e00ff */
[----:B------:R-:W-:Y:S02]  /*01f0*/  LOP3.LUT R8, R7, R3, R44, 0x96, !PT ;  /* 0x0000000307087212 */ /* 0x000fe400078e962c */
[C---:B------:R-:W-:Y:S01]  /*0200*/  IADD3 R29, R44.reuse, -0x700cb87f, RZ ;  /* 0x8ff347812c1d7810 */ /* 0x040fe20007ffe0ff */
[----:B------:R-:W-:Y:S01]  /*0210*/  VIADD R3, R44, 0x3c6ef372 ;  /* 0x3c6ef3722c037836 */ /* 0x000fe20000000000 */
[C---:B------:R-:W-:Y:S01]  /*0220*/  LOP3.LUT R10, R45.reuse, R5, R31, 0x96, !PT ;  /* 0x000000052d0a7212 */ /* 0x040fe200078e961f */
        /* <DEDUP_REMOVED lines=15> */
[C---:B------:R-:W-:Y:S01]  /*0320*/  IADD3 R11, R44.reuse, -0x4ab325aa, RZ ;  /* 0xb54cda562c0b7810 */ /* 0x040fe20007ffe0ff */
        /* <DEDUP_REMOVED lines=17> */
[----:B------:R-:W-:Y:S01]  /*0440*/  IMAD.WIDE.U32 R18, R18, -0x2daee0ad, RZ ;  /* 0xd2511f5312127825 */ /* 0x000fe200078e00ff */
[----:B------:R-:W-:Y:S02]  /*0450*/  LOP3.LUT R22, R21, R14, R12, 0x96, !PT ;  /* 0x0000000e15167212 */ /* 0x000fe400078e960c */
[C---:B------:R-:W-:Y:S01]  /*0460*/  IADD3 R14, R44.reuse, 0x5384540f, RZ ;  /* 0x5384540f2c0e7810 */ /* 0x040fe20007ffe0ff */
        /* <DEDUP_REMOVED lines=8> */
[----:B------:R-:W-:Y:S01]  /*04f0*/  IMAD.HI.U32 R21, R17, -0x2daee0ad, RZ ;  /* 0xd2511f5311157827 */ /* 0x000fe200078e00ff */
[----:B------:R-:W-:Y:S02]  /*0500*/  LOP3.LUT R25, R43, R18, R16, 0x96, !PT ;  /* 0x000000122b197212 */ /* 0x000fe400078e9610 */
[----:B------:R-:W-:Y:S01]  /*0510*/  MOV R18, R30 ;  /* 0x0000001e00127202 */ /* 0x000fe20000000f00 */
[----:B------:R-:W-:Y:S01]  /*0520*/  IMAD.MOV.U32 R19, RZ, RZ, R31 ;  /* 0x000000ffff137224 */ /* 0x000fe200078e001f */
[----:B------:R-:W-:Y:S01]  /*0530*/  LOP3.LUT R42, R21, R42, R28, 0x96, !PT ;  /* 0x0000002a152a7212 */ /* 0x000fe200078e961c */
[----:B------:R-:W-:-:S05]  /*0540*/  IMAD.HI.U32 R43, R25, -0x326172a9, RZ ;  /* 0xcd9e8d57192b7827 */ /* 0x000fca00078e00ff */
[----:B------:R-:W-:Y:S01]  /*0550*/  LOP3.LUT R43, R43, R20, R29, 0x96, !PT ;  /* 0x000000142b2b7212 */ /* 0x000fe200078e961d */
[----:B------:R-:W-:Y:S06]  /*0560*/  @!P0 BRA `(.L_x_53) ;  /* 0x0000000000248947 */ /* 0x000fec0003800000 */
[----:B------:R-:W-:Y:S01]  /*0570*/  ULDC UR4, c[0x0][0x0] ;  /* 0x0000000000047ab9 */ /* 0x000fe20000000800 */
[----:B------:R-:W-:Y:S01]  /*0580*/  ULDC UR5, c[0x0][0xc] ;  /* 0x0000030000057ab9 */ /* 0x000fe20000000800 */
[----:B------:R-:W-:Y:S01]  /*0590*/  MOV R26, 0x5d0 ;  /* 0x000005d0001a7802 */ /* 0x000fe20000000f00 */
[----:B------:R-:W-:-:S04]  /*05a0*/  UIMAD UR4, UR4, UR5, URZ ;  /* 0x00000005040472a4 */ /* 0x000fc8000f8e023f */
[----:B------:R-:W-:-:S12]  /*05b0*/  USHF.L.U32 UR4, UR4, 0x2, URZ ;  /* 0x0000000204047899 */ /* 0x000fd8000800063f */
[----:B------:R-:W-:Y:S05]  /*05c0*/  CALL.REL.NOINC `($__internal_3_$__cuda_sm20_div_s64) ;  /* 0x0000000c00847944 */ /* 0x000fea0003c00000 */
[----:B------:R-:W-:Y:S02]  /*05d0*/  IMAD.MOV.U32 R20, RZ, RZ, R22 ;  /* 0x000000ffff147224 */ /* 0x000fe400078e0016 */
[----:B------:R-:W-:Y:S01]  /*05e0*/  IMAD.MOV.U32 R21, RZ, RZ, R23 ;  /* 0x000000ffff157224 */ /* 0x000fe200078e0017 */
[----:B------:R-:W-:Y:S06]  /*05f0*/  BRA `(.L_x_54) ;  /* 0x00000000005c7947 */ /* 0x000fec0003800000 */
.L_x_53:
[----:B------:R-:W0:Y:S08]  /*0600*/  LDC R20, c[0x0][RZ] ;  /* 0x00000000ff147b82 */ /* 0x000e300000000800 */
[----:B------:R-:W0:Y:S02]  /*0610*/  LDC R21, c[0x0][0xc] ;  /* 0x00000300ff157b82 */ /* 0x000e240000000800 */
[----:B0-----:R-:W-:-:S05]  /*0620*/  IMAD R20, R20, R21, RZ ;  /* 0x0000001514147224 */ /* 0x001fca00078e02ff */
[----:B------:R-:W-:-:S04]  /*0630*/  SHF.L.U32 R22, R20, 0x2, RZ ;  /* 0x0000000214167819 */ /* 0x000fc800000006ff */
[----:B------:R-:W0:Y:S01]  /*0640*/  I2F.U32.RP R23, R22 ;  /* 0x0000001600177306 */ /* 0x000e220000209000 */
[----:B------:R-:W-:Y:S01]  /*0650*/  IMAD.MOV R33, RZ, RZ, -R22 ;  /* 0x000000ffff217224 */ /* 0x000fe200078e0a16 */
[----:B------:R-:W-:-:S06]  /*0660*/  ISETP.NE.U32.AND P2, PT, R22, RZ, PT ;  /* 0x000000ff1600720c */ /* 0x000fcc0003f45070 */
[----:B0-----:R-:W0:Y:S02]  /*0670*/  MUFU.RCP R23, R23 ;  /* 0x0000001700177308 */ /* 0x001e240000001000 */
[----:B0-----:R-:W-:-:S06]  /*0680*/  VIADD R20, R23, 0xffffffe ;  /* 0x0ffffffe17147836 */ /* 0x001fcc0000000000 */
        /* <DEDUP_REMOVED lines=8> */
[----:B------:R-:W-:Y:S01]  /*0710*/  @P0 IMAD.IADD R21, R21, 0x1, -R22 ;  /* 0x0000000115150824 */ /* 0x000fe200078e0a16 */
[----:B------:R-:W-:-:S04]  /*0720*/  @P0 IADD3 R20, R20, 0x1, RZ ;  /* 0x0000000114140810 */ /* 0x000fc80007ffe0ff */
[----:B------:R-:W-:Y:S01]  /*0730*/  ISETP.GE.U32.AND P1, PT, R21, R22, PT ;  /* 0x000000161500720c */ /* 0x000fe20003f26070 */
[----:B------:R-:W-:-:S12]  /*0740*/  IMAD.MOV.U32 R21, RZ, RZ, RZ ;  /* 0x000000ffff157224 */ /* 0x000fd800078e00ff */
[----:B------:R-:W-:Y:S01]  /*0750*/  @P1 VIADD R20, R20, 0x1 ;  /* 0x0000000114141836 */ /* 0x000fe20000000000 */
[----:B------:R-:W-:-:S07]  /*0760*/  @!P2 LOP3.LUT R20, RZ, R22, RZ, 0x33, !PT ;  /* 0x00000016ff14a212 */ /* 0x000fce00078e33ff */
.L_x_54:
[----:B------:R-:W-:Y:S01]  /*0770*/  ULDC UR4, c[0x0][0x0] ;  /* 0x0000000000047ab9 */ /* 0x000fe20000000800 */
[----:B------:R-:W-:Y:S01]  /*0780*/  ULDC UR5, c[0x0][0xc] ;  /* 0x0000030000057ab9 */ /* 0x000fe20000000800 */
[----:B------:R-:W-:Y:S01]  /*0790*/  IADD3 R20, P0, R20, 0x1, RZ ;  /* 0x0000000114147810 */ /* 0x000fe20007f1e0ff */
[----:B------:R-:W-:-:S03]  /*07a0*/  UIMAD.WIDE.U32 UR4, UR4, UR5, URZ ;  /* 0x00000005040472a5 */ /* 0x000fc6000f8e003f */
[----:B------:R-:W-:-:S03]  /*07b0*/  IADD3.X R22, RZ, R21, RZ, P0, !PT ;  /* 0x00000015ff167210 */ /* 0x000fc600007fe4ff */
[C---:B------:R-:W-:Y:S02]  /*07c0*/  IMAD R23, R20.reuse, UR5, RZ ;  /* 0x0000000514177c24 */ /* 0x040fe4000f8e02ff */
[----:B------:R-:W-:-:S04]  /*07d0*/  IMAD.WIDE.U32 R20, R20, UR4, RZ ;  /* 0x0000000414147c25 */ /* 0x000fc8000f8e00ff */
[----:B------:R-:W-:Y:S02]  /*07e0*/  IMAD R23, R22, UR4, R23 ;  /* 0x0000000416177c24 */ /* 0x000fe4000f8e0217 */
[----:B------:R-:W-:Y:S02]  /*07f0*/  IMAD.SHL.U32 R33, R20, 0x4, RZ ;  /* 0x0000000414217824 */ /* 0x000fe400078e00ff */
[----:B------:R-:W-:-:S03]  /*0800*/  IMAD.IADD R21, R21, 0x1, R23 ;  /* 0x0000000115157824 */ /* 0x000fc600078e0217 */
[----:B------:R-:W-:Y:S02]  /*0810*/  ISETP.GE.U32.AND P0, PT, R18, R33, PT ;  /* 0x000000211200720c */ /* 0x000fe40003f06070 */
[----:B------:R-:W-:-:S04]  /*0820*/  SHF.L.U64.HI R32, R20, 0x2, R21 ;  /* 0x0000000214207819 */ /* 0x000fc80000010215 */
[----:B------:R-:W-:-:S13]  /*0830*/  ISETP.GE.AND.EX P0, PT, R19, R32, PT, P0 ;  /* 0x000000201300720c */ /* 0x000fda0003f06300 */
[----:B------:R-:W-:Y:S05]  /*0840*/  @P0 EXIT ;  /* 0x000000000000094d */ /* 0x000fea0003800000 */
[----:B------:R-:W0:Y:S01]  /*0850*/  MUFU.LG2 R22, R0 ;  /* 0x0000000000167308 */ /* 0x000e220000000c00 */
[----:B------:R-:W-:Y:S01]  /*0860*/  ULDC UR4, c[0x0][0x244] ;  /* 0x0000910000047ab9 */ /* 0x000fe20000000800 */
[----:B------:R-:W1:Y:S01]  /*0870*/  LDC.64 R20, c[0x0][0x210] ;  /* 0x00008400ff147b82 */ /* 0x000e620000000a00 */
[----:B------:R-:W-:Y:S01]  /*0880*/  IMAD R25, R25, -0x326172a9, RZ ;  /* 0xcd9e8d5719197824 */ /* 0x000fe200078e02ff */
[--C-:B------:R-:W-:Y:S01]  /*0890*/  SHF.R.U32.HI R35, RZ, 0x2, R27.reuse ;  /* 0x00000002ff237819 */ /* 0x100fe2000001161b */
[----:B------:R-:W-:Y:S01]  /*08a0*/  ULDC.64 UR6, c[0x0][0x240] ;  /* 0x0000900000067ab9 */ /* 0x000fe20000000a00 */
[C---:B------:R-:W-:Y:S01]  /*08b0*/  SHF.R.U64 R36, R24.reuse, 0x2, R27 ;  /* 0x0000000218247819 */ /* 0x040fe2000000121b */
[----:B------:R-:W-:Y:S01]  /*08c0*/  ULDC.64 UR10, c[0x0][0x238] ;  /* 0x00008e00000a7ab9 */ /* 0x000fe20000000a00 */
[----:B------:R-:W2:Y:S01]  /*08d0*/  MUFU.LG2 R23, R0 ;  /* 0x0000000000177308 */ /* 0x000ea20000000c00 */
[----:B------:R-:W-:-:S07]  /*08e0*/  LOP3.LUT R37, R24, 0x3, RZ, 0xc0, !PT ;  /* 0x0000000318257812 */ /* 0x000fce00078ec0ff */
[----:B------:R-:W3:Y:S01]  /*08f0*/  MUFU.RCP R26, UR4 ;  /* 0x00000004001a7d08 */ /* 0x000ee20008001000 */
[----:B0-----:R-:W-:Y:S01]  /*0900*/  FMUL.FTZ R22, R22, 0.69314718246459960938 ;  /* 0x3f31721816167820 */ /* 0x001fe20000410000 */
[----:B--2---:R-:W-:-:S03]  /*0910*/  FMUL.FTZ R23, R23, 0.69314718246459960938 ;  /* 0x3f31721817177820 */ /* 0x004fc60000410000 */
[-C--:B---3--:R-:W-:Y:S01]  /*0920*/  FMUL.FTZ R34, R22, -R26.reuse ;  /* 0x8000001a16227220 */ /* 0x088fe20000410000 */
[----:B------:R-:W-:-:S05]  /*0930*/  FMUL.FTZ R23, R23, -R26 ;  /* 0x8000001a17177220 */ /* 0x000fca0000410000 */
[----:B------:R-:W-:-:S07]  /*0940*/  F2FP.BF16.F32.PACK_AB R34, R23, R34 ;  /* 0x000000221722723e */ /* 0x000fce00000010ff */
.L_x_63:
[----:B------:R-:W-:Y:S01]  /*0950*/  IADD3 R36, R36, 0x1, RZ ;  /* 0x0000000124247810 */ /* 0x000fe20007ffe0ff */
[----:B------:R-:W-:Y:S03]  /*0960*/  BSSY B0, `(.L_x_55) ;  /* 0x000000c000007945 */ /* 0x000fe60003800000 */
[C---:B------:R-:W-:Y:S01]  /*0970*/  ISETP.NE.AND P0, PT, R36.reuse, RZ, PT ;  /* 0x000000ff2400720c */ /* 0x040fe20003f05270 */
[----:B0-----:R-:W-:-:S12]  /*0980*/  IMAD.HI.U32 R23, R36, -0x2daee0ad, RZ ;  /* 0xd2511f5324177827 */ /* 0x001fd800078e00ff */
[----:B------:R-:W-:Y:S05]  /*0990*/  @P0 BRA `(.L_x_56) ;  /* 0x0000000000200947 */ /* 0x000fea0003800000 */
[----:B------:R-:W-:-:S05]  /*09a0*/  VIADD R35, R35, 0x1 ;  /* 0x0000000123237836 */ /* 0x000fca0000000000 */
[----:B------:R-:W-:-:S13]  /*09b0*/  ISETP.NE.AND P0, PT, R35, RZ, PT ;  /* 0x000000ff2300720c */ /* 0x000fda0003f05270 */
[----:B------:R-:W-:Y:S01]  /*09c0*/  @!P0 VIADD R30, R30, 0x1 ;  /* 0x000000011e1e8836 */ /* 0x000fe20000000000 */
[----:B------:R-:W-:Y:S01]  /*09d0*/  @!P0 IADD3 R22, R31, 0x1, RZ ;  /* 0x000000011f168810 */ /* 0x000fe20007ffe0ff */
[----:B------:R-:W-:-:S03]  /*09e0*/  @!P0 IMAD.MOV.U32 R35, RZ, RZ, RZ ;  /* 0x000000ffff238224 */ /* 0x000fc600078e00ff */
[----:B------:R-:W-:-:S13]  /*09f0*/  ISETP.NE.AND P1, PT, R30, RZ, !P0 ;  /* 0x000000ff1e00720c */ /* 0x000fda0004725270 */
[----:B------:R-:W-:-:S05]  /*0a00*/  @P1 IMAD.MOV R22, RZ, RZ, R31 ;  /* 0x000000ffff161224 */ /* 0x000fca00078e021f */
[----:B------:R-:W-:-:S07]  /*0a10*/  @!P0 MOV R31, R22 ;  /* 0x00000016001f8202 */ /* 0x000fce0000000f00 */
.L_x_56:
[----:B------:R-:W-:Y:S05]  /*0a20*/  BSYNC B0 ;  /* 0x0000000000007941 */ /* 0x000fea0003800000 */
.L_x_55:
[C---:B------:R-:W-:Y:S01]  /*0a30*/  IMAD.HI.U32 R22, R30.reuse, -0x326172a9, RZ ;  /* 0xcd9e8d571e167827 */ /* 0x040fe200078e00ff */
        /* <DEDUP_REMOVED lines=8> */
[----:B------:R-:W-:Y:S01]  /*0ac0*/  IMAD R24, R17, -0x2daee0ad, RZ ;  /* 0xd2511f5311187824 */ /* 0x000fe200078e02ff */
        /* <DEDUP_REMOVED lines=27> */
[----:B------:R-:W-:Y:S02]  /*0c80*/  LOP3.LUT R23, R27, R40, R16, 0x96, !PT ;  /* 0x000000281b177212 */ /* 0x000fe400078e9610 */
[----:B------:R-:W-:Y:S01]  /*0c90*/  MOV R40, R24 ;  /* 0x0000001800287202 */ /* 0x000fe20000000f00 */
[----:B------:R-:W-:Y:S01]  /*0ca0*/  IMAD.MOV.U32 R27, RZ, RZ, R42 ;  /* 0x000000ffff1b7224 */ /* 0x000fe200078e002a */
[----:B------:R-:W-:Y:S01]  /*0cb0*/  LOP3.LUT R17, R39, R22, R15, 0x96, !PT ;  /* 0x0000001627117212 */ /* 0x000fe200078e960f */
[----:B------:R-:W-:-:S04]  /*0cc0*/  IMAD.WIDE.U32 R22, R23, -0x326172a9, RZ ;  /* 0xcd9e8d5717167825 */ /* 0x000fc800078e00ff */
[----:B------:R-:W-:Y:S01]  /*0cd0*/  IMAD.HI.U32 R39, R17, -0x2daee0ad, RZ ;  /* 0xd2511f5311277827 */ /* 0x000fe200078e00ff */
[----:B------:R-:W-:-:S04]  /*0ce0*/  LOP3.LUT R38, R23, R38, R29, 0x96, !PT ;  /* 0x0000002617267212 */ /* 0x000fc800078e961d */
[----:B------:R-:W-:Y:S01]  /*0cf0*/  LOP3.LUT R39, R39, R26, R28, 0x96, !PT ;  /* 0x0000001a27277212 */ /* 0x000fe200078e961c */
[----:B------:R-:W-:Y:S02]  /*0d00*/  IMAD.MOV.U32 R26, RZ, RZ, R25 ;  /* 0x000000ffff1a7224 */ /* 0x000fe400078e0019 */
[----:B------:R-:W-:Y:S01]  /*0d10*/  IMAD.MOV.U32 R41, RZ, RZ, R38 ;  /* 0x000000ffff297224 */ /* 0x000fe200078e0026 */
        /* <DEDUP_REMOVED lines=8> */
[----:B------:R-:W-:Y:S05]  /*0da0*/  @!P0 BRA `(.L_x_57) ;  /* 0x0000000000248947 */ /* 0x000fea0003800000 */
[----:B------:R-:W-:Y:S01]  /*0db0*/  MOV R26, R43 ;  /* 0x0000002b001a7202 */ /* 0x000fe20000000f00 */
[----:B------:R-:W-:Y:S01]  /*0dc0*/  IMAD.MOV.U32 R27, RZ, RZ, R25 ;  /* 0x000000ffff1b7224 */ /* 0x000fe200078e0019 */
[----:B------:R-:W-:Y:S01]  /*0dd0*/  MOV R41, R24 ;  /* 0x0000001800297202 */ /* 0x000fe20000000f00 */
[----:B------:R-:W-:Y:S01]  /*0de0*/  IMAD.MOV.U32 R40, RZ, RZ, R42 ;  /* 0x000000ffff287224 */ /* 0x000fe200078e002a */
[----:B------:R-:W-:Y:S06]  /*0df0*/  BRA `(.L_x_57) ;  /* 0x0000000000107947 */ /* 0x000fec0003800000 */
.L_x_58:
[----:B------:R-:W-:Y:S01]  /*0e00*/  IMAD.MOV.U32 R26, RZ, RZ, R42 ;  /* 0x000000ffff1a7224 */ /* 0x000fe200078e002a */
[----:B------:R-:W-:Y:S01]  /*0e10*/  MOV R40, R38 ;  /* 0x0000002600287202 */ /* 0x000fe20000000f00 */
[----:B------:R-:W-:Y:S02]  /*0e20*/  IMAD.MOV.U32 R27, RZ, RZ, R24 ;  /* 0x000000ffff1b7224 */ /* 0x000fe400078e0018 */
[----:B------:R-:W-:-:S07]  /*0e30*/  IMAD.MOV.U32 R41, RZ, RZ, R22 ;  /* 0x000000ffff297224 */ /* 0x000fce00078e0016 */
.L_x_57:
[----:B-1----:R-:W-:Y:S01]  /*0e40*/  ISETP.GE.U32.AND P0, PT, R18, R20, PT ;  /* 0x000000141200720c */ /* 0x002fe20003f06070 */
[----:B------:R-:W-:Y:S01]  /*0e50*/  BSSY B0, `(.L_x_59) ;  /* 0x0000019000007945 */ /* 0x000fe20003800000 */
[----:B------:R-:W-:Y:S01]  /*0e60*/  HFMA2.MMA R25, -RZ, RZ, 1.15625, 0 ;  /* 0x3ca00000ff197435 */ /* 0x000fe200000001ff */
[----:B------:R-:W-:Y:S01]  /*0e70*/  IMAD.MOV.U32 R24, RZ, RZ, 0x0 ;  /* 0x00000000ff187424 */ /* 0x000fe200078e00ff */
[----:B------:R-:W-:-:S13]  /*0e80*/  ISETP.GE.AND.EX P0, PT, R19, R21, PT, P0 ;  /* 0x000000151300720c */ /* 0x000fda0003f06300 */
[----:B------:R-:W-:Y:S05]  /*0e90*/  @P0 BRA `(.L_x_60) ;  /* 0x0000000000500947 */ /* 0x000fea0003800000 */
[----:B------:R-:W-:Y:S01]  /*0ea0*/  IMAD.WIDE.U32 R42, R27, 0x200000, RZ ;  /* 0x002000001b2a7825 */ /* 0x000fe200078e00ff */
[----:B------:R-:W-:Y:S01]  /*0eb0*/  UMOV UR4, 0xf0000000 ;  /* 0xf000000000047882 */ /* 0x000fe20000000000 */
[----:B------:R-:W-:Y:S01]  /*0ec0*/  UMOV UR5, 0x380fffff ;  /* 0x380fffff00057882 */ /* 0x000fe20000000000 */
[----:B------:R-:W-:-:S04]  /*0ed0*/  LOP3.LUT R42, R42, R26, RZ, 0x3c, !PT ;  /* 0x0000001a2a2a7212 */ /* 0x000fc800078e3cff */
[----:B------:R0:W1:Y:S02]  /*0ee0*/  I2F.F64.U64 R26, R42 ;  /* 0x0000002a001a7312 */ /* 0x0000640000301800 */
[----:B0-----:R-:W-:Y:S01]  /*0ef0*/  IMAD R42, R18, UR6, RZ ;  /* 0x00000006122a7c24 */ /* 0x001fe2000f8e02ff */
[----:B-1----:R-:W-:-:S06]  /*0f00*/  DFMA R26, R26, R24, 5.5511151231257827021e-17 ;  /* 0x3c9000001a1a742b */ /* 0x002fcc0000000018 */
[----:B------:R0:W1:Y:S02]  /*0f10*/  F2F.F32.F64 R43, R26 ;  /* 0x0000001a002b7310 */ /* 0x0000640000301000 */
[----:B------:R-:W-:-:S06]  /*0f20*/  DSETP.GEU.AND P0, PT, |R26|, UR4, PT ;  /* 0x000000041a007e2a */ /* 0x000fcc000bf0e200 */
[----:B0-----:R-:W-:Y:S01]  /*0f30*/  MUFU.RCP R27, UR7 ;  /* 0x00000007001b7d08 */ /* 0x001fe20008001000 */
[----:B------:R-:W-:-:S07]  /*0f40*/  IMAD.MOV.U32 R26, RZ, RZ, -0x4c800000 ;  /* 0xb3800000ff1a7424 */ /* 0x000fce00078e00ff */
[----:B-1----:R-:W-:-:S05]  /*0f50*/  @!P0 FMUL R43, R43, 1.175494350822287508e-38 ;  /* 0x008000002b2b8820 */ /* 0x002fca0000400000 */
[----:B------:R-:W-:-:S13]  /*0f60*/  FSETP.GE.FTZ.AND P0, PT, R43, 0.99999994039535522461, PT ;  /* 0x3f7fffff2b00780b */ /* 0x000fda0003f16000 */
[----:B------:R-:W0:Y:S02]  /*0f70*/  @!P0 MUFU.LG2 R43, R43 ;  /* 0x0000002b002b8308 */ /* 0x000e240000000c00 */
[----:B0-----:R-:W-:-:S04]  /*0f80*/  @!P0 FMUL.FTZ R26, R43, 0.69314718246459960938 ;  /* 0x3f3172182b1a8820 */ /* 0x001fc80000410000 */
[----:B------:R-:W-:Y:S01]  /*0f90*/  FMUL.FTZ R27, R27, -R26 ;  /* 0x8000001a1b1b7220 */ /* 0x000fe20000410000 */
[----:B------:R-:W-:-:S04]  /*0fa0*/  IADD3 R26, P0, R42, UR10, RZ ;  /* 0x0000000a2a1a7c10 */ /* 0x000fc8000ff1e0ff */
[----:B------:R-:W-:Y:S02]  /*0fb0*/  F2FP.BF16.F32.PACK_AB R43, RZ, R27 ;  /* 0x0000001bff2b723e */ /* 0x000fe400000010ff */
[----:B------:R-:W-:-:S05]  /*0fc0*/  LEA.HI.X.SX32 R27, R42, UR11, 0x1, P0 ;  /* 0x0000000b2a1b7c11 */ /* 0x000fca00080f0eff */
[----:B------:R0:W-:Y:S02]  /*0fd0*/  STG.E.U16 desc[UR8][R26.64], R43 ;  /* 0x0000002b1a007986 */ /* 0x0001e4000c101508 */
.L_x_60:
[----:B------:R-:W-:Y:S05]  /*0fe0*/  BSYNC B0 ;  /* 0x0000000000007941 */ /* 0x000fea0003800000 */
.L_x_59:
[----:B------:R-:W-:Y:S01]  /*0ff0*/  ULDC UR4, c[0x0][0xc] ;  /* 0x0000030000047ab9 */ /* 0x000fe20000000800 */
[----:B------:R-:W1:Y:S01]  /*1000*/  LDC R42, c[0x0][RZ] ;  /* 0x00000000ff2a7b82 */ /* 0x000e620000000800 */
[----:B0-----:R-:W-:Y:S01]  /*1010*/  IMAD.WIDE.U32 R26, R41, 0x200000, RZ ;  /* 0x00200000291a7825 */ /* 0x001fe200078e00ff */
[----:B------:R-:W-:Y:S02]  /*1020*/  BSSY B0, `(.L_x_61) ;  /* 0x000001a000007945 */ /* 0x000fe40003800000 */
[----:B------:R-:W-:-:S06]  /*1030*/  LOP3.LUT R26, R26, R40, RZ, 0x3c, !PT ;  /* 0x000000281a1a7212 */ /* 0x000fcc00078e3cff */
[----:B------:R-:W0:Y:S01]  /*1040*/  I2F.F64.U64 R26, R26 ;  /* 0x0000001a001a7312 */ /* 0x000e220000301800 */
[----:B-1----:R-:W-:Y:S01]  /*1050*/  IMAD R41, R42, UR4, RZ ;  /* 0x000000042a297c24 */ /* 0x002fe2000f8e02ff */
[----:B0-----:R-:W-:-:S04]  /*1060*/  DFMA R24, R26, R24, 5.5511151231257827021e-17 ;  /* 0x3c9000001a18742b */ /* 0x001fc80000000018 */
[----:B------:R-:W-:-:S04]  /*1070*/  IADD3 R43, P1, R41, R18, RZ ;  /* 0x00000012292b7210 */ /* 0x000fc80007f3e0ff */
[----:B------:R-:W-:Y:S01]  /*1080*/  ISETP.GE.U32.AND P0, PT, R43, R20, PT ;  /* 0x000000142b00720c */ /* 0x000fe20003f06070 */
[----:B------:R-:W-:-:S05]  /*1090*/  IMAD.X R40, RZ, RZ, R19, P1 ;  /* 0x000000ffff287224 */ /* 0x000fca00008e0613 */
[----:B------:R-:W-:-:S13]  /*10a0*/  ISETP.GE.AND.EX P0, PT, R40, R21, PT, P0 ;  /* 0x000000152800720c */ /* 0x000fda0003f06300 */
[----:B------:R-:W-:Y:S05]  /*10b0*/  @P0 BRA `(.L_x_62) ;  /* 0x0000000000400947 */ /* 0x000fea0003800000 */
[----:B------:R-:W-:Y:S01]  /*10c0*/  UMOV UR4, 0xf0000000 ;  /* 0xf000000000047882 */ /* 0x000fe20000000000 */
[----:B------:R-:W-:Y:S01]  /*10d0*/  UMOV UR5, 0x380fffff ;  /* 0x380fffff00057882 */ /* 0x000fe20000000000 */
[----:B------:R-:W0:Y:S01]  /*10e0*/  F2F.F32.F64 R40, R24 ;  /* 0x0000001800287310 */ /* 0x000e220000301000 */
[----:B------:R-:W-:Y:S01]  /*10f0*/  DSETP.GEU.AND P0, PT, |R24|, UR4, PT ;  /* 0x0000000418007e2a */ /* 0x000fe2000bf0e200 */
[----:B------:R-:W-:Y:S01]  /*1100*/  MOV R26, 0xb3800000 ;  /* 0xb3800000001a7802 */ /* 0x000fe20000000f00 */
[----:B------:R-:W-:-:S05]  /*1110*/  IMAD R43, R43, UR6, RZ ;  /* 0x000000062b2b7c24 */ /* 0x000fca000f8e02ff */
[----:B------:R-:W-:Y:S07]  /*1120*/  MUFU.RCP R27, UR7 ;  /* 0x00000007001b7d08 */ /* 0x000fee0008001000 */
[----:B0-----:R-:W-:-:S05]  /*1130*/  @!P0 FMUL R40, R40, 1.175494350822287508e-38 ;  /* 0x0080000028288820 */ /* 0x001fca0000400000 */
        /* <DEDUP_REMOVED lines=8> */
.L_x_62:
[----:B------:R-:W-:Y:S05]  /*11c0*/  BSYNC B0 ;  /* 0x0000000000007941 */ /* 0x000fea0003800000 */
.L_x_61:
[C---:B------:R-:W-:Y:S01]  /*11d0*/  LEA R23, P1, R41.reuse, R18, 0x1 ;  /* 0x0000001229177211 */ /* 0x040fe200078208ff */
[----:B------:R-:W-:Y:S01]  /*11e0*/  IMAD R43, R41, 0x3, RZ ;  /* 0x00000003292b7824 */ /* 0x000fe200078e02ff */
[----:B------:R-:W-:Y:S05]  /*11f0*/  WARPSYNC.ALL ;  /* 0x0000000000007948 */ /* 0x000fea0003800000 */
[----:B0-----:R-:W-:Y:S01]  /*1200*/  IMAD.X R26, RZ, RZ, R19, P1 ;  /* 0x000000ffff1a7224 */ /* 0x001fe200008e0613 */
[----:B------:R-:W-:Y:S02]  /*1210*/  ISETP.GE.U32.AND P0, PT, R23, R20, PT ;  /* 0x000000141700720c */ /* 0x000fe40003f06070 */
[----:B------:R-:W-:-:S02]  /*1220*/  IADD3 R43, P2, R43, R18, RZ ;  /* 0x000000122b2b7210 */ /* 0x000fc40007f5e0ff */
[----:B------:R-:W-:Y:S02]  /*1230*/  ISETP.GE.AND.EX P0, PT, R26, R21, PT, P0 ;  /* 0x000000151a00720c */ /* 0x000fe40003f06300 */
[----:B------:R-:W-:Y:S01]  /*1240*/  ISETP.GE.U32.AND P1, PT, R43, R20, PT ;  /* 0x000000142b00720c */ /* 0x000fe20003f26070 */
[----:B------:R-:W-:-:S05]  /*1250*/  IMAD.X R24, RZ, RZ, R19, P2 ;  /* 0x000000ffff187224 */ /* 0x000fca00010e0613 */
[----:B------:R-:W-:-:S05]  /*1260*/  ISETP.GE.AND.EX P1, PT, R24, R21, PT, P1 ;  /* 0x000000151800720c */ /* 0x000fca0003f26310 */
[----:B------:R-:W0:Y:S08]  /*1270*/  @!P0 LDC R40, c[0x0][0x240] ;  /* 0x00009000ff288b82 */ /* 0x000e300000000800 */
[----:B------:R-:W1:Y:S08]  /*1280*/  @!P0 LDC.64 R24, c[0x0][0x238] ;  /* 0x00008e00ff188b82 */ /* 0x000e700000000a00 */
[----:B------:R-:W2:Y:S01]  /*1290*/  @!P1 LDC R42, c[0x0][0x240] ;  /* 0x00009000ff2a9b82 */ /* 0x000ea20000000800 */
[----:B0-----:R-:W-:-:S07]  /*12a0*/  @!P0 IMAD R40, R23, R40, RZ ;  /* 0x0000002817288224 */ /* 0x001fce00078e02ff */
[----:B------:R-:W0:Y:S01]  /*12b0*/  @!P1 LDC.64 R26, c[0x0][0x238] ;  /* 0x00008e00ff1a9b82 */ /* 0x000e220000000a00 */
[----:B------:R-:W-:Y:S02]  /*12c0*/  PRMT R23, R34, 0x7632, R23 ;  /* 0x0000763222177816 */ /* 0x000fe40000000017 */
[----:B-1----:R-:W-:-:S04]  /*12d0*/  @!P0 IADD3 R24, P2, R40, R24, RZ ;  /* 0x0000001828188210 */ /* 0x002fc80007f5e0ff */
[----:B------:R-:W-:Y:S01]  /*12e0*/  @!P0 LEA.HI.X.SX32 R25, R40, R25, 0x1, P2 ;  /* 0x0000001928198211 */ /* 0x000fe200010f0eff */
[----:B--2---:R-:W-:-:S04]  /*12f0*/  @!P1 IMAD R42, R43, R42, RZ ;  /* 0x0000002a2b2a9224 */ /* 0x004fc800078e02ff */
[----:B------:R1:W-:Y:S01]  /*1300*/  @!P0 STG.E.U16 desc[UR8][R24.64], R34 ;  /* 0x0000002218008986 */ /* 0x0003e2000c101508 */
[----:B------:R-:W-:Y:S01]  /*1310*/  LEA R18, P0, R41, R18, 0x2 ;  /* 0x0000001229127211 */ /* 0x000fe200078010ff */
[----:B------:R-:W-:-:S03]  /*1320*/  IMAD.MOV.U32 R43, RZ, RZ, R38 ;  /* 0x000000ffff2b7224 */ /* 0x000fc600078e0026 */
[----:B------:R-:W-:Y:S02]  /*1330*/  IADD3.X R19, RZ, R19, RZ, P0, !PT ;  /* 0x00000013ff137210 */ /* 0x000fe400007fe4ff */
[----:B------:R-:W-:Y:S02]  /*1340*/  ISETP.GE.U32.AND P0, PT, R18, R33, PT ;  /* 0x000000211200720c */ /* 0x000fe40003f06070 */
[C---:B0-----:R-:W-:Y:S02]  /*1350*/  @!P1 IADD3 R26, P3, R42.reuse, R26, RZ ;  /* 0x0000001a2a1a9210 */ /* 0x041fe40007f7e0ff */
[----:B------:R-:W-:Y:S01]  /*1360*/  ISETP.GE.AND.EX P0, PT, R19, R32, PT, P0 ;  /* 0x000000201300720c */ /* 0x000fe20003f06300 */
[----:B-1----:R-:W-:Y:S01]  /*1370*/  IMAD.MOV.U32 R25, RZ, RZ, R22 ;  /* 0x000000ffff197224 */ /* 0x002fe200078e0016 */
[----:B------:R-:W-:Y:S02]  /*1380*/  @!P1 LEA.HI.X.SX32 R27, R42, R27, 0x1, P3 ;  /* 0x0000001b2a1b9211 */ /* 0x000fe400018f0eff */
[----:B------:R-:W-:-:S03]  /*1390*/  MOV R42, R39 ;  /* 0x00000027002a7202 */ /* 0x000fc60000000f00 */
[----:B------:R0:W-:Y:S01]  /*13a0*/  @!P1 STG.E.U16 desc[UR8][R26.64], R23 ;  /* 0x000000171a009986 */ /* 0x0001e2000c101508 */
[----:B------:R-:W-:Y:S06]  /*13b0*/  BAR.SYNC.DEFER_BLOCKING 0x0 ;  /* 0x0000000000007b1d */ /* 0x000fec0000010000 */
[----:B------:R-:W-:Y:S05]  /*13c0*/  @!P0 BRA `(.L_x_63) ;  /* 0xfffffff400608947 */ /* 0x000fea000383ffff */
[----:B------:R-:W-:Y:S05]  /*13d0*/  EXIT ;  /* 0x000000000000794d */ /* 0x000fea0003800000 */
        .weak           $__internal_3_$__cuda_sm20_div_s64
        .type           $__internal_3_$__cuda_sm20_div_s64,@function
        .size           $__internal_3_$__cuda_sm20_div_s64,(.L_x_277 - $__internal_3_$__cuda_sm20_div_s64)
$__internal_3_$__cuda_sm20_div_s64:
        /* <DEDUP_REMOVED lines=13> */
[----:B------:R-:W-:-:S04]  /*14b0*/  IMAD.HI.U32 R20, P1, R23, R33, R20 ;  /* 0x0000002117147227 */ /* 0x000fc80007820014 */
[----:B------:R-:W-:Y:S01]  /*14c0*/  IMAD.HI.U32 R33, R23, R35, RZ ;  /* 0x0000002317217227 */ /* 0x000fe200078e00ff */
[----:B------:R-:W-:-:S03]  /*14d0*/  IADD3 R21, P2, R37, R20, RZ ;  /* 0x0000001425157210 */ /* 0x000fc60007f5e0ff */
[----:B------:R-:W-:Y:S02]  /*14e0*/  IMAD.X R33, R33, 0x1, R23, P0 ;  /* 0x0000000121217824 */ /* 0x000fe400000e0617 */
[----:B------:R-:W-:-:S03]  /*14f0*/  IMAD.WIDE.U32 R22, R21, UR4, RZ ;  /* 0x0000000415167c25 */ /* 0x000fc6000f8e00ff */
[----:B------:R-:W-:Y:S02]  /*1500*/  IADD3.X R33, RZ, RZ, R33, P2, P1 ;  /* 0x000000ffff217210 */ /* 0x000fe400017e2421 */
[----:B------:R-:W-:Y:S02]  /*1510*/  IADD3 R35, P0, RZ, -R22, RZ ;  /* 0x80000016ff237210 */ /* 0x000fe40007f1e0ff */
[----:B------:R-:W-:Y:S01]  /*1520*/  ISETP.LE.AND P1, PT, RZ, UR7, PT ;  /* 0x00000007ff007c0c */ /* 0x000fe2000bf23270 */
[----:B------:R-:W-:Y:S01]  /*1530*/  IMAD R22, R33, UR4, R23 ;  /* 0x0000000421167c24 */ /* 0x000fe2000f8e0217 */
        /* <DEDUP_REMOVED lines=9> */
[----:B------:R-:W-:Y:S01]  /*15d0*/  IADD3 R22, P3, R21, R20, RZ ;  /* 0x0000001415167210 */ /* 0x000fe20007f7e0ff */
[----:B------:R-:W-:Y:S01]  /*15e0*/  IMAD.X R21, R34, 0x1, R33, P0 ;  /* 0x0000000122157824 */ /* 0x000fe200000e0621 */
[----:B------:R-:W-:-:S03]  /*15f0*/  SEL R33, R32, UR7, !P1 ;  /* 0x0000000720217c07 */ /* 0x000fc6000c800000 */
        /* <DEDUP_REMOVED lines=9> */
[----:B------:R-:W-:-:S04]  /*1690*/  IMAD.WIDE.U32 R20, R22, UR4, RZ ;  /* 0x0000000416147c25 */ /* 0x000fc8000f8e00ff */
[----:B------:R-:W-:Y:S01]  /*16a0*/  IMAD.X R35, RZ, RZ, R35, P2 ;  /* 0x000000ffff237224 */ /* 0x000fe200010e0623 */
[----:B------:R-:W-:-:S03]  /*16b0*/  IADD3 R20, P0, -R20, R23, RZ ;  /* 0x0000001714147210 */ /* 0x000fc60007f1e1ff */
[----:B------:R-:W-:Y:S01]  /*16c0*/  IMAD R32, R35, UR4, R21 ;  /* 0x0000000423207c24 */ /* 0x000fe2000f8e0215 */
[----:B------:R-:W-:Y:S02]  /*16d0*/  IADD3 R23, P2, R20, -UR4, RZ ;  /* 0x8000000414177c10 */ /* 0x000fe4000ff5e0ff */
[----:B------:R-:W-:Y:S01]  /*16e0*/  IADD3 R21, P3, R22, 0x1, RZ ;  /* 0x0000000116157810 */ /* 0x000fe20007f7e0ff */
[----:B------:R-:W-:Y:S01]  /*16f0*/  IMAD.X R33, R33, 0x1, ~R32, P0 ;  /* 0x0000000121217824 */ /* 0x000fe200000e0e20 */
[----:B------:R-:W-:-:S04]  /*1700*/  ISETP.GE.U32.AND P0, PT, R20, UR4, PT ;  /* 0x0000000414007c0c */ /* 0x000fc8000bf06070 */
[C---:B------:R-:W-:Y:S02]  /*1710*/  ISETP.GE.U32.AND.EX P0, PT, R33.reuse, RZ, PT, P0 ;  /* 0x000000ff2100720c */ /* 0x040fe40003f06100 */
[----:B------:R-:W-:Y:S02]  /*1720*/  IADD3.X R32, R33, -0x1, RZ, P2, !PT ;  /* 0xffffffff21207810 */ /* 0x000fe400017fe4ff */
[----:B------:R-:W-:Y:S02]  /*1730*/  SEL R23, R23, R20, P0 ;  /* 0x0000001417177207 */ /* 0x000fe40000000000 */
[----:B------:R-:W-:Y:S02]  /*1740*/  IADD3.X R20, RZ, R35, RZ, P3, !PT ;  /* 0x00000023ff147210 */ /* 0x000fe40001ffe4ff */
[----:B------:R-:W-:Y:S02]  /*1750*/  SEL R21, R21, R22, P0 ;  /* 0x0000001615157207 */ /* 0x000fe40000000000 */
[----:B------:R-:W-:-:S02]  /*1760*/  SEL R32, R32, R33, P0 ;  /* 0x0000002120207207 */ /* 0x000fc40000000000 */
[----:B------:R-:W-:Y:S02]  /*1770*/  ISETP.GE.U32.AND P2, PT, R23, UR4, PT ;  /* 0x0000000417007c0c */ /* 0x000fe4000bf46070 */
[----:B------:R-:W-:Y:S02]  /*1780*/  SEL R20, R20, R35, P0 ;  /* 0x0000002314147207 */ /* 0x000fe40000000000 */
[----:B------:R-:W-:Y:S02]  /*1790*/  IADD3 R22, P3, R21, 0x1, RZ ;  /* 0x0000000115167810 */ /* 0x000fe40007f7e0ff */
        /* <DEDUP_REMOVED lines=14> */
[----:B------:R-:W-:Y:S06]  /*1880*/  RET.REL.NODEC R20 `(_ZN2at6native65_GLOBAL__N__c0d6c1cb_32_DistributionExponentialKernel_cu_5881736643distribution_elementwise_grid_stride_kernelIfLi4EZNS0_9templates4cuda21uniform_and_transformIN3c108BFloat16EfPNS_17CUDAGeneratorImplEZZZNS4_18exponential_kernelIS9_EEvRNS_18TensorIteratorBaseEdT_ENKUlvE_clEvENKUlvE2_clEvEUlfE_EEvSC_T1_T2_EUlP24curandStatePhilox4_32_10E_ZNS1_27distribution_nullary_kernelIS7_f7double2S9_SL_SG_EEvSC_SI_RKT3_T4_EUlifE_EEvlNS_15PhiloxCudaStateESH_SI_) ;  /* 0xffffffe414dc7950 */ /* 0x000fec0003c3ffff */
.L_x_64:
        /* <DEDUP_REMOVED lines=15> */
.L_x_277:


//--------------------- .text._ZN2at6native65_GLOBAL__N__c0d6c1cb_32_DistributionExponentialKernel_cu_5881736643distribution_elementwise_grid_stride_kernelIfLi4EZNS0_9templates4cuda21uniform_and_transformIN3c104HalfEfPNS_17CUDAGeneratorImplEZZZNS4_18exponential_kernelIS9_EEvRNS_18TensorIteratorBaseEdT_ENKUlvE_clEvENKUlvE1_clEvEUlfE_EEvSC_T1_T2_EUlP24curandStatePhilox4_32_10E0_ZNS1_27distribution_nullary_kernelIS7_f6float4S9_SL_SG_EEvSC_SI_RKT3_T4_EUlifE0_EEvlNS_15PhiloxCudaStateESH_SI_ --------------------------
	.section	.text._ZN2at6native65_GLOBAL__N__c0d6c1cb_32_DistributionExponentialKernel_cu_5881736643distribution_elementwise_grid_stride_kernelIfLi4EZNS0_9templates4cuda21uniform_and_transformIN3c104HalfEfPNS_17CUDAGeneratorImplEZZZNS4_18exponential_kernelIS9_EEvRNS_18TensorIteratorBaseEdT_ENKUlvE_clEvENKUlvE1_clEvEUlfE_EEvSC_T1_T2_EUlP24curandStatePhilox4_32_10E0_ZNS1_27distribution_nullary_kernelIS7_f6float4S9_SL_SG_EEvSC_SI_RKT3_T4_EUlifE0_EEvlNS_15PhiloxCudaStateESH_SI_,"ax",@progbits
	.align	128
.text._ZN2at6native65_GLOBAL__N__c0d6c1cb_32_DistributionExponentialKernel_cu_5881736643distribution_elementwise_grid_stride_kernelIfLi4EZNS0_9templates4cuda21uniform_and_transformIN3c104HalfEfPNS_17CUDAGeneratorImplEZZZNS4_18exponential_kernelIS9_EEvRNS_18TensorIteratorBaseEdT_ENKUlvE_clEvENKUlvE1_clEvEUlfE_EEvSC_T1_T2_EUlP24curandStatePhilox4_32_10E0_ZNS1_27distribution_nullary_kernelIS7_f6float4S9_SL_SG_EEvSC_SI_RKT3_T4_EUlifE0_EEvlNS_15PhiloxCudaStateESH_SI_:
        .type           _ZN2at6native65_GLOBAL__N__c0d6c1cb_32_DistributionExponentialKernel_cu_5881736643distribution_elementwise_grid_stride_kernelIfLi4EZNS0_9templates4cuda21uniform_and_transformIN3c104HalfEfPNS_17CUDAGeneratorImplEZZZNS4_18exponential_kernelIS9_EEvRNS_18TensorIteratorBaseEdT_ENKUlvE_clEvENKUlvE1_clEvEUlfE_EEvSC_T1_T2_EUlP24curandStatePhilox4_32_10E0_ZNS1_27distribution_nullary_kernelIS7_f6float4S9_SL_SG_EEvSC_SI_RKT3_T4_EUlifE0_EEvlNS_15PhiloxCudaStateESH_SI_,@function
        .size           _ZN2at6native65_GLOBAL__N__c0d6c1cb_32_DistributionExponentialKernel_cu_5881736643distribution_elementwise_grid_stride_kernelIfLi4EZNS0_9templates4cuda21uniform_and_transformIN3c104HalfEfPNS_17CUDAGeneratorImplEZZZNS4_18exponential_kernelIS9_EEvRNS_18TensorIteratorBaseEdT_ENKUlvE_clEvENKUlvE1_clEvEUlfE_EEvSC_T1_T2_EUlP24curandStatePhilox4_32_10E0_ZNS1_27distribution_nullary_kernelIS7_f6float4S9_SL_SG_EEvSC_SI_RKT3_T4_EUlifE0_EEvlNS_15PhiloxCudaStateESH_SI_,(.L_x_279 - _ZN2at6native65_GLOBAL__N__c0d6c1cb_32_DistributionExponentialKernel_cu_5881736643distribution_elementwise_grid_stride_kernelIfLi4EZNS0_9templates4cuda21uniform_and_transformIN3c104HalfEfPNS_17CUDAGeneratorImplEZZZNS4_18exponential_kernelIS9_EEvRNS_18TensorIteratorBaseEdT_ENKUlvE_clEvENKUlvE1_clEvEUlfE_EEvSC_T1_T2_EUlP24curandStatePhilox4_32_10E0_ZNS1_27distribution_nullary_kernelIS7_f6float4S9_SL_SG_EEvSC_SI_RKT3_T4_EUlifE0_EEvlNS_15PhiloxCudaStateESH_SI_)
        .other          _ZN2at6native65_GLOBAL__N__c0d6c1cb_32_DistributionExponentialKernel_cu_5881736643distribution_elementwise_grid_stride_kernelIfLi4EZNS0_9templates4cuda21uniform_and_transformIN3c104HalfEfPNS_17CUDAGeneratorImplEZZZNS4_18exponential_kernelIS9_EEvRNS_18TensorIteratorBaseEdT_ENKUlvE_clEvENKUlvE1_clEvEUlfE_EEvSC_T1_T2_EUlP24curandStatePhilox4_32_10E0_ZNS1_27distribution_nullary_kernelIS7_f6float4S9_SL_SG_EEvSC_SI_RKT3_T4_EUlifE0_EEvlNS_15PhiloxCudaStateESH_SI_,@"STO_CUDA_ENTRY STV_DEFAULT"
_ZN2at6native65_GLOBAL__N__c0d6c1cb_32_DistributionExponentialKernel_cu_5881736643distribution_elementwise_grid_stride_kernelIfLi4EZNS0_9templates4cuda21uniform_and_transformIN3c104HalfEfPNS_17CUDAGeneratorImplEZZZNS4_18exponential_kernelIS9_EEvRNS_18TensorIteratorBaseEdT_ENKUlvE_clEvENKUlvE1_clEvEUlfE_EEvSC_T1_T2_EUlP24curandStatePhilox4_32_10E0_ZNS1_27distribution_nullary_kernelIS7_f6float4S9_SL_SG_EEvSC_SI_RKT3_T4_EUlifE0_EEvlNS_15PhiloxCudaStateESH_SI_:
        /* <DEDUP_REMOVED lines=94> */
[----:B------:R-:W-:Y:S05]  /*05e0*/  CALL.REL.NOINC `($__internal_4_$__cuda_sm20_div_s64) ;  /* 0x0000004c00207944 */ /* 0x000fea0003c00000 */
[----:B------:R-:W-:Y:S01]  /*05f0*/  IMAD.MOV.U32 R2, RZ, RZ, R0 ;  /* 0x000000ffff027224 */ /* 0x000fe200078e0000 */
[----:B------:R-:W-:Y:S01]  /*0600*/  MOV R3, R7 ;  /* 0x0000000700037202 */ /* 0x000fe20000000f00 */
[----:B------:R-:W-:Y:S06]  /*0610*/  BRA `(.L_x_66) ;  /* 0x0000000000587947 */ /* 0x000fec0003800000 */
.L_x_65:
        /* <DEDUP_REMOVED lines=22> */
.L_x_66:
        /* <DEDUP_REMOVED lines=69> */
.L_x_82:
        /* <DEDUP_REMOVED lines=13> */
.L_x_68:
[----:B------:R-:W-:Y:S05]  /*0ca0*/  BSYNC B0 ;  /* 0x0000000000007941 */ /* 0x000fea0003800000 */
.L_x_67:
        /* <DEDUP_REMOVED lines=69> */
.L_x_70:
[----:B------:R-:W-:Y:S01]  /*1100*/  IMAD.MOV.U32 R37, RZ, RZ, R4 ;  /* 0x000000ffff257224 */ /* 0x000fe200078e0004 */
[----:B------:R-:W-:Y:S01]  /*1110*/  MOV R23, R0 ;  /* 0x0000000000177202 */ /* 0x000fe20000000f00 */
[----:B------:R-:W-:Y:S01]  /*1120*/  IMAD.MOV.U32 R2, RZ, RZ, R7 ;  /* 0x000000ffff027224 */ /* 0x000fe200078e0007 */
[----:B------:R-:W-:-:S07]  /*1130*/  MOV R3, R20 ;  /* 0x0000001400037202 */ /* 0x000fce0000000f00 */
.L_x_69:
        /* <DEDUP_REMOVED lines=251> */
.L_x_73:
        /* <DEDUP_REMOVED lines=8> */
[----:B------:R-:W-:Y:S01]  /*2170*/  F2FP.F16.F32.PACK_AB R0, RZ, R23 ;  /* 0x00000017ff00723e */ /* 0x000fe200000000ff */
[----:B------:R-:W-:-:S05]  /*2180*/  IMAD.X R23, RZ, RZ, UR35, P0 ;  /* 0x00000023ff177e24 */ /* 0x000fca00080e06ff */
[----:B------:R0:W-:Y:S03]  /*2190*/  STG.E.U16 desc[UR60][R22.64], R0 ;  /* 0x0000000016007986 */ /* 0x0001e6000c10153c */
.L_x_72:
[----:B------:R-:W-:Y:S05]  /*21a0*/  BSYNC B0 ;  /* 0x0000000000007941 */ /* 0x000fea0003800000 */
.L_x_71:
        /* <DEDUP_REMOVED lines=247> */
.L_x_76:
        /* <DEDUP_REMOVED lines=11> */
.L_x_75:
[----:B------:R-:W-:Y:S05]  /*31d0*/  BSYNC B0 ;  /* 0x0000000000007941 */ /* 0x000fea0003800000 */
.L_x_74:
        /* <DEDUP_REMOVED lines=243> */
.L_x_79:
        /* <DEDUP_REMOVED lines=8> */
[----:B------:R-:W-:Y:S01]  /*4190*/  F2FP.F16.F32.PACK_AB R0, RZ, R5 ;  /* 0x00000005ff00723e */ /* 0x000fe200000000ff */
[----:B------:R-:W-:-:S05]  /*41a0*/  IMAD.X R5, RZ, RZ, UR35, P0 ;  /* 0x00000023ff057e24 */ /* 0x000fca00080e06ff */
[----:B------:R0:W-:Y:S02]  /*41b0*/  STG.E.U16 desc[UR60][R4.64], R0 ;  /* 0x0000000004007986 */ /* 0x0001e4000c10153c */
.L_x_78:
[----:B------:R-:W-:Y:S05]  /*41c0*/  BSYNC B0 ;  /* 0x0000000000007941 */ /* 0x000fea0003800000 */
.L_x_77:
        /* <DEDUP_REMOVED lines=244> */
.L_x_81:
        /* <DEDUP_REMOVED lines=8> */
[----:B------:R-:W-:Y:S02]  /*5190*/  F2FP.F16.F32.PACK_AB R0, RZ, R5 ;  /* 0x00000005ff00723e */ /* 0x000fe400000000ff */
[----:B------:R-:W-:-:S05]  /*51a0*/  IADD3.X R5, RZ, UR35, RZ, P0, !PT ;  /* 0x00000023ff057c10 */ /* 0x000fca00087fe4ff */
[----:B------:R0:W-:Y:S02]  /*51b0*/  STG.E.U16 desc[UR60][R4.64], R0 ;  /* 0x0000000004007986 */ /* 0x0001e4000c10153c */
.L_x_80:
        /* <DEDUP_REMOVED lines=11> */
        .weak           $__internal_4_$__cuda_sm20_div_s64
        .type           $__internal_4_$__cuda_sm20_div_s64,@function
        .size           $__internal_4_$__cuda_sm20_div_s64,(.L_x_279 - $__internal_4_$__cuda_sm20_div_s64)
$__internal_4_$__cuda_sm20_div_s64:
        /* <DEDUP_REMOVED lines=75> */
[----:B------:R-:W-:Y:S06]  /*5720*/  RET.REL.NODEC R2 `(_ZN2at6native65_GLOBAL__N__c0d6c1cb_32_DistributionExponentialKernel_cu_5881736643distribution_elementwise_grid_stride_kernelIfLi4EZNS0_9templates4cuda21uniform_and_transformIN3c104HalfEfPNS_17CUDAGeneratorImplEZZZNS4_18exponential_kernelIS9_EEvRNS_18TensorIteratorBaseEdT_ENKUlvE_clEvENKUlvE1_clEvEUlfE_EEvSC_T1_T2_EUlP24curandStatePhilox4_32_10E0_ZNS1_27distribution_nullary_kernelIS7_f6float4S9_SL_SG_EEvSC_SI_RKT3_T4_EUlifE0_EEvlNS_15PhiloxCudaStateESH_SI_) ;  /* 0xffffffa802347950 */ /* 0x000fec0003c3ffff */
.L_x_83:
        /* <DEDUP_REMOVED lines=13> */
.L_x_279:


//--------------------- .text._ZN2at6native65_GLOBAL__N__c0d6c1cb_32_DistributionExponentialKernel_cu_5881736643distribution_elementwise_grid_stride_kernelIfLi4EZNS0_9templates4cuda21uniform_and_transformIN3c104HalfEfPNS_17CUDAGeneratorImplEZZZNS4_18exponential_kernelIS9_EEvRNS_18TensorIteratorBaseEdT_ENKUlvE_clEvENKUlvE1_clEvEUlfE_EEvSC_T1_T2_EUlP24curandStatePhilox4_32_10E0_ZNS1_27distribution_nullary_kernelIS7_f6float4S9_SL_SG_EEvSC_SI_RKT3_T4_EUlifE_EEvlNS_15PhiloxCudaStateESH_SI_ --------------------------
	.section	.text._ZN2at6native65_GLOBAL__N__c0d6c1cb_32_DistributionExponentialKernel_cu_5881736643distribution_elementwise_grid_stride_kernelIfLi4EZNS0_9templates4cuda21uniform_and_transformIN3c104HalfEfPNS_17CUDAGeneratorImplEZZZNS4_18exponential_kernelIS9_EEvRNS_18TensorIteratorBaseEdT_ENKUlvE_clEvENKUlvE1_clEvEUlfE_EEvSC_T1_T2_EUlP24curandStatePhilox4_32_10E0_ZNS1_27distribution_nullary_kernelIS7_f6float4S9_SL_SG_EEvSC_SI_RKT3_T4_EUlifE_EEvlNS_15PhiloxCudaStateESH_SI_,"ax",@progbits
	.align	128
.text._ZN2at6native65_GLOBAL__N__c0d6c1cb_32_DistributionExponentialKernel_cu_5881736643distribution_elementwise_grid_stride_kernelIfLi4EZNS0_9templates4cuda21uniform_and_transformIN3c104HalfEfPNS_17CUDAGeneratorImplEZZZNS4_18exponential_kernelIS9_EEvRNS_18TensorIteratorBaseEdT_ENKUlvE_clEvENKUlvE1_clEvEUlfE_EEvSC_T1_T2_EUlP24curandStatePhilox4_32_10E0_ZNS1_27distribution_nullary_kernelIS7_f6float4S9_SL_SG_EEvSC_SI_RKT3_T4_EUlifE_EEvlNS_15PhiloxCudaStateESH_SI_:
        .type           _ZN2at6native65_GLOBAL__N__c0d6c1cb_32_DistributionExponentialKernel_cu_5881736643distribution_elementwise_grid_stride_kernelIfLi4EZNS0_9templates4cuda21uniform_and_transformIN3c104HalfEfPNS_17CUDAGeneratorImplEZZZNS4_18exponential_kernelIS9_EEvRNS_18TensorIteratorBaseEdT_ENKUlvE_clEvENKUlvE1_clEvEUlfE_EEvSC_T1_T2_EUlP24curandStatePhilox4_32_10E0_ZNS1_27distribution_nullary_kernelIS7_f6float4S9_SL_SG_EEvSC_SI_RKT3_T4_EUlifE_EEvlNS_15PhiloxCudaStateESH_SI_,@function
        .size           _ZN2at6native65_GLOBAL__N__c0d6c1cb_32_DistributionExponentialKernel_cu_5881736643distribution_elementwise_grid_stride_kernelIfLi4EZNS0_9templates4cuda21uniform_and_transformIN3c104HalfEfPNS_17CUDAGeneratorImplEZZZNS4_18exponential_kernelIS9_EEvRNS_18TensorIteratorBaseEdT_ENKUlvE_clEvENKUlvE1_clEvEUlfE_EEvSC_T1_T2_EUlP24curandStatePhilox4_32_10E0_ZNS1_27distribution_nullary_kernelIS7_f6float4S9_SL_SG_EEvSC_SI_RKT3_T4_EUlifE_EEvlNS_15PhiloxCudaStateESH_SI_,(.L_x_281 - _ZN2at6native65_GLOBAL__N__c0d6c1cb_32_DistributionExponentialKernel_cu_5881736643distribution_elementwise_grid_stride_kernelIfLi4EZNS0_9templates4cuda21uniform_and_transformIN3c104HalfEfPNS_17CUDAGeneratorImplEZZZNS4_18exponential_kernelIS9_EEvRNS_18TensorIteratorBaseEdT_ENKUlvE_clEvENKUlvE1_clEvEUlfE_EEvSC_T1_T2_EUlP24curandStatePhilox4_32_10E0_ZNS1_27distribution_nullary_kernelIS7_f6float4S9_SL_SG_EEvSC_SI_RKT3_T4_EUlifE_EEvlNS_15PhiloxCudaStateESH_SI_)
        .other          _ZN2at6native65_GLOBAL__N__c0d6c1cb_32_DistributionExponentialKernel_cu_5881736643distribution_elementwise_grid_stride_kernelIfLi4EZNS0_9templates4cuda21uniform_and_transformIN3c104HalfEfPNS_17CUDAGeneratorImplEZZZNS4_18exponential_kernelIS9_EEvRNS_18TensorIteratorBaseEdT_ENKUlvE_clEvENKUlvE1_clEvEUlfE_EEvSC_T1_T2_EUlP24curandStatePhilox4_32_10E0_ZNS1_27distribution_nullary_kernelIS7_f6float4S9_SL_SG_EEvSC_SI_RKT3_T4_EUlifE_EEvlNS_15PhiloxCudaStateESH_SI_,@"STO_CUDA_ENTRY STV_DEFAULT"
_ZN2at6native65_GLOBAL__N__c0d6c1cb_32_DistributionExponentialKernel_cu_5881736643distribution_elementwise_grid_stride_kernelIfLi4EZNS0_9templates4cuda21uniform_and_transformIN3c104HalfEfPNS_17CUDAGeneratorImplEZZZNS4_18exponential_kernelIS9_EEvRNS_18TensorIteratorBaseEdT_ENKUlvE_clEvENKUlvE1_clEvEUlfE_EEvSC_T1_T2_EUlP24curandStatePhilox4_32_10E0_ZNS1_27distribution_nullary_kernelIS7_f6float4S9_SL_SG_EEvSC_SI_RKT3_T4_EUlifE_EEvlNS_15PhiloxCudaStateESH_SI_:
        /* <DEDUP_REMOVED lines=93> */
[----:B------:R-:W-:Y:S05]  /*05d0*/  CALL.REL.NOINC `($__internal_5_$__cuda_sm20_div_s64) ;  /* 0x0000000c00647944 */ /* 0x000fea0003c00000 */
[----:B------:R-:W-:Y:S01]  /*05e0*/  MOV R24, R26 ;  /* 0x0000001a00187202 */ /* 0x000fe20000000f00 */
[----:B------:R-:W-:Y:S01]  /*05f0*/  IMAD.MOV.U32 R25, RZ, RZ, R27 ;  /* 0x000000ffff197224 */ /* 0x000fe200078e001b */
[----:B------:R-:W-:Y:S06]  /*0600*/  BRA `(.L_x_85) ;  /* 0x00000000005c7947 */ /* 0x000fec0003800000 */
.L_x_84:
        /* <DEDUP_REMOVED lines=23> */
.L_x_85:
        /* <DEDUP_REMOVED lines=21> */
.L_x_97:
        /* <DEDUP_REMOVED lines=13> */
.L_x_87:
[----:B------:R-:W-:Y:S05]  /*09a0*/  BSYNC B0 ;  /* 0x0000000000007941 */ /* 0x000fea0003800000 */
.L_x_86:
        /* <DEDUP_REMOVED lines=60> */
.L_x_89:
[----:B------:R-:W-:Y:S01]  /*0d70*/  MOV R26, R35 ;  /* 0x00000023001a7202 */ /* 0x000fe20000000f00 */
[----:B------:R-:W-:Y:S01]  /*0d80*/  IMAD.MOV.U32 R45, RZ, RZ, R33 ;  /* 0x000000ffff2d7224 */ /* 0x000fe200078e0021 */
[----:B------:R-:W-:Y:S01]  /*0d90*/  MOV R32, R30 ;  /* 0x0000001e00207202 */ /* 0x000fe20000000f00 */
[----:B------:R-:W-:-:S07]  /*0da0*/  IMAD.MOV.U32 R44, RZ, RZ, R28 ;  /* 0x000000ffff2c7224 */ /* 0x000fce00078e001c */
.L_x_88:
        /* <DEDUP_REMOVED lines=15> */
[----:B------:R-:W-:Y:S02]  /*0ea0*/  F2FP.F16.F32.PACK_AB R35, RZ, R27 ;  /* 0x0000001bff23723e */ /* 0x000fe400000000ff */
[----:B------:R-:W-:-:S05]  /*0eb0*/  LEA.HI.X.SX32 R27, R36, UR11, 0x1, P0 ;  /* 0x0000000b241b7c11 */ /* 0x000fca00080f0eff */
[----:B------:R0:W-:Y:S02]  /*0ec0*/  STG.E.U16 desc[UR8][R26.64], R35 ;  /* 0x000000231a007986 */ /* 0x0001e4000c101508 */
.L_x_91:
[----:B------:R-:W-:Y:S05]  /*0ed0*/  BSYNC B0 ;  /* 0x0000000000007941 */ /* 0x000fea0003800000 */
.L_x_90:
        /* <DEDUP_REMOVED lines=29> */
[----:B------:R-:W-:Y:S02]  /*10b0*/  F2FP.F16.F32.PACK_AB R44, RZ, R27 ;  /* 0x0000001bff2c723e */ /* 0x000fe400000000ff */
[----:B------:R-:W-:-:S05]  /*10c0*/  LEA.HI.X.SX32 R27, R45, UR11, 0x1, P2 ;  /* 0x0000000b2d1b7c11 */ /* 0x000fca00090f0eff */
[----:B------:R0:W-:Y:S02]  /*10d0*/  STG.E.U16 desc[UR8][R26.64], R44 ;  /* 0x0000002c1a007986 */ /* 0x0001e4000c101508 */
.L_x_93:
[----:B------:R-:W-:Y:S05]  /*10e0*/  BSYNC B0 ;  /* 0x0000000000007941 */ /* 0x000fea0003800000 */
.L_x_92:
        /* <DEDUP_REMOVED lines=15> */
.L_x_95:
[----:B------:R-:W-:Y:S05]  /*11e0*/  BSYNC B0 ;  /* 0x0000000000007941 */ /* 0x000fea0003800000 */
.L_x_94:
        /* <DEDUP_REMOVED lines=13> */
.L_x_96:
        /* <DEDUP_REMOVED lines=11> */
        .weak           $__internal_5_$__cuda_sm20_div_s64
        .type           $__internal_5_$__cuda_sm20_div_s64,@function
        .size           $__internal_5_$__cuda_sm20_div_s64,(.L_x_281 - $__internal_5_$__cuda_sm20_div_s64)
$__internal_5_$__cuda_sm20_div_s64:
        /* <DEDUP_REMOVED lines=74> */
[----:B------:R-:W-:Y:S06]  /*1810*/  RET.REL.NODEC R24 `(_ZN2at6native65_GLOBAL__N__c0d6c1cb_32_DistributionExponentialKernel_cu_5881736643distribution_elementwise_grid_stride_kernelIfLi4EZNS0_9templates4cuda21uniform_and_transformIN3c104HalfEfPNS_17CUDAGeneratorImplEZZZNS4_18exponential_kernelIS9_EEvRNS_18TensorIteratorBaseEdT_ENKUlvE_clEvENKUlvE1_clEvEUlfE_EEvSC_T1_T2_EUlP24curandStatePhilox4_32_10E0_ZNS1_27distribution_nullary_kernelIS7_f6float4S9_SL_SG_EEvSC_SI_RKT3_T4_EUlifE_EEvlNS_15PhiloxCudaStateESH_SI_) ;  /* 0xffffffe418f87950 */ /* 0x000fec0003c3ffff */
.L_x_98:
        /* <DEDUP_REMOVED lines=14> */
.L_x_281:


//--------------------- .text._ZN2at6native65_GLOBAL__N__c0d6c1cb_32_DistributionExponentialKernel_cu_5881736643distribution_elementwise_grid_stride_kernelIfLi4EZNS0_9templates4cuda21uniform_and_transformIN3c104HalfEfPNS_17CUDAGeneratorImplEZZZNS4_18exponential_kernelIS9_EEvRNS_18TensorIteratorBaseEdT_ENKUlvE_clEvENKUlvE1_clEvEUlfE_EEvSC_T1_T2_EUlP24curandStatePhilox4_32_10E_ZNS1_27distribution_nullary_kernelIS7_f7double2S9_SL_SG_EEvSC_SI_RKT3_T4_EUlifE0_EEvlNS_15PhiloxCudaStateESH_SI_ --------------------------
	.section	.text._ZN2at6native65_GLOBAL__N__c0d6c1cb_32_DistributionExponentialKernel_cu_5881736643distribution_elementwise_grid_stride_kernelIfLi4EZNS0_9templates4cuda21uniform_and_transformIN3c104HalfEfPNS_17CUDAGeneratorImplEZZZNS4_18exponential_kernelIS9_EEvRNS_18TensorIteratorBaseEdT_ENKUlvE_clEvENKUlvE1_clEvEUlfE_EEvSC_T1_T2_EUlP24curandStatePhilox4_32_10E_ZNS1_27distribution_nullary_kernelIS7_f7double2S9_SL_SG_EEvSC_SI_RKT3_T4_EUlifE0_EEvlNS_15PhiloxCudaStateESH_SI_,"ax",@progbits
	.align	128
.text._ZN2at6native65_GLOBAL__N__c0d6c1cb_32_DistributionExponentialKernel_cu_5881736643distribution_elementwise_grid_stride_kernelIfLi4EZNS0_9templates4cuda21uniform_and_transformIN3c104HalfEfPNS_17CUDAGeneratorImplEZZZNS4_18exponential_kernelIS9_EEvRNS_18TensorIteratorBaseEdT_ENKUlvE_clEvENKUlvE1_clEvEUlfE_EEvSC_T1_T2_EUlP24curandStatePhilox4_32_10E_ZNS1_27distribution_nullary_kernelIS7_f7double2S9_SL_SG_EEvSC_SI_RKT3_T4_EUlifE0_EEvlNS_15PhiloxCudaStateESH_SI_:
        .type           _ZN2at6native65_GLOBAL__N__c0d6c1cb_32_DistributionExponentialKernel_cu_5881736643distribution_elementwise_grid_stride_kernelIfLi4EZNS0_9templates4cuda21uniform_and_transformIN3c104HalfEfPNS_17CUDAGeneratorImplEZZZNS4_18exponential_kernelIS9_EEvRNS_18TensorIteratorBaseEdT_ENKUlvE_clEvENKUlvE1_clEvEUlfE_EEvSC_T1_T2_EUlP24curandStatePhilox4_32_10E_ZNS1_27distribution_nullary_kernelIS7_f7double2S9_SL_SG_EEvSC_SI_RKT3_T4_EUlifE0_EEvlNS_15PhiloxCudaStateESH_SI_,@function
        .size           _ZN2at6native65_GLOBAL__N__c0d6c1cb_32_DistributionExponentialKernel_cu_5881736643distribution_elementwise_grid_stride_kernelIfLi4EZNS0_9templates4cuda21uniform_and_transformIN3c104HalfEfPNS_17CUDAGeneratorImplEZZZNS4_18exponential_kernelIS9_EEvRNS_18TensorIteratorBaseEdT_ENKUlvE_clEvENKUlvE1_clEvEUlfE_EEvSC_T1_T2_EUlP24curandStatePhilox4_32_10E_ZNS1_27distribution_nullary_kernelIS7_f7double2S9_SL_SG_EEvSC_SI_RKT3_T4_EUlifE0_EEvlNS_15PhiloxCudaStateESH_SI_,(.L_x_283 - _ZN2at6native65_GLOBAL__N__c0d6c1cb_32_DistributionExponentialKernel_cu_5881736643distribution_elementwise_grid_stride_kernelIfLi4EZNS0_9templates4cuda21uniform_and_transformIN3c104HalfEfPNS_17CUDAGeneratorImplEZZZNS4_18exponential_kernelIS9_EEvRNS_18TensorIteratorBaseEdT_ENKUlvE_clEvENKUlvE1_clEvEUlfE_EEvSC_T1_T2_EUlP24curandStatePhilox4_32_10E_ZNS1_27distribution_nullary_kernelIS7_f7double2S9_SL_SG_EEvSC_SI_RKT3_T4_EUlifE0_EEvlNS_15PhiloxCudaStateESH_SI_)
        .other          _ZN2at6native65_GLOBAL__N__c0d6c1cb_32_DistributionExponentialKernel_cu_5881736643distribution_elementwise_grid_stride_kernelIfLi4EZNS0_9templates4cuda21uniform_and_transformIN3c104HalfEfPNS_17CUDAGeneratorImplEZZZNS4_18exponential_kernelIS9_EEvRNS_18TensorIteratorBaseEdT_ENKUlvE_clEvENKUlvE1_clEvEUlfE_EEvSC_T1_T2_EUlP24curandStatePhilox4_32_10E_ZNS1_27distribution_nullary_kernelIS7_f7double2S9_SL_SG_EEvSC_SI_RKT3_T4_EUlifE0_EEvlNS_15PhiloxCudaStateESH_SI_,@"STO_CUDA_ENTRY STV_DEFAULT"
_ZN2at6native65_GLOBAL__N__c0d6c1cb_32_DistributionExponentialKernel_cu_5881736643distribution_elementwise_grid_stride_kernelIfLi4EZNS0_9templates4cuda21uniform_and_transformIN3c104HalfEfPNS_17CUDAGeneratorImplEZZZNS4_18exponential_kernelIS9_EEvRNS_18TensorIteratorBaseEdT_ENKUlvE_clEvENKUlvE1_clEvEUlfE_EEvSC_T1_T2_EUlP24curandStatePhilox4_32_10E_ZNS1_27distribution_nullary_kernelIS7_f7double2S9_SL_SG_EEvSC_SI_RKT3_T4_EUlifE0_EEvlNS_15PhiloxCudaStateESH_SI_:
        /* <DEDUP_REMOVED lines=92> */
[----:B------:R-:W-:Y:S05]  /*05c0*/  CALL.REL.NOINC `($__internal_6_$__cuda_sm20_div_s64) ;  /* 0x0000004c00687944 */ /* 0x000fea0003c00000 */
[----:B------:R-:W-:Y:S05]  /*05d0*/  BRA `(.L_x_100) ;  /* 0x00000000005c7947 */ /* 0x000fea0003800000 */
.L_x_99:
        /* <DEDUP_REMOVED lines=23> */
.L_x_100:
        /* <DEDUP_REMOVED lines=52> */
[----:B------:R-:W-:Y:S01]  /*0a90*/  F2FP.F16.F32.PACK_AB R29, R22, R29 ;  /* 0x0000001d161d723e */ /* 0x000fe200000000ff */
        /* <DEDUP_REMOVED lines=25> */
.L_x_116:
        /* <DEDUP_REMOVED lines=13> */
.L_x_102:
[----:B------:R-:W-:Y:S05]  /*0d00*/  BSYNC B0 ;  /* 0x0000000000007941 */ /* 0x000fea0003800000 */
.L_x_101:
        /* <DEDUP_REMOVED lines=70> */
.L_x_104:
[----:B------:R-:W-:Y:S01]  /*1170*/  MOV R33, R36 ;  /* 0x0000002400217202 */ /* 0x000fe20000000f00 */
[----:B------:R-:W-:Y:S01]  /*1180*/  IMAD.MOV.U32 R39, RZ, RZ, R34 ;  /* 0x000000ffff277224 */ /* 0x000fe200078e0022 */
[----:B------:R-:W-:Y:S01]  /*1190*/  MOV R27, R31 ;  /* 0x0000001f001b7202 */ /* 0x000fe20000000f00 */
[----:B------:R-:W-:-:S07]  /*11a0*/  IMAD.MOV.U32 R26, RZ, RZ, R24 ;  /* 0x000000ffff1a7224 */ /* 0x000fce00078e0018 */
.L_x_103:
        /* <DEDUP_REMOVED lines=269> */
.L_x_107:
        /* <DEDUP_REMOVED lines=9> */
[----:B------:R-:W-:-:S05]  /*2310*/  F2FP.F16.F32.PACK_AB R34, RZ, R34 ;  /* 0x00000022ff22723e */ /* 0x000fca00000000ff */
[----:B------:R0:W-:Y:S02]  /*2320*/  STG.E.U16 desc[UR60][R36.64], R34 ;  /* 0x0000002224007986 */ /* 0x0001e4000c10153c */
.L_x_106:
[----:B------:R-:W-:Y:S05]  /*2330*/  BSYNC B0 ;  /* 0x0000000000007941 */ /* 0x000fea0003800000 */
.L_x_105:
        /* <DEDUP_REMOVED lines=252> */
.L_x_110:
        /* <DEDUP_REMOVED lines=11> */
.L_x_109:
[----:B------:R-:W-:Y:S05]  /*33b0*/  BSYNC B0 ;  /* 0x0000000000007941 */ /* 0x000fea0003800000 */
.L_x_108:
        /* <DEDUP_REMOVED lines=243> */
.L_x_113:
[----:B------:R-:W-:Y:S02]  /*42f0*/  ULDC.64 UR34, c[0x0][0x3d0] ;  /* 0x0000f40000227ab9 */ /* 0x000fe40000000a00 */
[----:B------:R-:W-:-:S05]  /*4300*/  IADD3 R26, P0, R33, UR34, RZ ;  /* 0x00000022211a7c10 */ /* 0x000fca000ff1e0ff */
[----:B------:R-:W-:-:S05]  /*4310*/  IMAD.X R27, RZ, RZ, UR35, P0 ;  /* 0x00000023ff1b7e24 */ /* 0x000fca00080e06ff */
[----:B------:R0:W-:Y:S03]  /*4320*/  STG.E.U16 desc[UR60][R26.64], R29 ;  /* 0x0000001d1a007986 */ /* 0x0001e6000c10153c */
.L_x_112:
[----:B------:R-:W-:Y:S05]  /*4330*/  BSYNC B0 ;  /* 0x0000000000007941 */ /* 0x000fea0003800000 */
.L_x_111:
        /* <DEDUP_REMOVED lines=243> */
.L_x_115:
[----:B------:R-:W-:Y:S02]  /*5270*/  ULDC.64 UR34, c[0x0][0x3d0] ;  /* 0x0000f40000227ab9 */ /* 0x000fe40000000a00 */
[----:B------:R-:W-:Y:S02]  /*5280*/  IADD3 R26, P0, R33, UR34, RZ ;  /* 0x00000022211a7c10 */ /* 0x000fe4000ff1e0ff */
[----:B------:R-:W-:Y:S02]  /*5290*/  PRMT R33, R29, 0x7632, R33 ;  /* 0x000076321d217816 */ /* 0x000fe40000000021 */
[----:B------:R-:W-:-:S05]  /*52a0*/  IADD3.X R27, RZ, UR35, RZ, P0, !PT ;  /* 0x00000023ff1b7c10 */ /* 0x000fca00087fe4ff */
[----:B------:R0:W-:Y:S04]  /*52b0*/  STG.E.U16 desc[UR60][R26.64], R33 ;  /* 0x000000211a007986 */ /* 0x0001e8000c10153c */
.L_x_114:
        /* <DEDUP_REMOVED lines=11> */
        .weak           $__internal_6_$__cuda_sm20_div_s64
        .type           $__internal_6_$__cuda_sm20_div_s64,@function
        .size           $__internal_6_$__cuda_sm20_div_s64,(.L_x_283 - $__internal_6_$__cuda_sm20_div_s64)
$__internal_6_$__cuda_sm20_div_s64:
        /* <DEDUP_REMOVED lines=74> */
[----:B------:R-:W-:Y:S06]  /*5810*/  RET.REL.NODEC R26 `(_ZN2at6native65_GLOBAL__N__c0d6c1cb_32_DistributionExponentialKernel_cu_5881736643distribution_elementwise_grid_stride_kernelIfLi4EZNS0_9templates4cuda21uniform_and_transformIN3c104HalfEfPNS_17CUDAGeneratorImplEZZZNS4_18exponential_kernelIS9_EEvRNS_18TensorIteratorBaseEdT_ENKUlvE_clEvENKUlvE1_clEvEUlfE_EEvSC_T1_T2_EUlP24curandStatePhilox4_32_10E_ZNS1_27distribution_nullary_kernelIS7_f7double2S9_SL_SG_EEvSC_SI_RKT3_T4_EUlifE0_EEvlNS_15PhiloxCudaStateESH_SI_) ;  /* 0xffffffa41af87950 */ /* 0x000fec0003c3ffff */
.L_x_117:
        /* <DEDUP_REMOVED lines=14> */
.L_x_283:


//--------------------- .text._ZN2at6native65_GLOBAL__N__c0d6c1cb_32_DistributionExponentialKernel_cu_5881736643distribution_elementwise_grid_stride_kernelIfLi4EZNS0_9templates4cuda21uniform_and_transformIN3c104HalfEfPNS_17CUDAGeneratorImplEZZZNS4_18exponential_kernelIS9_EEvRNS_18TensorIteratorBaseEdT_ENKUlvE_clEvENKUlvE1_clEvEUlfE_EEvSC_T1_T2_EUlP24curandStatePhilox4_32_10E_ZNS1_27distribution_nullary_kernelIS7_f7double2S9_SL_SG_EEvSC_SI_RKT3_T4_EUlifE_EEvlNS_15PhiloxCudaStateESH_SI_ --------------------------
	.section	.text._ZN2at6native65_GLOBAL__N__c0d6c1cb_32_DistributionExponentialKernel_cu_5881736643distribution_elementwise_grid_stride_kernelIfLi4EZNS0_9templates4cuda21uniform_and_transformIN3c104HalfEfPNS_17CUDAGeneratorImplEZZZNS4_18exponential_kernelIS9_EEvRNS_18TensorIteratorBaseEdT_ENKUlvE_clEvENKUlvE1_clEvEUlfE_EEvSC_T1_T2_EUlP24curandStatePhilox4_32_10E_ZNS1_27distribution_nullary_kernelIS7_f7double2S9_SL_SG_EEvSC_SI_RKT3_T4_EUlifE_EEvlNS_15PhiloxCudaStateESH_SI_,"ax",@progbits
	.align	128
.text._ZN2at6native65_GLOBAL__N__c0d6c1cb_32_DistributionExponentialKernel_cu_5881736643distribution_elementwise_grid_stride_kernelIfLi4EZNS0_9templates4cuda21uniform_and_transformIN3c104HalfEfPNS_17CUDAGeneratorImplEZZZNS4_18exponential_kernelIS9_EEvRNS_18TensorIteratorBaseEdT_ENKUlvE_clEvENKUlvE1_clEvEUlfE_EEvSC_T1_T2_EUlP24curandStatePhilox4_32_10E_ZNS1_27distribution_nullary_kernelIS7_f7double2S9_SL_SG_EEvSC_SI_RKT3_T4_EUlifE_EEvlNS_15PhiloxCudaStateESH_SI_:
        .type           _ZN2at6native65_GLOBAL__N__c0d6c1cb_32_DistributionExponentialKernel_cu_5881736643distribution_elementwise_grid_stride_kernelIfLi4EZNS0_9templates4cuda21uniform_and_transformIN3c104HalfEfPNS_17CUDAGeneratorImplEZZZNS4_18exponential_kernelIS9_EEvRNS_18TensorIteratorBaseEdT_ENKUlvE_clEvENKUlvE1_clEvEUlfE_EEvSC_T1_T2_EUlP24curandStatePhilox4_32_10E_ZNS1_27distribution_nullary_kernelIS7_f7double2S9_SL_SG_EEvSC_SI_RKT3_T4_EUlifE_EEvlNS_15PhiloxCudaStateESH_SI_,@function
        .size           _ZN2at6native65_GLOBAL__N__c0d6c1cb_32_DistributionExponentialKernel_cu_5881736643distribution_elementwise_grid_stride_kernelIfLi4EZNS0_9templates4cuda21uniform_and_transformIN3c104HalfEfPNS_17CUDAGeneratorImplEZZZNS4_18exponential_kernelIS9_EEvRNS_18TensorIteratorBaseEdT_ENKUlvE_clEvENKUlvE1_clEvEUlfE_EEvSC_T1_T2_EUlP24curandStatePhilox4_32_10E_ZNS1_27distribution_nullary_kernelIS7_f7double2S9_SL_SG_EEvSC_SI_RKT3_T4_EUlifE_EEvlNS_15PhiloxCudaStateESH_SI_,(.L_x_285 - _ZN2at6native65_GLOBAL__N__c0d6c1cb_32_DistributionExponentialKernel_cu_5881736643distribution_elementwise_grid_stride_kernelIfLi4EZNS0_9templates4cuda21uniform_and_transformIN3c104HalfEfPNS_17CUDAGeneratorImplEZZZNS4_18exponential_kernelIS9_EEvRNS_18TensorIteratorBaseEdT_ENKUlvE_clEvENKUlvE1_clEvEUlfE_EEvSC_T1_T2_EUlP24curandStatePhilox4_32_10E_ZNS1_27distribution_nullary_kernelIS7_f7double2S9_SL_SG_EEvSC_SI_RKT3_T4_EUlifE_EEvlNS_15PhiloxCudaStateESH_SI_)
        .other          _ZN2at6native65_GLOBAL__N__c0d6c1cb_32_DistributionExponentialKernel_cu_5881736643distribution_elementwise_grid_stride_kernelIfLi4EZNS0_9templates4cuda21uniform_and_transformIN3c104HalfEfPNS_17CUDAGeneratorImplEZZZNS4_18exponential_kernelIS9_EEvRNS_18TensorIteratorBaseEdT_ENKUlvE_clEvENKUlvE1_clEvEUlfE_EEvSC_T1_T2_EUlP24curandStatePhilox4_32_10E_ZNS1_27distribution_nullary_kernelIS7_f7double2S9_SL_SG_EEvSC_SI_RKT3_T4_EUlifE_EEvlNS_15PhiloxCudaStateESH_SI_,@"STO_CUDA_ENTRY STV_DEFAULT"
_ZN2at6native65_GLOBAL__N__c0d6c1cb_32_DistributionExponentialKernel_cu_5881736643distribution_elementwise_grid_stride_kernelIfLi4EZNS0_9templates4cuda21uniform_and_transformIN3c104HalfEfPNS_17CUDAGeneratorImplEZZZNS4_18exponential_kernelIS9_EEvRNS_18TensorIteratorBaseEdT_ENKUlvE_clEvENKUlvE1_clEvEUlfE_EEvSC_T1_T2_EUlP24curandStatePhilox4_32_10E_ZNS1_27distribution_nullary_kernelIS7_f7double2S9_SL_SG_EEvSC_SI_RKT3_T4_EUlifE_EEvlNS_15PhiloxCudaStateESH_SI_:
        /* <DEDUP_REMOVED lines=92> */
[----:B------:R-:W-:Y:S05]  /*05c0*/  CALL.REL.NOINC `($__internal_7_$__cuda_sm20_div_s64) ;  /* 0x0000000c00847944 */ /* 0x000fea0003c00000 */
[----:B------:R-:W-:Y:S02]  /*05d0*/  IMAD.MOV.U32 R20, RZ, RZ, R22 ;  /* 0x000000ffff147224 */ /* 0x000fe400078e0016 */
[----:B------:R-:W-:Y:S01]  /*05e0*/  IMAD.MOV.U32 R21, RZ, RZ, R23 ;  /* 0x000000ffff157224 */ /* 0x000fe200078e0017 */
[----:B------:R-:W-:Y:S06]  /*05f0*/  BRA `(.L_x_119) ;  /* 0x00000000005c7947 */ /* 0x000fec0003800000 */
.L_x_118:
        /* <DEDUP_REMOVED lines=23> */
.L_x_119:
        /* <DEDUP_REMOVED lines=29> */
[----:B------:R-:W-:-:S07]  /*0940*/  F2FP.F16.F32.PACK_AB R34, R23, R34 ;  /* 0x000000221722723e */ /* 0x000fce00000000ff */
.L_x_128:
        /* <DEDUP_REMOVED lines=13> */
.L_x_121:
[----:B------:R-:W-:Y:S05]  /*0a20*/  BSYNC B0 ;  /* 0x0000000000007941 */ /* 0x000fea0003800000 */
.L_x_120:
        /* <DEDUP_REMOVED lines=61> */
.L_x_123:
[----:B------:R-:W-:Y:S01]  /*0e00*/  IMAD.MOV.U32 R26, RZ, RZ, R42 ;  /* 0x000000ffff1a7224 */ /* 0x000fe200078e002a */
[----:B------:R-:W-:Y:S01]  /*0e10*/  MOV R40, R38 ;  /* 0x0000002600287202 */ /* 0x000fe20000000f00 */
[----:B------:R-:W-:Y:S02]  /*0e20*/  IMAD.MOV.U32 R27, RZ, RZ, R24 ;  /* 0x000000ffff1b7224 */ /* 0x000fe400078e0018 */
[----:B------:R-:W-:-:S07]  /*0e30*/  IMAD.MOV.U32 R41, RZ, RZ, R22 ;  /* 0x000000ffff297224 */ /* 0x000fce00078e0016 */
.L_x_122:
        /* <DEDUP_REMOVED lines=23> */
[----:B------:R-:W-:Y:S02]  /*0fb0*/  F2FP.F16.F32.PACK_AB R43, RZ, R27 ;  /* 0x0000001bff2b723e */ /* 0x000fe400000000ff */
[----:B------:R-:W-:-:S05]  /*0fc0*/  LEA.HI.X.SX32 R27, R42, UR11, 0x1, P0 ;  /* 0x0000000b2a1b7c11 */ /* 0x000fca00080f0eff */
[----:B------:R0:W-:Y:S02]  /*0fd0*/  STG.E.U16 desc[UR8][R26.64], R43 ;  /* 0x0000002b1a007986 */ /* 0x0001e4000c101508 */
.L_x_125:
[----:B------:R-:W-:Y:S05]  /*0fe0*/  BSYNC B0 ;  /* 0x0000000000007941 */ /* 0x000fea0003800000 */
.L_x_124:
        /* <DEDUP_REMOVED lines=29> */
.L_x_127:
[----:B------:R-:W-:Y:S05]  /*11c0*/  BSYNC B0 ;  /* 0x0000000000007941 */ /* 0x000fea0003800000 */
.L_x_126:
        /* <DEDUP_REMOVED lines=33> */
        .weak           $__internal_7_$__cuda_sm20_div_s64
        .type           $__internal_7_$__cuda_sm20_div_s64,@function
        .size           $__internal_7_$__cuda_sm20_div_s64,(.L_x_285 - $__internal_7_$__cuda_sm20_div_s64)
$__internal_7_$__cuda_sm20_div_s64:
        /* <DEDUP_REMOVED lines=74> */
[----:B------:R-:W-:Y:S06]  /*1880*/  RET.REL.NODEC R20 `(_ZN2at6native65_GLOBAL__N__c0d6c1cb_32_DistributionExponentialKernel_cu_5881736643distribution_elementwise_grid_stride_kernelIfLi4EZNS0_9templates4cuda21uniform_and_transformIN3c104HalfEfPNS_17CUDAGeneratorImplEZZZNS4_18exponential_kernelIS9_EEvRNS_18TensorIteratorBaseEdT_ENKUlvE_clEvENKUlvE1_clEvEUlfE_EEvSC_T1_T2_EUlP24curandStatePhilox4_32_10E_ZNS1_27distribution_nullary_kernelIS7_f7double2S9_SL_SG_EEvSC_SI_RKT3_T4_EUlifE_EEvlNS_15PhiloxCudaStateESH_SI_) ;  /* 0xffffffe414dc7950 */ /* 0x000fec0003c3ffff */
.L_x_129:
        /* <DEDUP_REMOVED lines=15> */
.L_x_285:


//--------------------- .text._ZN2at6native65_GLOBAL__N__c0d6c1cb_32_DistributionExponentialKernel_cu_5881736643distribution_elementwise_grid_stride_kernelIfLi4EZNS0_9templates4cuda21uniform_and_transformIffPNS_17CUDAGeneratorImplEZZZNS4_18exponential_kernelIS7_EEvRNS_18TensorIteratorBaseEdT_ENKUlvE_clEvENKUlvE0_clEvEUlfE_EEvSA_T1_T2_EUlP24curandStatePhilox4_32_10E0_ZNS1_27distribution_nullary_kernelIff6float4S7_SJ_SE_EEvSA_SG_RKT3_T4_EUlifE0_EEvlNS_15PhiloxCudaStateESF_SG_ --------------------------
	.section	.text._ZN2at6native65_GLOBAL__N__c0d6c1cb_32_DistributionExponentialKernel_cu_5881736643distribution_elementwise_grid_stride_kernelIfLi4EZNS0_9templates4cuda21uniform_and_transformIffPNS_17CUDAGeneratorImplEZZZNS4_18exponential_kernelIS7_EEvRNS_18TensorIteratorBaseEdT_ENKUlvE_clEvENKUlvE0_clEvEUlfE_EEvSA_T1_T2_EUlP24curandStatePhilox4_32_10E0_ZNS1_27distribution_nullary_kernelIff6float4S7_SJ_SE_EEvSA_SG_RKT3_T4_EUlifE0_EEvlNS_15PhiloxCudaStateESF_SG_,"ax",@progbits
	.align	128
.text._ZN2at6native65_GLOBAL__N__c0d6c1cb_32_DistributionExponentialKernel_cu_5881736643distribution_elementwise_grid_stride_kernelIfLi4EZNS0_9templates4cuda21uniform_and_transformIffPNS_17CUDAGeneratorImplEZZZNS4_18exponential_kernelIS7_EEvRNS_18TensorIteratorBaseEdT_ENKUlvE_clEvENKUlvE0_clEvEUlfE_EEvSA_T1_T2_EUlP24curandStatePhilox4_32_10E0_ZNS1_27distribution_nullary_kernelIff6float4S7_SJ_SE_EEvSA_SG_RKT3_T4_EUlifE0_EEvlNS_15PhiloxCudaStateESF_SG_:
        .type           _ZN2at6native65_GLOBAL__N__c0d6c1cb_32_DistributionExponentialKernel_cu_5881736643distribution_elementwise_grid_stride_kernelIfLi4EZNS0_9templates4cuda21uniform_and_transformIffPNS_17CUDAGeneratorImplEZZZNS4_18exponential_kernelIS7_EEvRNS_18TensorIteratorBaseEdT_ENKUlvE_clEvENKUlvE0_clEvEUlfE_EEvSA_T1_T2_EUlP24curandStatePhilox4_32_10E0_ZNS1_27distribution_nullary_kernelIff6float4S7_SJ_SE_EEvSA_SG_RKT3_T4_EUlifE0_EEvlNS_15PhiloxCudaStateESF_SG_,@function
        .size           _ZN2at6native65_GLOBAL__N__c0d6c1cb_32_DistributionExponentialKernel_cu_5881736643distribution_elementwise_grid_stride_kernelIfLi4EZNS0_9templates4cuda21uniform_and_transformIffPNS_17CUDAGeneratorImplEZZZNS4_18exponential_kernelIS7_EEvRNS_18TensorIteratorBaseEdT_ENKUlvE_clEvENKUlvE0_clEvEUlfE_EEvSA_T1_T2_EUlP24curandStatePhilox4_32_10E0_ZNS1_27distribution_nullary_kernelIff6float4S7_SJ_SE_EEvSA_SG_RKT3_T4_EUlifE0_EEvlNS_15PhiloxCudaStateESF_SG_,(.L_x_287 - _ZN2at6native65_GLOBAL__N__c0d6c1cb_32_DistributionExponentialKernel_cu_5881736643distribution_elementwise_grid_stride_kernelIfLi4EZNS0_9templates4cuda21uniform_and_transformIffPNS_17CUDAGeneratorImplEZZZNS4_18exponential_kernelIS7_EEvRNS_18TensorIteratorBaseEdT_ENKUlvE_clEvENKUlvE0_clEvEUlfE_EEvSA_T1_T2_EUlP24curandStatePhilox4_32_10E0_ZNS1_27distribution_nullary_kernelIff6float4S7_SJ_SE_EEvSA_SG_RKT3_T4_EUlifE0_EEvlNS_15PhiloxCudaStateESF_SG_)
        .other          _ZN2at6native65_GLOBAL__N__c0d6c1cb_32_DistributionExponentialKernel_cu_5881736643distribution_elementwise_grid_stride_kernelIfLi4EZNS0_9templates4cuda21uniform_and_transformIffPNS_17CUDAGeneratorImplEZZZNS4_18exponential_kernelIS7_EEvRNS_18TensorIteratorBaseEdT_ENKUlvE_clEvENKUlvE0_clEvEUlfE_EEvSA_T1_T2_EUlP24curandStatePhilox4_32_10E0_ZNS1_27distribution_nullary_kernelIff6float4S7_SJ_SE_EEvSA_SG_RKT3_T4_EUlifE0_EEvlNS_15PhiloxCudaStateESF_SG_,@"STO_CUDA_ENTRY STV_DEFAULT"
_ZN2at6native65_GLOBAL__N__c0d6c1cb_32_DistributionExponentialKernel_cu_5881736643distribution_elementwise_grid_stride_kernelIfLi4EZNS0_9templates4cuda21uniform_and_transformIffPNS_17CUDAGeneratorImplEZZZNS4_18exponential_kernelIS7_EEvRNS_18TensorIteratorBaseEdT_ENKUlvE_clEvENKUlvE0_clEvEUlfE_EEvSA_T1_T2_EUlP24curandStatePhilox4_32_10E0_ZNS1_27distribution_nullary_kernelIff6float4S7_SJ_SE_EEvSA_SG_RKT3_T4_EUlifE0_EEvlNS_15PhiloxCudaStateESF_SG_:
        /* <DEDUP_REMOVED lines=94> */
[----:B------:R-:W-:Y:S05]  /*05e0*/  CALL.REL.NOINC `($__internal_8_$__cuda_sm20_div_s64) ;  /* 0x0000004c00107944 */ /* 0x000fea0003c00000 */
[----:B------:R-:W-:Y:S01]  /*05f0*/  IMAD.MOV.U32 R2, RZ, RZ, R0 ;  /* 0x000000ffff027224 */ /* 0x000fe200078e0000 */
[----:B------:R-:W-:Y:S01]  /*0600*/  MOV R3, R7 ;  /* 0x0000000700037202 */ /* 0x000fe20000000f00 */
[----:B------:R-:W-:Y:S06]  /*0610*/  BRA `(.L_x_131) ;  /* 0x0000000000587947 */ /* 0x000fec0003800000 */
.L_x_130:
        /* <DEDUP_REMOVED lines=22> */
.L_x_131:
        /* <DEDUP_REMOVED lines=69> */
.L_x_147:
        /* <DEDUP_REMOVED lines=13> */
.L_x_133:
[----:B------:R-:W-:Y:S05]  /*0ca0*/  BSYNC B0 ;  /* 0x0000000000007941 */ /* 0x000fea0003800000 */
.L_x_132:
        /* <DEDUP_REMOVED lines=69> */
.L_x_135:
[----:B------:R-:W-:Y:S01]  /*1100*/  IMAD.MOV.U32 R37, RZ, RZ, R4 ;  /* 0x000000ffff257224 */ /* 0x000fe200078e0004 */
[----:B------:R-:W-:Y:S01]  /*1110*/  MOV R23, R0 ;  /* 0x0000000000177202 */ /* 0x000fe20000000f00 */
[----:B------:R-:W-:Y:S01]  /*1120*/  IMAD.MOV.U32 R2, RZ, RZ, R7 ;  /* 0x000000ffff027224 */ /* 0x000fe200078e0007 */
[----:B------:R-:W-:-:S07]  /*1130*/  MOV R3, R20 ;  /* 0x0000001400037202 */ /* 0x000fce0000000f00 */
.L_x_134:
        /* <DEDUP_REMOVED lines=251> */
.L_x_138:
[----:B------:R-:W-:Y:S01]  /*20f0*/  FSETP.GE.FTZ.AND P0, PT, R2, 0.99999994039535522461, PT ;  /* 0x3f7fffff0200780b */ /* 0x000fe20003f16000 */
[----:B------:R-:W-:Y:S01]  /*2100*/  ULDC.64 UR34, c[0x0][0x3d0] ;  /* 0x0000f40000227ab9 */ /* 0x000fe20000000a00 */
[----:B------:R-:W-:Y:S02]  /*2110*/  MOV R22, 0xb3800000 ;  /* 0xb380000000167802 */ /* 0x000fe40000000f00 */
[----:B------:R-:W-:-:S05]  /*2120*/  IADD3 R38, P1, R0, UR34, RZ ;  /* 0x0000002200267c10 */ /* 0x000fca000ff3e0ff */
[----:B------:R-:W-:-:S04]  /*2130*/  IMAD.X R39, RZ, RZ, UR35, P1 ;  /* 0x00000023ff277e24 */ /* 0x000fc800088e06ff */
[----:B------:R-:W0:Y:S08]  /*2140*/  @!P0 MUFU.LG2 R23, R2 ;  /* 0x0000000200178308 */ /* 0x000e300000000c00 */
[----:B------:R-:W1:Y:S01]  /*2150*/  MUFU.RCP R2, UR30 ;  /* 0x0000001e00027d08 */ /* 0x000e620008001000 */
[----:B0-----:R-:W-:-:S04]  /*2160*/  @!P0 FMUL.FTZ R22, R23, 0.69314718246459960938 ;  /* 0x3f31721817168820 */ /* 0x001fc80000410000 */
[----:B-1----:R-:W-:-:S05]  /*2170*/  FMUL.FTZ R23, R2, -R22 ;  /* 0x8000001602177220 */ /* 0x002fca0000410000 */
[----:B------:R0:W-:Y:S02]  /*2180*/  STG.E desc[UR60][R38.64], R23 ;  /* 0x0000001726007986 */ /* 0x0001e4000c10193c */
.L_x_137:
[----:B------:R-:W-:Y:S05]  /*2190*/  BSYNC B0 ;  /* 0x0000000000007941 */ /* 0x000fea0003800000 */
.L_x_136:
        /* <DEDUP_REMOVED lines=247> */
.L_x_141:
        /* <DEDUP_REMOVED lines=10> */
.L_x_140:
[----:B------:R-:W-:Y:S05]  /*31b0*/  BSYNC B0 ;  /* 0x0000000000007941 */ /* 0x000fea0003800000 */
.L_x_139:
        /* <DEDUP_REMOVED lines=243> */
.L_x_144:
[----:B------:R-:W-:Y:S01]  /*40f0*/  FSETP.GE.FTZ.AND P0, PT, R4, 0.99999994039535522461, PT ;  /* 0x3f7fffff0400780b */ /* 0x000fe20003f16000 */
[----:B------:R-:W-:Y:S01]  /*4100*/  MUFU.RCP R23, UR30 ;  /* 0x0000001e00177d08 */ /* 0x000fe20008001000 */
[----:B------:R-:W-:Y:S01]  /*4110*/  ULDC.64 UR34, c[0x0][0x3d0] ;  /* 0x0000f40000227ab9 */ /* 0x000fe20000000a00 */
[----:B------:R-:W-:-:S10]  /*4120*/  MOV R22, 0xb3800000 ;  /* 0xb380000000167802 */ /* 0x000fd40000000f00 */
[----:B------:R0:W1:Y:S02]  /*4130*/  @!P0 MUFU.LG2 R5, R4 ;  /* 0x0000000400058308 */ /* 0x0000640000000c00 */
[----:B0-----:R-:W-:Y:S01]  /*4140*/  IADD3 R4, P1, R0, UR34, RZ ;  /* 0x0000002200047c10 */ /* 0x001fe2000ff3e0ff */
[----:B-1----:R-:W-:-:S04]  /*4150*/  @!P0 FMUL.FTZ R22, R5, 0.69314718246459960938 ;  /* 0x3f31721805168820 */ /* 0x002fc80000410000 */
[----:B------:R-:W-:Y:S02]  /*4160*/  IMAD.X R5, RZ, RZ, UR35, P1 ;  /* 0x00000023ff057e24 */ /* 0x000fe400088e06ff */
[----:B------:R-:W-:-:S05]  /*4170*/  FMUL.FTZ R23, R23, -R22 ;  /* 0x8000001617177220 */ /* 0x000fca0000410000 */
[----:B------:R0:W-:Y:S02]  /*4180*/  STG.E desc[UR60][R4.64], R23 ;  /* 0x0000001704007986 */ /* 0x0001e4000c10193c */
.L_x_143:
[----:B------:R-:W-:Y:S05]  /*4190*/  BSYNC B0 ;  /* 0x0000000000007941 */ /* 0x000fea0003800000 */
.L_x_142:
        /* <DEDUP_REMOVED lines=244> */
.L_x_146:
[----:B------:R-:W-:Y:S01]  /*50e0*/  FSETP.GE.FTZ.AND P0, PT, R3, 0.99999994039535522461, PT ;  /* 0x3f7fffff0300780b */ /* 0x000fe20003f16000 */
[----:B------:R-:W-:Y:S01]  /*50f0*/  MUFU.RCP R23, UR30 ;  /* 0x0000001e00177d08 */ /* 0x000fe20008001000 */
[----:B------:R-:W-:Y:S01]  /*5100*/  ULDC.64 UR34, c[0x0][0x3d0] ;  /* 0x0000f40000227ab9 */ /* 0x000fe20000000a00 */
[----:B------:R-:W-:Y:S01]  /*5110*/  IMAD.MOV.U32 R22, RZ, RZ, -0x4c800000 ;  /* 0xb3800000ff167424 */ /* 0x000fe200078e00ff */
[----:B------:R-:W-:-:S04]  /*5120*/  IADD3 R4, P1, R0, UR34, RZ ;  /* 0x0000002200047c10 */ /* 0x000fc8000ff3e0ff */
[----:B------:R-:W-:-:S05]  /*5130*/  IADD3.X R5, RZ, UR35, RZ, P1, !PT ;  /* 0x00000023ff057c10 */ /* 0x000fca0008ffe4ff */
[----:B------:R-:W0:Y:S02]  /*5140*/  @!P0 MUFU.LG2 R3, R3 ;  /* 0x0000000300038308 */ /* 0x000e240000000c00 */
[----:B0-----:R-:W-:-:S04]  /*5150*/  @!P0 FMUL.FTZ R22, R3, 0.69314718246459960938 ;  /* 0x3f31721803168820 */ /* 0x001fc80000410000 */
[----:B------:R-:W-:-:S05]  /*5160*/  FMUL.FTZ R23, R23, -R22 ;  /* 0x8000001617177220 */ /* 0x000fca0000410000 */
[----:B------:R0:W-:Y:S02]  /*5170*/  STG.E desc[UR60][R4.64], R23 ;  /* 0x0000001704007986 */ /* 0x0001e4000c10193c */
.L_x_145:
        /* <DEDUP_REMOVED lines=11> */
        .weak           $__internal_8_$__cuda_sm20_div_s64
        .type           $__internal_8_$__cuda_sm20_div_s64,@function
        .size           $__internal_8_$__cuda_sm20_div_s64,(.L_x_287 - $__internal_8_$__cuda_sm20_div_s64)
$__internal_8_$__cuda_sm20_div_s64:
        /* <DEDUP_REMOVED lines=75> */
[----:B------:R-:W-:Y:S06]  /*56e0*/  RET.REL.NODEC R2 `(_ZN2at6native65_GLOBAL__N__c0d6c1cb_32_DistributionExponentialKernel_cu_5881736643distribution_elementwise_grid_stride_kernelIfLi4EZNS0_9templates4cuda21uniform_and_transformIffPNS_17CUDAGeneratorImplEZZZNS4_18exponential_kernelIS7_EEvRNS_18TensorIteratorBaseEdT_ENKUlvE_clEvENKUlvE0_clEvEUlfE_EEvSA_T1_T2_EUlP24curandStatePhilox4_32_10E0_ZNS1_27distribution_nullary_kernelIff6float4S7_SJ_SE_EEvSA_SG_RKT3_T4_EUlifE0_EEvlNS_15PhiloxCudaStateESF_SG_) ;  /* 0xffffffa802447950 */ /* 0x000fec0003c3ffff */
.L_x_148:
        /* <DEDUP_REMOVED lines=9> */
.L_x_287:


//--------------------- .text._ZN2at6native65_GLOBAL__N__c0d6c1cb_32_DistributionExponentialKernel_cu_5881736643distribution_elementwise_grid_stride_kernelIfLi4EZNS0_9templates4cuda21uniform_and_transformIffPNS_17CUDAGeneratorImplEZZZNS4_18exponential_kernelIS7_EEvRNS_18TensorIteratorBaseEdT_ENKUlvE_clEvENKUlvE0_clEvEUlfE_EEvSA_T1_T2_EUlP24curandStatePhilox4_32_10E0_ZNS1_27distribution_nullary_kernelIff6float4S7_SJ_SE_EEvSA_SG_RKT3_T4_EUlifE_EEvlNS_15PhiloxCudaStateESF_SG_ --------------------------
	.section	.text._ZN2at6native65_GLOBAL__N__c0d6c1cb_32_DistributionExponentialKernel_cu_5881736643distribution_elementwise_grid_stride_kernelIfLi4EZNS0_9templates4cuda21uniform_and_transformIffPNS_17CUDAGeneratorImplEZZZNS4_18exponential_kernelIS7_EEvRNS_18TensorIteratorBaseEdT_ENKUlvE_clEvENKUlvE0_clEvEUlfE_EEvSA_T1_T2_EUlP24curandStatePhilox4_32_10E0_ZNS1_27distribution_nullary_kernelIff6float4S7_SJ_SE_EEvSA_SG_RKT3_T4_EUlifE_EEvlNS_15PhiloxCudaStateESF_SG_,"ax",@progbits
	.align	128
.text._ZN2at6native65_GLOBAL__N__c0d6c1cb_32_DistributionExponentialKernel_cu_5881736643distribution_elementwise_grid_stride_kernelIfLi4EZNS0_9templates4cuda21uniform_and_transformIffPNS_17CUDAGeneratorImplEZZZNS4_18exponential_kernelIS7_EEvRNS_18TensorIteratorBaseEdT_ENKUlvE_clEvENKUlvE0_clEvEUlfE_EEvSA_T1_T2_EUlP24curandStatePhilox4_32_10E0_ZNS1_27distribution_nullary_kernelIff6float4S7_SJ_SE_EEvSA_SG_RKT3_T4_EUlifE_EEvlNS_15PhiloxCudaStateESF_SG_:
        .type           _ZN2at6native65_GLOBAL__N__c0d6c1cb_32_DistributionExponentialKernel_cu_5881736643distribution_elementwise_grid_stride_kernelIfLi4EZNS0_9templates4cuda21uniform_and_transformIffPNS_17CUDAGeneratorImplEZZZNS4_18exponential_kernelIS7_EEvRNS_18TensorIteratorBaseEdT_ENKUlvE_clEvENKUlvE0_clEvEUlfE_EEvSA_T1_T2_EUlP24curandStatePhilox4_32_10E0_ZNS1_27distribution_nullary_kernelIff6float4S7_SJ_SE_EEvSA_SG_RKT3_T4_EUlifE_EEvlNS_15PhiloxCudaStateESF_SG_,@function
        .size           _ZN2at6native65_GLOBAL__N__c0d6c1cb_32_DistributionExponentialKernel_cu_5881736643distribution_elementwise_grid_stride_kernelIfLi4EZNS0_9templates4cuda21uniform_and_transformIffPNS_17CUDAGeneratorImplEZZZNS4_18exponential_kernelIS7_EEvRNS_18TensorIteratorBaseEdT_ENKUlvE_clEvENKUlvE0_clEvEUlfE_EEvSA_T1_T2_EUlP24curandStatePhilox4_32_10E0_ZNS1_27distribution_nullary_kernelIff6float4S7_SJ_SE_EEvSA_SG_RKT3_T4_EUlifE_EEvlNS_15PhiloxCudaStateESF_SG_,(.L_x_289 - _ZN2at6native65_GLOBAL__N__c0d6c1cb_32_DistributionExponentialKernel_cu_5881736643distribution_elementwise_grid_stride_kernelIfLi4EZNS0_9templates4cuda21uniform_and_transformIffPNS_17CUDAGeneratorImplEZZZNS4_18exponential_kernelIS7_EEvRNS_18TensorIteratorBaseEdT_ENKUlvE_clEvENKUlvE0_clEvEUlfE_EEvSA_T1_T2_EUlP24curandStatePhilox4_32_10E0_ZNS1_27distribution_nullary_kernelIff6float4S7_SJ_SE_EEvSA_SG_RKT3_T4_EUlifE_EEvlNS_15PhiloxCudaStateESF_SG_)
        .other          _ZN2at6native65_GLOBAL__N__c0d6c1cb_32_DistributionExponentialKernel_cu_5881736643distribution_elementwise_grid_stride_kernelIfLi4EZNS0_9templates4cuda21uniform_and_transformIffPNS_17CUDAGeneratorImplEZZZNS4_18exponential_kernelIS7_EEvRNS_18TensorIteratorBaseEdT_ENKUlvE_clEvENKUlvE0_clEvEUlfE_EEvSA_T1_T2_EUlP24curandStatePhilox4_32_10E0_ZNS1_27distribution_nullary_kernelIff6float4S7_SJ_SE_EEvSA_SG_RKT3_T4_EUlifE_EEvlNS_15PhiloxCudaStateESF_SG_,@"STO_CUDA_ENTRY STV_DEFAULT"
_ZN2at6native65_GLOBAL__N__c0d6c1cb_32_DistributionExponentialKernel_cu_5881736643distribution_elementwise_grid_stride_kernelIfLi4EZNS0_9templates4cuda21uniform_and_transformIffPNS_17CUDAGeneratorImplEZZZNS4_18exponential_kernelIS7_EEvRNS_18TensorIteratorBaseEdT_ENKUlvE_clEvENKUlvE0_clEvEUlfE_EEvSA_T1_T2_EUlP24curandStatePhilox4_32_10E0_ZNS1_27distribution_nullary_kernelIff6float4S7_SJ_SE_EEvSA_SG_RKT3_T4_EUlifE_EEvlNS_15PhiloxCudaStateESF_SG_:
        /* <DEDUP_REMOVED lines=26> */
[--C-:B------:R-:W-:Y:S02]  /*01a0*/  SHF.R.U64 R4, R42, 0x2, R41.reuse ;  /* 0x000000022a047819 */ /* 0x100fe40000001229 */
[----:B------:R-:W-:Y:S02]  /*01b0*/  SHF.R.U32.HI R3, RZ, 0x2, R41 ;  /* 0x00000002ff037819 */ /* 0x000fe40000011629 */
[----:B------:R-:W-:Y:S01]  /*01c0*/  IADD3 R2, R22, -0x61c88647, RZ ;  /* 0x9e3779b916027810 */ /* 0x000fe20007ffe0ff */
[----:B------:R-:W-:Y:S01]  /*01d0*/  IMAD.WIDE.U32 R4, R4, -0x2daee0ad, RZ ;  /* 0xd2511f5304047825 */ /* 0x000fe200078e00ff */
[----:B------:R-:W-:-:S03]  /*01e0*/  LOP3.LUT R8, R7, R3, R22, 0x96, !PT ;  /* 0x0000000307087212 */ /* 0x000fc600078e9616 */
        /* <DEDUP_REMOVED lines=33> */
[----:B------:R-:W-:Y:S01]  /*0400*/  VIADD R13, R23, 0x1fd5c5a3 ;  /* 0x1fd5c5a3170d7836 */ /* 0x000fe20000000000 */
[----:B------:R-:W-:Y:S01]  /*0410*/  IADD3 R14, R22, 0x5384540f, RZ ;  /* 0x5384540f160e7810 */ /* 0x000fe20007ffe0ff */
[----:B------:R-:W-:Y:S01]  /*0420*/  IMAD.WIDE.U32 R24, R24, -0x2daee0ad, RZ ;  /* 0xd2511f5318187825 */ /* 0x000fe200078e00ff */
[----:B------:R-:W-:-:S03]  /*0430*/  MOV R17, R34 ;  /* 0x0000002200117202 */ /* 0x000fc60000000f00 */
        /* <DEDUP_REMOVED lines=10> */
[----:B------:R-:W-:Y:S01]  /*04e0*/  IADD3 R20, R22, -0x700cb87f, RZ ;  /* 0x8ff3478116147810 */ /* 0x000fe20007ffe0ff */
[----:B------:R-:W-:Y:S02]  /*04f0*/  VIADD R16, R23, 0xdb3d7428 ;  /* 0xdb3d742817107836 */ /* 0x000fe40000000000 */
[----:B------:R-:W-:-:S03]  /*0500*/  IMAD.MOV.U32 R21, RZ, RZ, R35 ;  /* 0x000000ffff157224 */ /* 0x000fc600078e0023 */
        /* <DEDUP_REMOVED lines=12> */
[----:B------:R-:W-:Y:S05]  /*05d0*/  CALL.REL.NOINC `($__internal_9_$__cuda_sm20_div_s64) ;  /* 0x0000000c00547944 */ /* 0x000fea0003c00000 */
[----:B------:R-:W-:Y:S01]  /*05e0*/  IMAD.MOV.U32 R24, RZ, RZ, R26 ;  /* 0x000000ffff187224 */ /* 0x000fe200078e001a */
[----:B------:R-:W-:Y:S01]  /*05f0*/  MOV R25, R27 ;  /* 0x0000001b00197202 */ /* 0x000fe20000000f00 */
[----:B------:R-:W-:Y:S06]  /*0600*/  BRA `(.L_x_150) ;  /* 0x00000000005c7947 */ /* 0x000fec0003800000 */
.L_x_149:
[----:B------:R-:W0:Y:S08]  /*0610*/  LDC R24, c[0x0][RZ] ;  /* 0x00000000ff187b82 */ /* 0x000e300000000800 */
[----:B------:R-:W0:Y:S02]  /*0620*/  LDC R25, c[0x0][0xc] ;  /* 0x00000300ff197b82 */ /* 0x000e240000000800 */
[----:B0-----:R-:W-:-:S04]  /*0630*/  IMAD R24, R24, R25, RZ ;  /* 0x0000001918187224 */ /* 0x001fc800078e02ff */
[----:B------:R-:W-:-:S04]  /*0640*/  IMAD.SHL.U32 R26, R24, 0x4, RZ ;  /* 0x00000004181a7824 */ /* 0x000fc800078e00ff */
[----:B------:R-:W0:Y:S01]  /*0650*/  I2F.U32.RP R27, R26 ;  /* 0x0000001a001b7306 */ /* 0x000e220000209000 */
[----:B------:R-:W-:Y:S02]  /*0660*/  IADD3 R29, RZ, -R26, RZ ;  /* 0x8000001aff1d7210 */ /* 0x000fe40007ffe0ff */
[----:B------:R-:W-:-:S05]  /*0670*/  ISETP.NE.U32.AND P2, PT, R26, RZ, PT ;  /* 0x000000ff1a00720c */ /* 0x000fca0003f45070 */
[----:B0-----:R-:W0:Y:S02]  /*0680*/  MUFU.RCP R27, R27 ;  /* 0x0000001b001b7308 */ /* 0x001e240000001000 */
[----:B0-----:R-:W-:-:S06]  /*0690*/  VIADD R24, R27, 0xffffffe ;  /* 0x0ffffffe1b187836 */ /* 0x001fcc0000000000 */
[----:B------:R0:W1:Y:S02]  /*06a0*/  F2I.FTZ.U32.TRUNC.NTZ R25, R24 ;  /* 0x0000001800197305 */ /* 0x000064000021f000 */
[----:B0-----:R-:W-:Y:S02]  /*06b0*/  IMAD.MOV.U32 R24, RZ, RZ, RZ ;  /* 0x000000ffff187224 */ /* 0x001fe400078e00ff */
        /* <DEDUP_REMOVED lines=8> */
[----:B------:R-:W-:Y:S02]  /*0740*/  ISETP.GE.U32.AND P1, PT, R25, R26, PT ;  /* 0x0000001a1900720c */ /* 0x000fe40003f26070 */
[----:B------:R-:W-:-:S11]  /*0750*/  MOV R25, RZ ;  /* 0x000000ff00197202 */ /* 0x000fd60000000f00 */
[----:B------:R-:W-:Y:S01]  /*0760*/  @P1 VIADD R24, R24, 0x1 ;  /* 0x0000000118181836 */ /* 0x000fe20000000000 */
[----:B------:R-:W-:-:S07]  /*0770*/  @!P2 LOP3.LUT R24, RZ, R26, RZ, 0x33, !PT ;  /* 0x0000001aff18a212 */ /* 0x000fce00078e33ff */
.L_x_150:
[----:B------:R-:W-:Y:S01]  /*0780*/  ULDC UR4, c[0x0][0x0] ;  /* 0x0000000000047ab9 */ /* 0x000fe20000000800 */
[----:B------:R-:W-:Y:S01]  /*0790*/  ULDC UR5, c[0x0][0xc] ;  /* 0x0000030000057ab9 */ /* 0x000fe20000000800 */
[----:B------:R-:W-:Y:S01]  /*07a0*/  IADD3 R24, P0, R24, 0x1, RZ ;  /* 0x0000000118187810 */ /* 0x000fe20007f1e0ff */
[----:B------:R-:W-:-:S04]  /*07b0*/  UIMAD.WIDE.U32 UR4, UR4, UR5, URZ ;  /* 0x00000005040472a5 */ /* 0x000fc8000f8e003f */
[----:B------:R-:W-:Y:S02]  /*07c0*/  IMAD.X R26, RZ, RZ, R25, P0 ;  /* 0x000000ffff1a7224 */ /* 0x000fe400000e0619 */
[C---:B------:R-:W-:Y:S02]  /*07d0*/  IMAD R27, R24.reuse, UR5, RZ ;  /* 0x00000005181b7c24 */ /* 0x040fe4000f8e02ff */
[----:B------:R-:W-:-:S04]  /*07e0*/  IMAD.WIDE.U32 R24, R24, UR4, RZ ;  /* 0x0000000418187c25 */ /* 0x000fc8000f8e00ff */
[----:B------:R-:W-:Y:S02]  /*07f0*/  IMAD R27, R26, UR4, R27 ;  /* 0x000000041a1b7c24 */ /* 0x000fe4000f8e021b */
[----:B------:R-:W-:-:S03]  /*0800*/  IMAD.SHL.U32 R38, R24, 0x4, RZ ;  /* 0x0000000418267824 */ /* 0x000fc600078e00ff */
[----:B------:R-:W-:Y:S02]  /*0810*/  IADD3 R37, R25, R27, RZ ;  /* 0x0000001b19257210 */ /* 0x000fe40007ffe0ff */
[----:B------:R-:W-:Y:S02]  /*0820*/  ISETP.GE.U32.AND P0, PT, R17, R38, PT ;  /* 0x000000261100720c */ /* 0x000fe40003f06070 */
        /* <DEDUP_REMOVED lines=10> */
.L_x_162:
[----:B------:R-:W-:Y:S01]  /*08d0*/  VIADD R41, R41, 0x1 ;  /* 0x0000000129297836 */ /* 0x000fe20000000000 */
[----:B------:R-:W-:Y:S03]  /*08e0*/  BSSY B0, `(.L_x_151) ;  /* 0x000000c000007945 */ /* 0x000fe60003800000 */
[C---:B012---:R-:W-:Y:S01]  /*08f0*/  IMAD.HI.U32 R27, R41.reuse, -0x2daee0ad, RZ ;  /* 0xd2511f53291b7827 */ /* 0x047fe200078e00ff */
[----:B------:R-:W-:-:S13]  /*0900*/  ISETP.NE.AND P0, PT, R41, RZ, PT ;  /* 0x000000ff2900720c */ /* 0x000fda0003f05270 */
[----:B------:R-:W-:Y:S05]  /*0910*/  @P0 BRA `(.L_x_152) ;  /* 0x0000000000200947 */ /* 0x000fea0003800000 */
[----:B------:R-:W-:-:S05]  /*0920*/  VIADD R39, R39, 0x1 ;  /* 0x0000000127277836 */ /* 0x000fca0000000000 */
[----:B------:R-:W-:-:S13]  /*0930*/  ISETP.NE.AND P0, PT, R39, RZ, PT ;  /* 0x000000ff2700720c */ /* 0x000fda0003f05270 */
[----:B------:R-:W-:Y:S01]  /*0940*/  @!P0 IADD3 R34, R34, 0x1, RZ ;  /* 0x0000000122228810 */ /* 0x000fe20007ffe0ff */
[----:B------:R-:W-:Y:S01]  /*0950*/  @!P0 VIADD R26, R21, 0x1 ;  /* 0x00000001151a8836 */ /* 0x000fe20000000000 */
[----:B------:R-:W-:Y:S02]  /*0960*/  @!P0 MOV R39, RZ ;  /* 0x000000ff00278202 */ /* 0x000fe40000000f00 */
[----:B------:R-:W-:-:S13]  /*0970*/  ISETP.NE.AND P1, PT, R34, RZ, !P0 ;  /* 0x000000ff2200720c */ /* 0x000fda0004725270 */
[----:B------:R-:W-:-:S04]  /*0980*/  @P1 IMAD.MOV R26, RZ, RZ, R21 ;  /* 0x000000ffff1a1224 */ /* 0x000fc800078e0215 */
[----:B------:R-:W-:-:S07]  /*0990*/  @!P0 IMAD.MOV.U32 R21, RZ, RZ, R26 ;  /* 0x000000ffff158224 */ /* 0x000fce00078e001a */
.L_x_152:
[----:B------:R-:W-:Y:S05]  /*09a0*/  BSYNC B0 ;  /* 0x0000000000007941 */ /* 0x000fea0003800000 */
.L_x_151:
        /* <DEDUP_REMOVED lines=10> */
[----:B------:R-:W-:Y:S02]  /*0a50*/  LOP3.LUT R26, R33, R45, R0, 0x96, !PT ;  /* 0x0000002d211a7212 */ /* 0x000fe400078e9600 */
[----:B------:R-:W-:Y:S02]  /*0a60*/  MOV R45, R35 ;  /* 0x00000023002d7202 */ /* 0x000fe40000000f00 */
        /* <DEDUP_REMOVED lines=45> */
[----:B------:R-:W-:Y:S02]  /*0d40*/  @P0 IMAD.MOV.U32 R45, RZ, RZ, R40 ;  /* 0x000000ffff2d0224 */ /* 0x000fe400078e0028 */
[----:B------:R-:W-:Y:S01]  /*0d50*/  @P0 IMAD.MOV.U32 R32, RZ, RZ, R33 ;  /* 0x000000ffff200224 */ /* 0x000fe200078e0021 */
[----:B------:R-:W-:Y:S06]  /*0d60*/  BRA `(.L_x_153) ;  /* 0x0000000000107947 */ /* 0x000fec0003800000 */
.L_x_154:
[----:B------:R-:W-:Y:S01]  /*0d70*/  IMAD.MOV.U32 R26, RZ, RZ, R35 ;  /* 0x000000ffff1a7224 */ /* 0x000fe200078e0023 */
[----:B------:R-:W-:Y:S01]  /*0d80*/  MOV R45, R33 ;  /* 0x00000021002d7202 */ /* 0x000fe20000000f00 */
[----:B------:R-:W-:Y:S02]  /*0d90*/  IMAD.MOV.U32 R44, RZ, RZ, R28 ;  /* 0x000000ffff2c7224 */ /* 0x000fe400078e001c */
[----:B------:R-:W-:-:S07]  /*0da0*/  IMAD.MOV.U32 R32, RZ, RZ, R30 ;  /* 0x000000ffff207224 */ /* 0x000fce00078e001e */
.L_x_153:
[----:B0-----:R-:W-:Y:S01]  /*0db0*/  ISETP.GE.U32.AND P0, PT, R17, R24, PT ;  /* 0x000000181100720c */ /* 0x001fe20003f06070 */
[----:B------:R-:W-:Y:S01]  /*0dc0*/  HFMA2.MMA R33, -RZ, RZ, 0.1171875, 0 ;  /* 0x2f800000ff217435 */ /* 0x000fe200000001ff */
[----:B------:R-:W-:Y:S01]  /*0dd0*/  I2FP.F32.U32 R26, R26 ;  /* 0x0000001a001a7245 */ /* 0x000fe20000201000 */
[----:B------:R-:W-:Y:S01]  /*0de0*/  BSSY B0, `(.L_x_155) ;  /* 0x000000e000007945 */ /* 0x000fe20003800000 */
[----:B------:R-:W-:-:S07]  /*0df0*/  ISETP.GE.AND.EX P0, PT, R18, R25, PT, P0 ;  /* 0x000000191200720c */ /* 0x000fce0003f06300 */
[----:B------:R-:W-:-:S06]  /*0e00*/  FFMA.FTZ R46, R26, R33, 1.1641532182693481445e-10 ;  /* 0x2f0000001a2e7423 */ /* 0x000fcc0000010021 */
[----:B------:R-:W-:Y:S05]  /*0e10*/  @P0 BRA `(.L_x_156) ;  /* 0x0000000000280947 */ /* 0x000fea0003800000 */
[----:B------:R-:W-:Y:S01]  /*0e20*/  FSETP.GE.FTZ.AND P0, PT, R46, 0.99999994039535522461, PT ;  /* 0x3f7fffff2e00780b */ /* 0x000fe20003f16000 */
[----:B------:R-:W-:Y:S01]  /*0e30*/  MUFU.RCP R40, UR7 ;  /* 0x0000000700287d08 */ /* 0x000fe20008001000 */
[----:B------:R-:W-:Y:S02]  /*0e40*/  IMAD R36, R17, UR6, RZ ;  /* 0x0000000611247c24 */ /* 0x000fe4000f8e02ff */
[----:B------:R-:W-:-:S03]  /*0e50*/  IMAD.MOV.U32 R35, RZ, RZ, -0x4c800000 ;  /* 0xb3800000ff237424 */ /* 0x000fc600078e00ff */
[----:B------:R-:W-:-:S06]  /*0e60*/  IADD3 R26, P1, R36, UR10, RZ ;  /* 0x0000000a241a7c10 */ /* 0x000fcc000ff3e0ff */
[----:B------:R-:W0:Y:S02]  /*0e70*/  @!P0 MUFU.LG2 R27, R46 ;  /* 0x0000002e001b8308 */ /* 0x000e240000000c00 */
[----:B0-----:R-:W-:Y:S01]  /*0e80*/  @!P0 FMUL.FTZ R35, R27, 0.69314718246459960938 ;  /* 0x3f3172181b238820 */ /* 0x001fe20000410000 */
[----:B------:R-:W-:-:S03]  /*0e90*/  LEA.HI.X.SX32 R27, R36, UR11, 0x1, P1 ;  /* 0x0000000b241b7c11 */ /* 0x000fc600088f0eff */
[----:B------:R-:W-:-:S05]  /*0ea0*/  FMUL.FTZ R35, R40, -R35 ;  /* 0x8000002328237220 */ /* 0x000fca0000410000 */
[----:B------:R0:W-:Y:S02]  /*0eb0*/  STG.E desc[UR8][R26.64], R35 ;  /* 0x000000231a007986 */ /* 0x0001e4000c101908 */
.L_x_156:
[----:B------:R-:W-:Y:S05]  /*0ec0*/  BSYNC B0 ;  /* 0x0000000000007941 */ /* 0x000fea0003800000 */
.L_x_155:
[----:B------:R-:W-:Y:S01]  /*0ed0*/  ULDC UR4, c[0x0][0xc] ;  /* 0x0000030000047ab9 */ /* 0x000fe20000000800 */
[----:B------:R-:W1:Y:S01]  /*0ee0*/  LDC R36, c[0x0][RZ] ;  /* 0x00000000ff247b82 */ /* 0x000e620000000800 */
[----:B------:R-:W-:Y:S01]  /*0ef0*/  BSSY B0, `(.L_x_157) ;  /* 0x000001d000007945 */ /* 0x000fe20003800000 */
[----:B-1----:R-:W-:-:S04]  /*0f00*/  IMAD R36, R36, UR4, RZ ;  /* 0x0000000424247c24 */ /* 0x002fc8000f8e02ff */
[C---:B0-----:R-:W-:Y:S01]  /*0f10*/  IMAD R26, R36.reuse, 0x3, RZ ;  /* 0x00000003241a7824 */ /* 0x041fe200078e02ff */
[CC--:B------:R-:W-:Y:S02]  /*0f20*/  IADD3 R49, P0, R36.reuse, R17.reuse, RZ ;  /* 0x0000001124317210 */ /* 0x0c0fe40007f1e0ff */
[-C--:B------:R-:W-:Y:S02]  /*0f30*/  LEA R47, P4, R36, R17.reuse, 0x1 ;  /* 0x00000011242f7211 */ /* 0x080fe400078808ff */
[-C--:B------:R-:W-:Y:S01]  /*0f40*/  ISETP.GE.U32.AND P2, PT, R49, R24.reuse, PT ;  /* 0x000000183100720c */ /* 0x080fe20003f46070 */
[--C-:B------:R-:W-:Y:S01]  /*0f50*/  IMAD.X R46, RZ, RZ, R18.reuse, P0 ;  /* 0x000000ffff2e7224 */ /* 0x100fe200000e0612 */
[----:B------:R-:W-:Y:S02]  /*0f60*/  IADD3 R35, P3, R26, R17, RZ ;  /* 0x000000111a237210 */ /* 0x000fe40007f7e0ff */
[-C--:B------:R-:W-:Y:S02]  /*0f70*/  ISETP.GE.U32.AND P1, PT, R47, R24.reuse, PT ;  /* 0x000000182f00720c */ /* 0x080fe40003f26070 */
[----:B------:R-:W-:Y:S01]  /*0f80*/  ISETP.GE.AND.EX P2, PT, R46, R25, PT, P2 ;  /* 0x000000192e00720c */ /* 0x000fe20003f46320 */
[----:B------:R-:W-:Y:S01]  /*0f90*/  IMAD.X R26, RZ, RZ, R18, P3 ;  /* 0x000000ffff1a7224 */ /* 0x000fe200018e0612 */
[----:B------:R-:W-:-:S02]  /*0fa0*/  ISETP.GE.U32.AND P0, PT, R35, R24, PT ;  /* 0x000000182300720c */ /* 0x000fc40003f06070 */
[----:B------:R-:W-:Y:S02]  /*0fb0*/  IADD3.X R40, RZ, R18, RZ, P4, !PT ;  /* 0x00000012ff287210 */ /* 0x000fe400027fe4ff */
        /* <DEDUP_REMOVED lines=16> */
.L_x_158:
[----:B------:R-:W-:Y:S05]  /*10c0*/  BSYNC B0 ;  /* 0x0000000000007941 */ /* 0x000fea0003800000 */
.L_x_157:
[----:B------:R-:W-:Y:S01]  /*10d0*/  BSSY B0, `(.L_x_159) ;  /* 0x000000e000007945 */ /* 0x000fe20003800000 */
[----:B------:R-:W-:Y:S01]  /*10e0*/  I2FP.F32.U32 R32, R32 ;  /* 0x0000002000207245 */ /* 0x000fe20000201000 */
[----:B------:R-:W-:Y:S02]  /*10f0*/  FFMA.FTZ R44, R40, R33, 1.1641532182693481445e-10 ;  /* 0x2f000000282c7423 */ /* 0x000fe40000010021 */
[----:B------:R-:W-:Y:S05]  /*1100*/  @P1 BRA `(.L_x_160) ;  /* 0x0000000000281947 */ /* 0x000fea0003800000 */
[----:B------:R-:W-:Y:S01]  /*1110*/  FSETP.GE.FTZ.AND P1, PT, R44, 0.99999994039535522461, PT ;  /* 0x3f7fffff2c00780b */ /* 0x000fe20003f36000 */
[----:B0-----:R-:W-:Y:S01]  /*1120*/  MUFU.RCP R45, UR7 ;  /* 0x00000007002d7d08 */ /* 0x001fe20008001000 */
[----:B------:R-:W-:Y:S01]  /*1130*/  IMAD R47, R47, UR6, RZ ;  /* 0x000000062f2f7c24 */ /* 0x000fe2000f8e02ff */
[----:B------:R-:W-:-:S04]  /*1140*/  MOV R40, 0xb3800000 ;  /* 0xb380000000287802 */ /* 0x000fc80000000f00 */
[----:B------:R-:W-:-:S06]  /*1150*/  IADD3 R26, P2, R47, UR10, RZ ;  /* 0x0000000a2f1a7c10 */ /* 0x000fcc000ff5e0ff */
[----:B------:R-:W0:Y:S02]  /*1160*/  @!P1 MUFU.LG2 R27, R44 ;  /* 0x0000002c001b9308 */ /* 0x000e240000000c00 */
[----:B0-----:R-:W-:Y:S01]  /*1170*/  @!P1 FMUL.FTZ R40, R27, 0.69314718246459960938 ;  /* 0x3f3172181b289820 */ /* 0x001fe20000410000 */
[----:B------:R-:W-:-:S03]  /*1180*/  LEA.HI.X.SX32 R27, R47, UR11, 0x1, P2 ;  /* 0x0000000b2f1b7c11 */ /* 0x000fc600090f0eff */
[----:B------:R-:W-:-:S05]  /*1190*/  FMUL.FTZ R45, R45, -R40 ;  /* 0x800000282d2d7220 */ /* 0x000fca0000410000 */
[----:B------:R1:W-:Y:S02]  /*11a0*/  STG.E desc[UR8][R26.64], R45 ;  /* 0x0000002d1a007986 */ /* 0x0003e4000c101908 */
.L_x_160:
[----:B------:R-:W-:Y:S05]  /*11b0*/  BSYNC B0 ;  /* 0x0000000000007941 */ /* 0x000fea0003800000 */
.L_x_159:
[----:B------:R-:W-:Y:S01]  /*11c0*/  FFMA.FTZ R40, R32, R33, 1.1641532182693481445e-10 ;  /* 0x2f00000020287423 */ /* 0x000fe20000010021 */
[----:B------:R-:W-:Y:S06]  /*11d0*/  @P0 BRA `(.L_x_161) ;  /* 0x0000000000280947 */ /* 0x000fec0003800000 */
[----:B------:R-:W-:Y:S01]  /*11e0*/  FSETP.GE.FTZ.AND P0, PT, R40, 0.99999994039535522461, PT ;  /* 0x3f7fffff2800780b */ /* 0x000fe20003f16000 */
[----:B------:R-:W-:Y:S01]  /*11f0*/  MUFU.RCP R33, UR7 ;  /* 0x0000000700217d08 */ /* 0x000fe20008001000 */
[----:B------:R-:W-:Y:S02]  /*1200*/  IMAD R35, R35, UR6, RZ ;  /* 0x0000000623237c24 */ /* 0x000fe4000f8e02ff */
[----:B------:R-:W-:-:S03]  /*1210*/  IMAD.MOV.U32 R32, RZ, RZ, -0x4c800000 ;  /* 0xb3800000ff207424 */ /* 0x000fc600078e00ff */
[----:B01----:R-:W-:-:S06]  /*1220*/  IADD3 R26, P1, R35, UR10, RZ ;  /* 0x0000000a231a7c10 */ /* 0x003fcc000ff3e0ff */
[----:B------:R-:W0:Y:S02]  /*1230*/  @!P0 MUFU.LG2 R27, R40 ;  /* 0x00000028001b8308 */ /* 0x000e240000000c00 */
[----:B0-----:R-:W-:Y:S01]  /*1240*/  @!P0 FMUL.FTZ R32, R27, 0.69314718246459960938 ;  /* 0x3f3172181b208820 */ /* 0x001fe20000410000 */
[----:B------:R-:W-:-:S03]  /*1250*/  LEA.HI.X.SX32 R27, R35, UR11, 0x1, P1 ;  /* 0x0000000b231b7c11 */ /* 0x000fc600088f0eff */
[----:B------:R-:W-:-:S05]  /*1260*/  FMUL.FTZ R33, R33, -R32 ;  /* 0x8000002021217220 */ /* 0x000fca0000410000 */
[----:B------:R2:W-:Y:S02]  /*1270*/  STG.E desc[UR8][R26.64], R33 ;  /* 0x000000211a007986 */ /* 0x0005e4000c101908 */
.L_x_161:
[----:B------:R-:W-:Y:S01]  /*1280*/  LEA R17, P0, R36, R17, 0x2 ;  /* 0x0000001124117211 */ /* 0x000fe200078010ff */
[----:B------:R-:W-:Y:S05]  /*1290*/  WARPSYNC.ALL ;  /* 0x0000000000007948 */ /* 0x000fea0003800000 */
[----:B------:R-:W-:Y:S01]  /*12a0*/  IMAD.X R18, RZ, RZ, R18, P0 ;  /* 0x000000ffff127224 */ /* 0x000fe200000e0612 */
[----:B------:R-:W-:Y:S01]  /*12b0*/  BAR.SYNC.DEFER_BLOCKING 0x0 ;  /* 0x0000000000007b1d */ /* 0x000fe20000010000 */
[----:B------:R-:W-:Y:S01]  /*12c0*/  ISETP.GE.U32.AND P0, PT, R17, R38, PT ;  /* 0x000000261100720c */ /* 0x000fe20003f06070 */
[----:B------:R-:W-:Y:S01]  /*12d0*/  IMAD.MOV.U32 R36, RZ, RZ, R28 ;  /* 0x000000ffff247224 */ /* 0x000fe200078e001c */
[----:B------:R-:W-:Y:S01]  /*12e0*/  MOV R40, R30 ;  /* 0x0000001e00287202 */ /* 0x000fe20000000f00 */
[----:B------:R-:W-:Y:S01]  /*12f0*/  IMAD.MOV.U32 R35, RZ, RZ, R29 ;  /* 0x000000ffff237224 */ /* 0x000fe200078e001d */
[----:B------:R-:W-:-:S13]  /*1300*/  ISETP.GE.AND.EX P0, PT, R18, R37, PT, P0 ;  /* 0x000000251200720c */ /* 0x000fda0003f06300 */
[----:B------:R-:W-:Y:S05]  /*1310*/  @!P0 BRA `(.L_x_162) ;  /* 0xfffffff4006c8947 */ /* 0x000fea000383ffff */
[----:B------:R-:W-:Y:S05]  /*1320*/  EXIT ;  /* 0x000000000000794d */ /* 0x000fea0003800000 */
        .weak           $__internal_9_$__cuda_sm20_div_s64
        .type           $__internal_9_$__cuda_sm20_div_s64,@function
        .size           $__internal_9_$__cuda_sm20_div_s64,(.L_x_289 - $__internal_9_$__cuda_sm20_div_s64)
$__internal_9_$__cuda_sm20_div_s64:
[----:B------:R-:W-:Y:S02]  /*1330*/  UMOV UR5, URZ ;  /* 0x0000003f00057c82 */ /* 0x000fe40008000000 */
[----:B------:R-:W0:Y:S08]  /*1340*/  I2F.U64.RP R29, UR4 ;  /* 0x00000004001d7d12 */ /* 0x000e300008309000 */
[----:B0-----:R-:W0:Y:S02]  /*1350*/  MUFU.RCP R29, R29 ;  /* 0x0000001d001d7308 */ /* 0x001e240000001000 */
[----:B0-----:R-:W-:-:S06]  /*1360*/  IADD3 R26, R29, 0x1ffffffe, RZ ;  /* 0x1ffffffe1d1a7810 */ /* 0x001fcc0007ffe0ff */
[----:B------:R-:W0:Y:S02]  /*1370*/  F2I.U64.TRUNC R26, R26 ;  /* 0x0000001a001a7311 */ /* 0x000e24000020d800 */
[----:B0-----:R-:W-:-:S04]  /*1380*/  IMAD.WIDE.U32 R24, R26, UR4, RZ ;  /* 0x000000041a187c25 */ /* 0x001fc8000f8e00ff */
[----:B------:R-:W-:Y:S01]  /*1390*/  IMAD R25, R27, UR4, R25 ;  /* 0x000000041b197c24 */ /* 0x000fe2000f8e0219 */
[----:B------:R-:W-:-:S05]  /*13a0*/  IADD3 R31, P0, RZ, -R24, RZ ;  /* 0x80000018ff1f7210 */ /* 0x000fca0007f1e0ff */
[----:B------:R-:W-:-:S04]  /*13b0*/  IMAD.HI.U32 R24, R26, R31, RZ ;  /* 0x0000001f1a187227 */ /* 0x000fc800078e00ff */
[----:B------:R-:W-:Y:S02]  /*13c0*/  IMAD.X R33, RZ, RZ, ~R25, P0 ;  /* 0x000000ffff217224 */ /* 0x000fe400000e0e19 */
[----:B------:R-:W-:Y:S02]  /*13d0*/  IMAD.MOV.U32 R25, RZ, RZ, R26 ;  /* 0x000000ffff197224 */ /* 0x000fe400078e001a */
[-C--:B------:R-:W-:Y:S02]  /*13e0*/  IMAD R37, R27, R33.reuse, RZ ;  /* 0x000000211b257224 */ /* 0x080fe400078e02ff */
[----:B------:R-:W-:-:S04]  /*13f0*/  IMAD.WIDE.U32 R24, P0, R26, R33, R24 ;  /* 0x000000211a187225 */ /* 0x000fc80007800018 */
[----:B------:R-:W-:-:S04]  /*1400*/  IMAD.HI.U32 R33, R27, R33, RZ ;  /* 0x000000211b217227 */ /* 0x000fc800078e00ff */
[----:B------:R-:W-:-:S05]  /*1410*/  IMAD.HI.U32 R24, P1, R27, R31, R24 ;  /* 0x0000001f1b187227 */ /* 0x000fca0007820018 */
[----:B------:R-:W-:Y:S02]  /*1420*/  IADD3 R25, P2, R37, R24, RZ ;  /* 0x0000001825197210 */ /* 0x000fe40007f5e0ff */
[----:B------:R-:W-:-:S03]  /*1430*/  IADD3.X R24, R33, R27, RZ, P0, !PT ;  /* 0x0000001b21187210 */ /* 0x000fc600007fe4ff */
[----:B------:R-:W-:Y:S01]  /*1440*/  IMAD.WIDE.U32 R26, R25, UR4, RZ ;  /* 0x00000004191a7c25 */ /* 0x000fe2000f8e00ff */
[----:B------:R-:W-:Y:S02]  /*1450*/  IADD3.X R29, RZ, RZ, R24, P2, P1 ;  /* 0x000000ffff1d7210 */ /* 0x000fe400017e2418 */
[----:B------:R-:W-:Y:S02]  /*1460*/  ISETP.LE.AND P1, PT, RZ, UR7, PT ;  /* 0x00000007ff007c0c */ /* 0x000fe4000bf23270 */
[----:B------:R-:W-:Y:S01]  /*1470*/  IADD3 R31, P0, RZ, -R26, RZ ;  /* 0x8000001aff1f7210 */ /* 0x000fe20007f1e0ff */
[----:B------:R-:W-:Y:S01]  /*1480*/  IMAD R26, R29, UR4, R27 ;  /* 0x000000041d1a7c24 */ /* 0x000fe2000f8e021b */
[----:B------:R-:W-:-:S03]  /*1490*/  IADD3 R27, P4, RZ, -UR6, RZ ;  /* 0x80000006ff1b7c10 */ /* 0x000fc6000ff9e0ff */
[----:B------:R-:W-:Y:S01]  /*14a0*/  IMAD.HI.U32 R24, R25, R31, RZ ;  /* 0x0000001f19187227 */ /* 0x000fe200078e00ff */
[----:B------:R-:W-:-:S03]  /*14b0*/  SEL R27, R27, UR6, !P1 ;  /* 0x000000061b1b7c07 */ /* 0x000fc6000c800000 */
[----:B------:R-:W-:Y:S02]  /*14c0*/  IMAD.X R26, RZ, RZ, ~R26, P0 ;  /* 0x000000ffff1a7224 */ /* 0x000fe400000e0e1a */
[----:B------:R-:W-:Y:S02]  /*14d0*/  IMAD.X R30, RZ, RZ, ~UR7, P4 ;  /* 0x80000007ff1e7e24 */ /* 0x000fe4000a0e06ff */
[----:B------:R-:W-:-:S03]  /*14e0*/  IMAD.WIDE.U32 R24, P0, R25, R26, R24 ;  /* 0x0000001a19187225 */ /* 0x000fc60007800018 */
[----:B------:R-:W-:Y:S01]  /*14f0*/  SEL R30, R30, UR7, !P1 ;  /* 0x000000071e1e7c07 */ /* 0x000fe2000c800000 */
[----:B------:R-:W-:-:S04]  /*1500*/  IMAD.HI.U32 R32, R29, R26, RZ ;  /* 0x0000001a1d207227 */ /* 0x000fc800078e00ff */
[----:B------:R-:W-:-:S04]  /*1510*/  IMAD.HI.U32 R24, P2, R29, R31, R24 ;  /* 0x0000001f1d187227 */ /* 0x000fc80007840018 */
[----:B------:R-:W-:Y:S01]  /*1520*/  IMAD R25, R29, R26, RZ ;  /* 0x0000001a1d197224 */ /* 0x000fe200078e02ff */
[----:B------:R-:W-:-:S04]  /*1530*/  IADD3.X R29, R32, R29, RZ, P0, !PT ;  /* 0x0000001d201d7210 */ /* 0x000fc800007fe4ff */
        /* <DEDUP_REMOVED lines=8> */
[----:B------:R-:W-:-:S03]  /*15c0*/  IADD3 R26, P2, R31, R24, RZ ;  /* 0x000000181f1a7210 */ /* 0x000fc60007f5e0ff */
[----:B------:R-:W-:-:S05]  /*15d0*/  IMAD.X R24, RZ, RZ, R29, P0 ;  /* 0x000000ffff187224 */ /* 0x000fca00000e061d */
[----:B------:R-:W-:Y:S01]  /*15e0*/  IADD3.X R29, RZ, R24, RZ, P2, !PT ;  /* 0x00000018ff1d7210 */ /* 0x000fe200017fe4ff */
        /* <DEDUP_REMOVED lines=9> */
[----:B------:R-:W-:Y:S01]  /*1680*/  SEL R27, R27, R24, P0 ;  /* 0x000000181b1b7207 */ /* 0x000fe20000000000 */
[----:B------:R-:W-:Y:S01]  /*1690*/  IMAD.X R24, RZ, RZ, R29, P3 ;  /* 0x000000ffff187224 */ /* 0x000fe200018e061d */
[----:B------:R-:W-:-:S02]  /*16a0*/  SEL R30, R30, R31, P0 ;  /* 0x0000001f1e1e7207 */ /* 0x000fc40000000000 */
[----:B------:R-:W-:Y:S02]  /*16b0*/  SEL R25, R25, R26, P0 ;  /* 0x0000001a19197207 */ /* 0x000fe40000000000 */
[----:B------:R-:W-:Y:S02]  /*16c0*/  ISETP.GE.U32.AND P2, PT, R27, UR4, PT ;  /* 0x000000041b007c0c */ /* 0x000fe4000bf46070 */
[----:B------:R-:W-:Y:S02]  /*16d0*/  SEL R24, R24, R29, P0 ;  /* 0x0000001d18187207 */ /* 0x000fe40000000000 */
[----:B------:R-:W-:Y:S02]  /*16e0*/  IADD3 R26, P3, R25, 0x1, RZ ;  /* 0x00000001191a7810 */ /* 0x000fe40007f7e0ff */
[----:B------:R-:W-:Y:S02]  /*16f0*/  ISETP.GE.U32.AND.EX P0, PT, R30, RZ, PT, P2 ;  /* 0x000000ff1e00720c */ /* 0x000fe40003f06120 */
[----:B------:R-:W-:-:S02]  /*1700*/  IADD3.X R27, RZ, R24, RZ, P3, !PT ;  /* 0x00000018ff1b7210 */ /* 0x000fc40001ffe4ff */
[----:B------:R-:W-:Y:S02]  /*1710*/  SEL R26, R26, R25, P0 ;  /* 0x000000191a1a7207 */ /* 0x000fe40000000000 */
[----:B------:R-:W-:Y:S02]  /*1720*/  SEL R27, R27, R24, P0 ;  /* 0x000000181b1b7207 */ /* 0x000fe40000000000 */
[-C--:B------:R-:W-:Y:S02]  /*1730*/  IADD3 R25, P2, RZ, -R26.reuse, RZ ;  /* 0x8000001aff197210 */ /* 0x080fe40007f5e0ff */
[----:B------:R-:W-:Y:S02]  /*1740*/  ISETP.NE.U32.AND P0, PT, RZ, UR4, PT ;  /* 0x00000004ff007c0c */ /* 0x000fe4000bf05070 */
[----:B------:R-:W-:Y:S01]  /*1750*/  SEL R26, R25, R26, !P1 ;  /* 0x0000001a191a7207 */ /* 0x000fe20004800000 */
[----:B------:R-:W-:Y:S01]  /*1760*/  IMAD.X R24, RZ, RZ, ~R27, P2 ;  /* 0x000000ffff187224 */ /* 0x000fe200010e0e1b */
[----:B------:R-:W-:Y:S01]  /*1770*/  HFMA2.MMA R25, -RZ, RZ, 0, 0 ;  /* 0x00000000ff197435 */ /* 0x000fe200000001ff */
[----:B------:R-:W-:-:S03]  /*1780*/  ISETP.NE.AND.EX P0, PT, RZ, RZ, PT, P0 ;  /* 0x000000ffff00720c */ /* 0x000fc60003f05300 */
[----:B------:R-:W-:Y:S01]  /*1790*/  SEL R27, R24, R27, !P1 ;  /* 0x0000001b181b7207 */ /* 0x000fe20004800000 */
[----:B------:R-:W-:Y:S01]  /*17a0*/  IMAD.MOV.U32 R24, RZ, RZ, R28 ;  /* 0x000000ffff187224 */ /* 0x000fe200078e001c */
[----:B------:R-:W-:Y:S02]  /*17b0*/  SEL R26, R26, 0xffffffff, P0 ;  /* 0xffffffff1a1a7807 */ /* 0x000fe40000000000 */
[----:B------:R-:W-:Y:S01]  /*17c0*/  SEL R27, R27, 0xffffffff, P0 ;  /* 0xffffffff1b1b7807 */ /* 0x000fe20000000000 */
[----:B------:R-:W-:Y:S06]  /*17d0*/  RET.REL.NODEC R24 `(_ZN2at6native65_GLOBAL__N__c0d6c1cb_32_DistributionExponentialKernel_cu_5881736643distribution_elementwise_grid_stride_kernelIfLi4EZNS0_9templates4cuda21uniform_and_transformIffPNS_17CUDAGeneratorImplEZZZNS4_18exponential_kernelIS7_EEvRNS_18TensorIteratorBaseEdT_ENKUlvE_clEvENKUlvE0_clEvEUlfE_EEvSA_T1_T2_EUlP24curandStatePhilox4_32_10E0_ZNS1_27distribution_nullary_kernelIff6float4S7_SJ_SE_EEvSA_SG_RKT3_T4_EUlifE_EEvlNS_15PhiloxCudaStateESF_SG_) ;  /* 0xffffffe818087950 */ /* 0x000fec0003c3ffff */
.L_x_163:
        /* <DEDUP_REMOVED lines=10> */
.L_x_289:


//--------------------- .text._ZN2at6native65_GLOBAL__N__c0d6c1cb_32_DistributionExponentialKernel_cu_5881736643distribution_elementwise_grid_stride_kernelIfLi4EZNS0_9templates4cuda21uniform_and_transformIffPNS_17CUDAGeneratorImplEZZZNS4_18exponential_kernelIS7_EEvRNS_18TensorIteratorBaseEdT_ENKUlvE_clEvENKUlvE0_clEvEUlfE_EEvSA_T1_T2_EUlP24curandStatePhilox4_32_10E_ZNS1_27distribution_nullary_kernelIff7double2S7_SJ_SE_EEvSA_SG_RKT3_T4_EUlifE0_EEvlNS_15PhiloxCudaStateESF_SG_ --------------------------
	.section	.text._ZN2at6native65_GLOBAL__N__c0d6c1cb_32_DistributionExponentialKernel_cu_5881736643distribution_elementwise_grid_stride_kernelIfLi4EZNS0_9templates4cuda21uniform_and_transformIffPNS_17CUDAGeneratorImplEZZZNS4_18exponential_kernelIS7_EEvRNS_18TensorIteratorBaseEdT_ENKUlvE_clEvENKUlvE0_clEvEUlfE_EEvSA_T1_T2_EUlP24curandStatePhilox4_32_10E_ZNS1_27distribution_nullary_kernelIff7double2S7_SJ_SE_EEvSA_SG_RKT3_T4_EUlifE0_EEvlNS_15PhiloxCudaStateESF_SG_,"ax",@progbits
	.align	128
.text._ZN2at6native65_GLOBAL__N__c0d6c1cb_32_DistributionExponentialKernel_cu_5881736643distribution_elementwise_grid_stride_kernelIfLi4EZNS0_9templates4cuda21uniform_and_transformIffPNS_17CUDAGeneratorImplEZZZNS4_18exponential_kernelIS7_EEvRNS_18TensorIteratorBaseEdT_ENKUlvE_clEvENKUlvE0_clEvEUlfE_EEvSA_T1_T2_EUlP24curandStatePhilox4_32_10E_ZNS1_27distribution_nullary_kernelIff7double2S7_SJ_SE_EEvSA_SG_RKT3_T4_EUlifE0_EEvlNS_15PhiloxCudaStateESF_SG_:
        .type           _ZN2at6native65_GLOBAL__N__c0d6c1cb_32_DistributionExponentialKernel_cu_5881736643distribution_elementwise_grid_stride_kernelIfLi4EZNS0_9templates4cuda21uniform_and_transformIffPNS_17CUDAGeneratorImplEZZZNS4_18exponential_kernelIS7_EEvRNS_18TensorIteratorBaseEdT_ENKUlvE_clEvENKUlvE0_clEvEUlfE_EEvSA_T1_T2_EUlP24curandStatePhilox4_32_10E_ZNS1_27distribution_nullary_kernelIff7double2S7_SJ_SE_EEvSA_SG_RKT3_T4_EUlifE0_EEvlNS_15PhiloxCudaStateESF_SG_,@function
        .size           _ZN2at6native65_GLOBAL__N__c0d6c1cb_32_DistributionExponentialKernel_cu_5881736643distribution_elementwise_grid_stride_kernelIfLi4EZNS0_9templates4cuda21uniform_and_transformIffPNS_17CUDAGeneratorImplEZZZNS4_18exponential_kernelIS7_EEvRNS_18TensorIteratorBaseEdT_ENKUlvE_clEvENKUlvE0_clEvEUlfE_EEvSA_T1_T2_EUlP24curandStatePhilox4_32_10E_ZNS1_27distribution_nullary_kernelIff7double2S7_SJ_SE_EEvSA_SG_RKT3_T4_EUlifE0_EEvlNS_15PhiloxCudaStateESF_SG_,(.L_x_291 - _ZN2at6native65_GLOBAL__N__c0d6c1cb_32_DistributionExponentialKernel_cu_5881736643distribution_elementwise_grid_stride_kernelIfLi4EZNS0_9templates4cuda21uniform_and_transformIffPNS_17CUDAGeneratorImplEZZZNS4_18exponential_kernelIS7_EEvRNS_18TensorIteratorBaseEdT_ENKUlvE_clEvENKUlvE0_clEvEUlfE_EEvSA_T1_T2_EUlP24curandStatePhilox4_32_10E_ZNS1_27distribution_nullary_kernelIff7double2S7_SJ_SE_EEvSA_SG_RKT3_T4_EUlifE0_EEvlNS_15PhiloxCudaStateESF_SG_)
        .other          _ZN2at6native65_GLOBAL__N__c0d6c1cb_32_DistributionExponentialKernel_cu_5881736643distribution_elementwise_grid_stride_kernelIfLi4EZNS0_9templates4cuda21uniform_and_transformIffPNS_17CUDAGeneratorImplEZZZNS4_18exponential_kernelIS7_EEvRNS_18TensorIteratorBaseEdT_ENKUlvE_clEvENKUlvE0_clEvEUlfE_EEvSA_T1_T2_EUlP24curandStatePhilox4_32_10E_ZNS1_27distribution_nullary_kernelIff7double2S7_SJ_SE_EEvSA_SG_RKT3_T4_EUlifE0_EEvlNS_15PhiloxCudaStateESF_SG_,@"STO_CUDA_ENTRY STV_DEFAULT"
_ZN2at6native65_GLOBAL__N__c0d6c1cb_32_DistributionExponentialKernel_cu_5881736643distribution_elementwise_grid_stride_kernelIfLi4EZNS0_9templates4cuda21uniform_and_transformIffPNS_17CUDAGeneratorImplEZZZNS4_18exponential_kernelIS7_EEvRNS_18TensorIteratorBaseEdT_ENKUlvE_clEvENKUlvE0_clEvEUlfE_EEvSA_T1_T2_EUlP24curandStatePhilox4_32_10E_ZNS1_27distribution_nullary_kernelIff7double2S7_SJ_SE_EEvSA_SG_RKT3_T4_EUlifE0_EEvlNS_15PhiloxCudaStateESF_SG_:
        /* <DEDUP_REMOVED lines=92> */
[----:B------:R-:W-:Y:S05]  /*05c0*/  CALL.REL.NOINC `($__internal_10_$__cuda_sm20_div_s64) ;  /* 0x0000004c00587944 */ /* 0x000fea0003c00000 */
[----:B------:R-:W-:Y:S05]  /*05d0*/  BRA `(.L_x_165) ;  /* 0x00000000005c7947 */ /* 0x000fea0003800000 */
.L_x_164:
        /* <DEDUP_REMOVED lines=23> */
.L_x_165:
        /* <DEDUP_REMOVED lines=77> */
.L_x_181:
        /* <DEDUP_REMOVED lines=13> */
.L_x_167:
[----:B------:R-:W-:Y:S05]  /*0cf0*/  BSYNC B0 ;  /* 0x0000000000007941 */ /* 0x000fea0003800000 */
.L_x_166:
[----:B------:R-:W-:Y:S01]  /*0d00*/  IMAD.HI.U32 R24, R16, -0x326172a9, RZ ;  /* 0xcd9e8d5710187827 */ /* 0x000fe200078e00ff */
[----:B------:R-:W-:Y:S02]  /*0d10*/  LOP3.LUT R25, R25, R17, R21, 0x96, !PT ;  /* 0x0000001119197212 */ /* 0x000fe400078e9615 */
[----:B------:R-:W-:Y:S01]  /*0d20*/  ISETP.NE.AND P0, PT, R30, 0x1, PT ;  /* 0x000000011e00780c */ /* 0x000fe20003f05270 */
[----:B------:R-:W-:Y:S01]  /*0d30*/  VIADD R26, R20, 0x9e3779b9 ;  /* 0x9e3779b9141a7836 */ /* 0x000fe20000000000 */
[----:B------:R-:W-:Y:S01]  /*0d40*/  LOP3.LUT R34, R24, R3, R20, 0x96, !PT ;  /* 0x0000000318227212 */ /* 0x000fe200078e9614 */
[----:B------:R-:W-:Y:S01]  /*0d50*/  IMAD R27, R16, -0x326172a9, RZ ;  /* 0xcd9e8d57101b7824 */ /* 0x000fe200078e02ff */
[----:B------:R-:W-:Y:S01]  /*0d60*/  MOV R41, R38 ;  /* 0x0000002600297202 */ /* 0x000fe20000000f00 */
[----:B------:R-:W-:-:S04]  /*0d70*/  IMAD.WIDE.U32 R24, R25, -0x326172a9, RZ ;  /* 0xcd9e8d5719187825 */ /* 0x000fc800078e00ff */
[----:B------:R-:W-:Y:S01]  /*0d80*/  IMAD R33, R2, -0x2daee0ad, RZ ;  /* 0xd2511f5302217824 */ /* 0x000fe200078e02ff */
[----:B------:R-:W-:Y:S01]  /*0d90*/  LOP3.LUT R27, R25, R27, R26, 0x96, !PT ;  /* 0x0000001b191b7212 */ /* 0x000fe200078e961a */
[----:B------:R-:W-:-:S04]  /*0da0*/  IMAD.WIDE.U32 R34, R34, -0x2daee0ad, RZ ;  /* 0xd2511f5322227825 */ /* 0x000fc800078e00ff */
[----:B------:R-:W-:Y:S01]  /*0db0*/  IMAD.MOV.U32 R39, RZ, RZ, R36 ;  /* 0x000000ffff277224 */ /* 0x000fe200078e0024 */
        /* <DEDUP_REMOVED lines=9> */
[----:B------:R-:W-:-:S04]  /*0e50*/  LOP3.LUT R33, R25, R26, R33, 0x96, !PT ;  /* 0x0000001a19217212 */ /* 0x000fc800078e9621 */
        /* <DEDUP_REMOVED lines=12> */
[----:B------:R-:W-:-:S03]  /*0f20*/  IADD3 R35, R20, -0x4ab325aa, RZ ;  /* 0xb54cda5614237810 */ /* 0x000fc60007ffe0ff */
[----:B------:R-:W-:Y:S01]  /*0f30*/  IMAD.WIDE.U32 R26, R26, -0x326172a9, RZ ;  /* 0xcd9e8d571a1a7825 */ /* 0x000fe200078e00ff */
[----:B------:R-:W-:-:S04]  /*0f40*/  LOP3.LUT R25, R33, R34, R9, 0x96, !PT ;  /* 0x0000002221197212 */ /* 0x000fc800078e9609 */
[----:B------:R-:W-:Y:S01]  /*0f50*/  LOP3.LUT R34, R27, R24, R35, 0x96, !PT ;  /* 0x000000181b227212 */ /* 0x000fe200078e9623 */
[----:B------:R-:W-:-:S04]  /*0f60*/  IMAD.WIDE.U32 R24, R25, -0x326172a9, RZ ;  /* 0xcd9e8d5719187825 */ /* 0x000fc800078e00ff */
[----:B------:R-:W-:Y:S02]  /*0f70*/  VIADD R27, R20, 0x5384540f ;  /* 0x5384540f141b7836 */ /* 0x000fe40000000000 */
[----:B------:R-:W-:-:S03]  /*0f80*/  IMAD.WIDE.U32 R34, R34, -0x2daee0ad, RZ ;  /* 0xd2511f5322227825 */ /* 0x000fc600078e00ff */
[----:B------:R-:W-:Y:S02]  /*0f90*/  LOP3.LUT R26, R25, R26, R27, 0x96, !PT ;  /* 0x0000001a191a7212 */ /* 0x000fe400078e961b */
[----:B------:R-:W-:Y:S02]  /*0fa0*/  LOP3.LUT R32, R35, R32, R10, 0x96, !PT ;  /* 0x0000002023207212 */ /* 0x000fe400078e960a */
[----:B------:R-:W-:Y:S01]  /*0fb0*/  IADD3 R35, R20, -0xe443238, RZ ;  /* 0xf1bbcdc814237810 */ /* 0x000fe20007ffe0ff */
[----:B------:R-:W-:-:S04]  /*0fc0*/  IMAD.WIDE.U32 R26, R26, -0x2daee0ad, RZ ;  /* 0xd2511f531a1a7825 */ /* 0x000fc800078e00ff */
[----:B------:R-:W-:Y:S01]  /*0fd0*/  IMAD.WIDE.U32 R32, R32, -0x326172a9, RZ ;  /* 0xcd9e8d5720207825 */ /* 0x000fe200078e00ff */
[----:B------:R-:W-:-:S03]  /*0fe0*/  LOP3.LUT R25, R27, R34, R11, 0x96, !PT ;  /* 0x000000221b197212 */ /* 0x000fc600078e960b */
[----:B------:R-:W-:Y:S01]  /*0ff0*/  IMAD R27, R12, -0x2daee0ad, RZ ;  /* 0xd2511f530c1b7824 */ /* 0x000fe200078e02ff */
[----:B------:R-:W-:Y:S01]  /*1000*/  LOP3.LUT R12, R33, R24, R35, 0x96, !PT ;  /* 0x00000018210c7212 */ /* 0x000fe200078e9623 */
[----:B------:R-:W-:Y:S02]  /*1010*/  VIADD R35, R20, 0x8ff34781 ;  /* 0x8ff3478114237836 */ /* 0x000fe40000000000 */
[----:B------:R-:W-:-:S04]  /*1020*/  IMAD.WIDE.U32 R24, R25, -0x326172a9, RZ ;  /* 0xcd9e8d5719187825 */ /* 0x000fc800078e00ff */
[----:B------:R-:W-:Y:S01]  /*1030*/  IMAD.HI.U32 R33, R12, -0x2daee0ad, RZ ;  /* 0xd2511f530c217827 */ /* 0x000fe200078e00ff */
[----:B------:R-:W-:Y:S02]  /*1040*/  LOP3.LUT R32, R25, R32, R35, 0x96, !PT ;  /* 0x0000002019207212 */ /* 0x000fe400078e9623 */
[----:B------:R-:W-:Y:S02]  /*1050*/  MOV R35, R27 ;  /* 0x0000001b00237202 */ /* 0x000fe40000000f00 */
[----:B------:R-:W-:Y:S01]  /*1060*/  LOP3.LUT R33, R33, R26, R15, 0x96, !PT ;  /* 0x0000001a21217212 */ /* 0x000fe200078e960f */
        /* <DEDUP_REMOVED lines=15> */
.L_x_169:
[----:B------:R-:W-:Y:S01]  /*1160*/  MOV R41, R36 ;  /* 0x0000002400297202 */ /* 0x000fe20000000f00 */
[----:B------:R-:W-:Y:S01]  /*1170*/  IMAD.MOV.U32 R39, RZ, RZ, R27 ;  /* 0x000000ffff277224 */ /* 0x000fe200078e001b */
[----:B------:R-:W-:Y:S01]  /*1180*/  MOV R35, R32 ;  /* 0x0000002000237202 */ /* 0x000fe20000000f00 */
[----:B------:R-:W-:-:S07]  /*1190*/  IMAD.MOV.U32 R26, RZ, RZ, R24 ;  /* 0x000000ffff1a7224 */ /* 0x000fce00078e0018 */
.L_x_168:
[----:B------:R-:W-:Y:S01]  /*11a0*/  IMAD.WIDE.U32 R36, R26, 0x200000, RZ ;  /* 0x002000001a247825 */ /* 0x000fe200078e00ff */
[----:B0-----:R-:W-:Y:S01]  /*11b0*/  ISETP.GE.U32.AND P0, PT, R13, R22, PT ;  /* 0x000000160d00720c */ /* 0x001fe20003f06070 */
[----:B------:R-:W-:Y:S01]  /*11c0*/  HFMA2.MMA R34, -RZ, RZ, 0, 0 ;  /* 0x00000000ff227435 */ /* 0x000fe200000001ff */
[----:B------:R-:W-:Y:S01]  /*11d0*/  BSSY B0, `(.L_x_170) ;  /* 0x0000108000007945 */ /* 0x000fe20003800000 */
[----:B------:R-:W-:Y:S01]  /*11e0*/  LOP3.LUT R36, R36, R35, RZ, 0x3c, !PT ;  /* 0x0000002324247212 */ /* 0x000fe200078e3cff */
[----:B------:R-:W-:Y:S01]  /*11f0*/  IMAD.MOV.U32 R35, RZ, RZ, 0x3ca00000 ;  /* 0x3ca00000ff237424 */ /* 0x000fe200078e00ff */
[----:B------:R-:W-:Y:S02]  /*1200*/  ISETP.GE.AND.EX P0, PT, R14, R23, PT, P0 ;  /* 0x000000170e00720c */ /* 0x000fe40003f06300 */
[----:B------:R-:W0:Y:S03]  /*1210*/  I2F.F64.U64 R26, R36 ;  /* 0x00000024001a7312 */ /* 0x000e260000301800 */
[----:B0-----:R-:W-:-:S08]  /*1220*/  DFMA R26, R26, R34, 5.5511151231257827021e-17 ;  /* 0x3c9000001a1a742b */ /* 0x001fd00000000022 */
        /* <DEDUP_REMOVED lines=248> */
.L_x_172:
[----:B------:R-:W-:Y:S01]  /*21b0*/  FSETP.GE.FTZ.AND P0, PT, R36, 0.99999994039535522461, PT ;  /* 0x3f7fffff2400780b */ /* 0x000fe20003f16000 */
[----:B------:R-:W-:Y:S01]  /*21c0*/  MUFU.RCP R39, UR30 ;  /* 0x0000001e00277d08 */ /* 0x000fe20008001000 */
[----:B------:R-:W-:Y:S01]  /*21d0*/  ULDC.64 UR34, c[0x0][0x3d0] ;  /* 0x0000f40000227ab9 */ /* 0x000fe20000000a00 */
[----:B------:R-:W-:Y:S02]  /*21e0*/  MOV R38, 0xb3800000 ;  /* 0xb380000000267802 */ /* 0x000fe40000000f00 */
[----:B------:R-:W-:-:S05]  /*21f0*/  IADD3 R34, P1, R37, UR34, RZ ;  /* 0x0000002225227c10 */ /* 0x000fca000ff3e0ff */
[----:B------:R-:W-:-:S03]  /*2200*/  IMAD.X R35, RZ, RZ, UR35, P1 ;  /* 0x00000023ff237e24 */ /* 0x000fc600088e06ff */
[----:B------:R-:W0:Y:S02]  /*2210*/  @!P0 MUFU.LG2 R36, R36 ;  /* 0x0000002400248308 */ /* 0x000e240000000c00 */
[----:B0-----:R-:W-:-:S04]  /*2220*/  @!P0 FMUL.FTZ R38, R36, 0.69314718246459960938 ;  /* 0x3f31721824268820 */ /* 0x001fc80000410000 */
[----:B------:R-:W-:-:S05]  /*2230*/  FMUL.FTZ R37, R39, -R38 ;  /* 0x8000002627257220 */ /* 0x000fca0000410000 */
[----:B------:R0:W-:Y:S02]  /*2240*/  STG.E desc[UR60][R34.64], R37 ;  /* 0x0000002522007986 */ /* 0x0001e4000c10193c */
.L_x_171:
[----:B------:R-:W-:Y:S05]  /*2250*/  BSYNC B0 ;  /* 0x0000000000007941 */ /* 0x000fea0003800000 */
.L_x_170:
        /* <DEDUP_REMOVED lines=264> */
.L_x_175:
        /* <DEDUP_REMOVED lines=10> */
.L_x_174:
[----:B------:R-:W-:Y:S05]  /*3380*/  BSYNC B0 ;  /* 0x0000000000007941 */ /* 0x000fea0003800000 */
.L_x_173:
        /* <DEDUP_REMOVED lines=243> */
.L_x_178:
[----:B------:R-:W-:Y:S02]  /*42c0*/  ULDC.64 UR34, c[0x0][0x3d0] ;  /* 0x0000f40000227ab9 */ /* 0x000fe40000000a00 */
[----:B------:R-:W-:-:S05]  /*42d0*/  IADD3 R26, P0, R35, UR34, RZ ;  /* 0x00000022231a7c10 */ /* 0x000fca000ff1e0ff */
[----:B------:R-:W-:-:S05]  /*42e0*/  IMAD.X R27, RZ, RZ, UR35, P0 ;  /* 0x00000023ff1b7e24 */ /* 0x000fca00080e06ff */
[----:B------:R0:W-:Y:S03]  /*42f0*/  STG.E desc[UR60][R26.64], R28 ;  /* 0x0000001c1a007986 */ /* 0x0001e6000c10193c */
.L_x_177:
[----:B------:R-:W-:Y:S05]  /*4300*/  BSYNC B0 ;  /* 0x0000000000007941 */ /* 0x000fea0003800000 */
.L_x_176:
        /* <DEDUP_REMOVED lines=243> */
.L_x_180:
[----:B------:R-:W-:Y:S02]  /*5240*/  ULDC.64 UR34, c[0x0][0x3d0] ;  /* 0x0000f40000227ab9 */ /* 0x000fe40000000a00 */
[----:B------:R-:W-:-:S04]  /*5250*/  IADD3 R26, P0, R35, UR34, RZ ;  /* 0x00000022231a7c10 */ /* 0x000fc8000ff1e0ff */
[----:B------:R-:W-:-:S05]  /*5260*/  IADD3.X R27, RZ, UR35, RZ, P0, !PT ;  /* 0x00000023ff1b7c10 */ /* 0x000fca00087fe4ff */
[----:B------:R0:W-:Y:S04]  /*5270*/  STG.E desc[UR60][R26.64], R29 ;  /* 0x0000001d1a007986 */ /* 0x0001e8000c10193c */
.L_x_179:
        /* <DEDUP_REMOVED lines=11> */
        .weak           $__internal_10_$__cuda_sm20_div_s64
        .type           $__internal_10_$__cuda_sm20_div_s64,@function
        .size           $__internal_10_$__cuda_sm20_div_s64,(.L_x_291 - $__internal_10_$__cuda_sm20_div_s64)
$__internal_10_$__cuda_sm20_div_s64:
        /* <DEDUP_REMOVED lines=74> */
[----:B------:R-:W-:Y:S06]  /*57d0*/  RET.REL.NODEC R26 `(_ZN2at6native65_GLOBAL__N__c0d6c1cb_32_DistributionExponentialKernel_cu_5881736643distribution_elementwise_grid_stride_kernelIfLi4EZNS0_9templates4cuda21uniform_and_transformIffPNS_17CUDAGeneratorImplEZZZNS4_18exponential_kernelIS7_EEvRNS_18TensorIteratorBaseEdT_ENKUlvE_clEvENKUlvE0_clEvEUlfE_EEvSA_T1_T2_EUlP24curandStatePhilox4_32_10E_ZNS1_27distribution_nullary_kernelIff7double2S7_SJ_SE_EEvSA_SG_RKT3_T4_EUlifE0_EEvlNS_15PhiloxCudaStateESF_SG_) ;  /* 0xffffffa81a087950 */ /* 0x000fec0003c3ffff */
.L_x_182:
        /* <DEDUP_REMOVED lines=10> */
.L_x_291:


//--------------------- .text._ZN2at6native65_GLOBAL__N__c0d6c1cb_32_DistributionExponentialKernel_cu_5881736643distribution_elementwise_grid_stride_kernelIfLi4EZNS0_9templates4cuda21uniform_and_transformIffPNS_17CUDAGeneratorImplEZZZNS4_18exponential_kernelIS7_EEvRNS_18TensorIteratorBaseEdT_ENKUlvE_clEvENKUlvE0_clEvEUlfE_EEvSA_T1_T2_EUlP24curandStatePhilox4_32_10E_ZNS1_27distribution_nullary_kernelIff7double2S7_SJ_SE_EEvSA_SG_RKT3_T4_EUlifE_EEvlNS_15PhiloxCudaStateESF_SG_ --------------------------
	.section	.text._ZN2at6native65_GLOBAL__N__c0d6c1cb_32_DistributionExponentialKernel_cu_5881736643distribution_elementwise_grid_stride_kernelIfLi4EZNS0_9templates4cuda21uniform_and_transformIffPNS_17CUDAGeneratorImplEZZZNS4_18exponential_kernelIS7_EEvRNS_18TensorIteratorBaseEdT_ENKUlvE_clEvENKUlvE0_clEvEUlfE_EEvSA_T1_T2_EUlP24curandStatePhilox4_32_10E_ZNS1_27distribution_nullary_kernelIff7double2S7_SJ_SE_EEvSA_SG_RKT3_T4_EUlifE_EEvlNS_15PhiloxCudaStateESF_SG_,"ax",@progbits
	.align	128
.text._ZN2at6native65_GLOBAL__N__c0d6c1cb_32_DistributionExponentialKernel_cu_5881736643distribution_elementwise_grid_stride_kernelIfLi4EZNS0_9templates4cuda21uniform_and_transformIffPNS_17CUDAGeneratorImplEZZZNS4_18exponential_kernelIS7_EEvRNS_18TensorIteratorBaseEdT_ENKUlvE_clEvENKUlvE0_clEvEUlfE_EEvSA_T1_T2_EUlP24curandStatePhilox4_32_10E_ZNS1_27distribution_nullary_kernelIff7double2S7_SJ_SE_EEvSA_SG_RKT3_T4_EUlifE_EEvlNS_15PhiloxCudaStateESF_SG_:
        .type           _ZN2at6native65_GLOBAL__N__c0d6c1cb_32_DistributionExponentialKernel_cu_5881736643distribution_elementwise_grid_stride_kernelIfLi4EZNS0_9templates4cuda21uniform_and_transformIffPNS_17CUDAGeneratorImplEZZZNS4_18exponential_kernelIS7_EEvRNS_18TensorIteratorBaseEdT_ENKUlvE_clEvENKUlvE0_clEvEUlfE_EEvSA_T1_T2_EUlP24curandStatePhilox4_32_10E_ZNS1_27distribution_nullary_kernelIff7double2S7_SJ_SE_EEvSA_SG_RKT3_T4_EUlifE_EEvlNS_15PhiloxCudaStateESF_SG_,@function
        .size           _ZN2at6native65_GLOBAL__N__c0d6c1cb_32_DistributionExponentialKernel_cu_5881736643distribution_elementwise_grid_stride_kernelIfLi4EZNS0_9templates4cuda21uniform_and_transformIffPNS_17CUDAGeneratorImplEZZZNS4_18exponential_kernelIS7_EEvRNS_18TensorIteratorBaseEdT_ENKUlvE_clEvENKUlvE0_clEvEUlfE_EEvSA_T1_T2_EUlP24curandStatePhilox4_32_10E_ZNS1_27distribution_nullary_kernelIff7double2S7_SJ_SE_EEvSA_SG_RKT3_T4_EUlifE_EEvlNS_15PhiloxCudaStateESF_SG_,(.L_x_293 - _ZN2at6native65_GLOBAL__N__c0d6c1cb_32_DistributionExponentialKernel_cu_5881736643distribution_elementwise_grid_stride_kernelIfLi4EZNS0_9templates4cuda21uniform_and_transformIffPNS_17CUDAGeneratorImplEZZZNS4_18exponential_kernelIS7_EEvRNS_18TensorIteratorBaseEdT_ENKUlvE_clEvENKUlvE0_clEvEUlfE_EEvSA_T1_T2_EUlP24curandStatePhilox4_32_10E_ZNS1_27distribution_nullary_kernelIff7double2S7_SJ_SE_EEvSA_SG_RKT3_T4_EUlifE_EEvlNS_15PhiloxCudaStateESF_SG_)
        .other          _ZN2at6native65_GLOBAL__N__c0d6c1cb_32_DistributionExponentialKernel_cu_5881736643distribution_elementwise_grid_stride_kernelIfLi4EZNS0_9templates4cuda21uniform_and_transformIffPNS_17CUDAGeneratorImplEZZZNS4_18exponential_kernelIS7_EEvRNS_18TensorIteratorBaseEdT_ENKUlvE_clEvENKUlvE0_clEvEUlfE_EEvSA_T1_T2_EUlP24curandStatePhilox4_32_10E_ZNS1_27distribution_nullary_kernelIff7double2S7_SJ_SE_EEvSA_SG_RKT3_T4_EUlifE_EEvlNS_15PhiloxCudaStateESF_SG_,@"STO_CUDA_ENTRY STV_DEFAULT"
_ZN2at6native65_GLOBAL__N__c0d6c1cb_32_DistributionExponentialKernel_cu_5881736643distribution_elementwise_grid_stride_kernelIfLi4EZNS0_9templates4cuda21uniform_and_transformIffPNS_17CUDAGeneratorImplEZZZNS4_18exponential_kernelIS7_EEvRNS_18TensorIteratorBaseEdT_ENKUlvE_clEvENKUlvE0_clEvEUlfE_EEvSA_T1_T2_EUlP24curandStatePhilox4_32_10E_ZNS1_27distribution_nullary_kernelIff7double2S7_SJ_SE_EEvSA_SG_RKT3_T4_EUlifE_EEvlNS_15PhiloxCudaStateESF_SG_:
[----:B------:R-:W-:Y:S08]  /*0000*/  LDC R1, c[0x0][0x28] ;  /* 0x00000a00ff017b82 */ /* 0x000ff00000000800 */
[----:B------:R-:W0:Y:S01]  /*0010*/  LDC R28, c[0x0][0x220] ;  /* 0x00008800ff1c7b82 */ /* 0x000e220000000800 */
[----:B------:R-:W-:Y:S01]  /*0020*/  ULDC.U8 UR4, c[0x0][0x22c] ;  /* 0x00008b0000047ab9 */ /* 0x000fe20000000000 */
[----:B------:R-:W-:Y:S01]  /*0030*/  ULDC.64 UR8, c[0x0][0x208] ;  /* 0x0000820000087ab9 */ /* 0x000fe20000000a00 */
[----:B------:R-:W-:-:S05]  /*0040*/  ISETP.NE.AND P0, PT, RZ, UR4, PT ;  /* 0x00000004ff007c0c */ /* 0x000fca000bf05270 */
[----:B------:R-:W0:Y:S01]  /*0050*/  LDC R29, c[0x0][0x224] ;  /* 0x00008900ff1d7b82 */ /* 0x000e220000000800 */
[----:B------:R-:W-:Y:S01]  /*0060*/  ULDC.64 UR4, c[0x0][0x218] ;  /* 0x0000860000047ab9 */ /* 0x000fe20000000a00 */
[----:B------:R-:W1:Y:S01]  /*0070*/  S2R R34, SR_TID.X ;  /* 0x0000000000227919 */ /* 0x000e620000002100 */
[----:B------:R-:W-:-:S05]  /*0080*/  IMAD.U32 R22, RZ, RZ, UR4 ;  /* 0x00000004ff167e24 */ /* 0x000fca000f8e00ff */
[----:B------:R-:W1:Y:S01]  /*0090*/  LDC R5, c[0x0][RZ] ;  /* 0x00000000ff057b82 */ /* 0x000e620000000800 */
[----:B------:R-:W-:Y:S01]  /*00a0*/  IMAD.U32 R23, RZ, RZ, UR5 ;  /* 0x00000005ff177e24 */ /* 0x000fe2000f8e00ff */
[----:B------:R-:W-:Y:S01]  /*00b0*/  HFMA2.MMA R35, -RZ, RZ, 0, 0 ;  /* 0x00000000ff237435 */ /* 0x000fe200000001ff */
[----:B------:R-:W-:-:S04]  /*00c0*/  ULDC.64 UR6, c[0x0][0x210] ;  /* 0x0000840000067ab9 */ /* 0x000fc80000000a00 */
[----:B------:R-:W2:Y:S01]  /*00d0*/  @P0 LDG.E.64 R22, desc[UR8][R22.64] ;  /* 0x0000000816160981 */ /* 0x000ea2000c1e1b00 */
[----:B------:R-:W3:Y:S03]  /*00e0*/  @P0 LDC R7, c[0x0][0x228] ;  /* 0x00008a00ff070b82 */ /* 0x000ee60000000800 */
[----:B0-----:R-:W3:Y:S05]  /*00f0*/  @P0 LDG.E.64 R2, desc[UR8][R28.64] ;  /* 0x000000081c020981 */ /* 0x001eea000c1e1b00 */
[----:B------:R-:W1:Y:S02]  /*0100*/  S2UR UR4, SR_CTAID.X ;  /* 0x00000000000479c3 */ /* 0x000e640000002500 */
[----:B-1----:R-:W-:Y:S01]  /*0110*/  IMAD.WIDE.U32 R34, R5, UR4, R34 ;  /* 0x0000000405227c25 */ /* 0x002fe2000f8e0022 */
[----:B------:R-:W-:-:S04]  /*0120*/  UIADD3 UR6, UP0, UR6, -0x1, URZ ;  /* 0xffffffff06067890 */ /* 0x000fc8000ff1e03f */
[----:B------:R-:W-:Y:S01]  /*0130*/  UIADD3.X UR7, UR7, -0x1, URZ, UP0, !UPT ;  /* 0xffffffff07077890 */ /* 0x000fe200087fe43f */
[----:B---3--:R-:W-:-:S05]  /*0140*/  @P0 IADD3 R28, P1, R2, R7, RZ ;  /* 0x00000007021c0210 */ /* 0x008fca0007f3e0ff */
[----:B------:R-:W-:-:S05]  /*0150*/  @P0 IMAD.X R29, RZ, RZ, R3, P1 ;  /* 0x000000ffff1d0224 */ /* 0x000fca00008e0603 */
[--C-:B------:R-:W-:Y:S01]  /*0160*/  SHF.R.U64 R4, R28, 0x2, R29.reuse ;  /* 0x000000021c047819 */ /* 0x100fe2000000121d */
[----:B------:R-:W-:Y:S01]  /*0170*/  IMAD.WIDE.U32 R6, R34, -0x326172a9, RZ ;  /* 0xcd9e8d5722067825 */ /* 0x000fe200078e00ff */
[----:B------:R-:W-:-:S03]  /*0180*/  SHF.R.U32.HI R3, RZ, 0x2, R29 ;  /* 0x00000002ff037819 */ /* 0x000fc6000001161d */
[----:B------:R-:W-:Y:S01]  /*0190*/  IMAD.WIDE.U32 R4, R4, -0x2daee0ad, RZ ;  /* 0xd2511f5304047825 */ /* 0x000fe200078e00ff */
[----:B--2---:R-:W-:-:S04]  /*01a0*/  LOP3.LUT R8, R7, R3, R22, 0x96, !PT ;  /* 0x0000000307087212 */ /* 0x004fc800078e9616 */
[----:B------:R-:W-:Y:S01]  /*01b0*/  LOP3.LUT R10, R23, R5, R35, 0x96, !PT ;  /* 0x00000005170a7212 */ /* 0x000fe200078e9623 */
[----:B------:R-:W-:Y:S01]  /*01c0*/  IMAD.WIDE.U32 R8, R8, -0x2daee0ad, RZ ;  /* 0xd2511f5308087825 */ /* 0x000fe200078e00ff */
[----:B------:R-:W-:-:S03]  /*01d0*/  IADD3 R2, R22, -0x61c88647, RZ ;  /* 0x9e3779b916027810 */ /* 0x000fc60007ffe0ff */
[----:B------:R-:W-:Y:S02]  /*01e0*/  VIADD R0, R23, 0xbb67ae85 ;  /* 0xbb67ae8517007836 */ /* 0x000fe40000000000 */
[----:B------:R-:W-:-:S03]  /*01f0*/  IMAD.WIDE.U32 R10, R10, -0x326172a9, RZ ;  /* 0xcd9e8d570a0a7825 */ /* 0x000fc600078e00ff */
[----:B------:R-:W-:Y:S02]  /*0200*/  LOP3.LUT R14, R9, R4, R0, 0x96, !PT ;  /* 0x00000004090e7212 */ /* 0x000fe400078e9600 */
[----:B------:R-:W-:Y:S01]  /*0210*/  LOP3.LUT R12, R11, R2, R6, 0x96, !PT ;  /* 0x000000020b0c7212 */ /* 0x000fe200078e9606 */
[----:B------:R-:W-:Y:S02]  /*0220*/  VIADD R3, R22, 0x3c6ef372 ;  /* 0x3c6ef37216037836 */ /* 0x000fe40000000000 */
[----:B------:R-:W-:-:S04]  /*0230*/  IMAD.WIDE.U32 R14, R14, -0x326172a9, RZ ;  /* 0xcd9e8d570e0e7825 */ /* 0x000fc800078e00ff */
[----:B------:R-:W-:-:S04]  /*0240*/  IMAD.WIDE.U32 R12, R12, -0x2daee0ad, RZ ;  /* 0xd2511f530c0c7825 */ /* 0x000fc800078e00ff */
[----:B------:R-:W-:Y:S01]  /*0250*/  VIADD R4, R23, 0x76cf5d0a ;  /* 0x76cf5d0a17047836 */ /* 0x000fe20000000000 */
[----:B------:R-:W-:-:S04]  /*0260*/  LOP3.LUT R10, R15, R10, R3, 0x96, !PT ;  /* 0x0000000a0f0a7212 */ /* 0x000fc800078e9603 */
[----:B------:R-:W-:Y:S01]  /*0270*/  LOP3.LUT R16, R13, R8, R4, 0x96, !PT ;  /* 0x000000080d107212 */ /* 0x000fe200078e9604 */
[----:B------:R-:W-:Y:S01]  /*0280*/  IMAD.WIDE.U32 R10, R10, -0x2daee0ad, RZ ;  /* 0xd2511f530a0a7825 */ /* 0x000fe200078e00ff */
[----:B------:R-:W-:-:S03]  /*0290*/  IADD3 R5, R23, 0x32370b8f, RZ ;  /* 0x32370b8f17057810 */ /* 0x000fc60007ffe0ff */
[----:B------:R-:W-:-:S04]  /*02a0*/  IMAD.WIDE.U32 R16, R16, -0x326172a9, RZ ;  /* 0xcd9e8d5710107825 */ /* 0x000fc800078e00ff */
[----:B------:R-:W-:Y:S01]  /*02b0*/  VIADD R6, R22, 0xdaa66d2b ;  /* 0xdaa66d2b16067836 */ /* 0x000fe20000000000 */
[----:B------:R-:W-:-:S04]  /*02c0*/  LOP3.LUT R15, R11, R12, R5, 0x96, !PT ;  /* 0x0000000c0b0f7212 */ /* 0x000fc800078e9605 */
        /* <DEDUP_REMOVED lines=14> */
[----:B------:R-:W-:-:S03]  /*03b0*/  IADD3 R11, R22, -0x4ab325aa, RZ ;  /* 0xb54cda56160b7810 */ /* 0x000fc60007ffe0ff */
[----:B------:R-:W-:-:S04]  /*03c0*/  IMAD.WIDE.U32 R24, R24, -0x2daee0ad, RZ ;  /* 0xd2511f5318187825 */ /* 0x000fc800078e00ff */
[----:B------:R-:W-:Y:S01]  /*03d0*/  VIADD R12, R23, 0x646e171e ;  /* 0x646e171e170c7836 */ /* 0x000fe20000000000 */
[----:B------:R-:W-:-:S04]  /*03e0*/  LOP3.LUT R19, R17, R20, R11, 0x96, !PT ;  /* 0x0000001411137212 */ /* 0x000fc800078e960b */
[----:B------:R-:W-:Y:S01]  /*03f0*/  LOP3.LUT R42, R25, R18, R12, 0x96, !PT ;  /* 0x00000012192a7212 */ /* 0x000fe200078e960c */
[----:B------:R-:W-:Y:S01]  /*0400*/  IMAD.WIDE.U32 R18, R19, -0x2daee0ad, RZ ;  /* 0xd2511f5313127825 */ /* 0x000fe200078e00ff */
[----:B------:R-:W-:-:S03]  /*0410*/  IADD3 R14, R22, 0x5384540f, RZ ;  /* 0x5384540f160e7810 */ /* 0x000fc60007ffe0ff */
[----:B------:R-:W-:Y:S02]  /*0420*/  VIADD R13, R23, 0x1fd5c5a3 ;  /* 0x1fd5c5a3170d7836 */ /* 0x000fe40000000000 */
[----:B------:R-:W-:-:S03]  /*0430*/  IMAD.WIDE.U32 R42, R42, -0x326172a9, RZ ;  /* 0xcd9e8d572a2a7825 */ /* 0x000fc600078e00ff */
[----:B------:R-:W-:Y:S02]  /*0440*/  LOP3.LUT R44, R19, R24, R13, 0x96, !PT ;  /* 0x00000018132c7212 */ /* 0x000fe400078e960d */
[----:B------:R-:W-:Y:S01]  /*0450*/  LOP3.LUT R24, R43, R16, R14, 0x96, !PT ;  /* 0x000000102b187212 */ /* 0x000fe200078e960e */
[----:B------:R-:W-:Y:S01]  /*0460*/  VIADD R15, R22, 0xf1bbcdc8 ;  /* 0xf1bbcdc8160f7836 */ /* 0x000fe20000000000 */
[----:B------:R-:W-:Y:S01]  /*0470*/  ISETP.NE.U32.AND P0, PT, RZ, UR7, PT ;  /* 0x00000007ff007c0c */ /* 0x000fe2000bf05070 */
[----:B------:R-:W-:-:S04]  /*0480*/  IMAD.WIDE.U32 R44, R44, -0x326172a9, RZ ;  /* 0xcd9e8d572c2c7825 */ /* 0x000fc800078e00ff */
[----:B------:R-:W-:-:S04]  /*0490*/  IMAD.WIDE.U32 R24, R24, -0x2daee0ad, RZ ;  /* 0xd2511f5318187825 */ /* 0x000fc800078e00ff */
[----:B------:R-:W-:Y:S01]  /*04a0*/  VIADD R16, R23, 0xdb3d7428 ;  /* 0xdb3d742817107836 */ /* 0x000fe20000000000 */
[----:B------:R-:W-:-:S04]  /*04b0*/  LOP3.LUT R42, R45, R42, R15, 0x96, !PT ;  /* 0x0000002a2d2a7212 */ /* 0x000fc800078e960f */
[----:B------:R-:W-:Y:S01]  /*04c0*/  LOP3.LUT R45, R25, R18, R16, 0x96, !PT ;  /* 0x00000012192d7212 */ /* 0x000fe200078e9610 */
[----:B------:R-:W-:Y:S01]  /*04d0*/  VIADD R19, R23, 0x96a522ad ;  /* 0x96a522ad17137836 */ /* 0x000fe20000000000 */
[----:B------:R-:W-:Y:S01]  /*04e0*/  IADD3 R20, R22, -0x700cb87f, RZ ;  /* 0x8ff3478116147810 */ /* 0x000fe20007ffe0ff */
[----:B------:R-:W-:-:S04]  /*04f0*/  IMAD.HI.U32 R43, R42, -0x2daee0ad, RZ ;  /* 0xd2511f532a2b7827 */ /* 0x000fc800078e00ff */
[----:B------:R-:W-:Y:S01]  /*0500*/  IMAD.HI.U32 R25, R45, -0x326172a9, RZ ;  /* 0xcd9e8d572d197827 */ /* 0x000fe200078e00ff */
[----:B------:R-:W-:Y:S02]  /*0510*/  MOV R17, R34 ;  /* 0x0000002200117202 */ /* 0x000fe40000000f00 */
[----:B------:R-:W-:Y:S01]  /*0520*/  LOP3.LUT R43, R43, R24, R19, 0x96, !PT ;  /* 0x000000182b2b7212 */ /* 0x000fe200078e9613 */
[--C-:B------:R-:W-:Y:S01]  /*0530*/  IMAD.MOV.U32 R18, RZ, RZ, R35.reuse ;  /* 0x000000ffff127224 */ /* 0x100fe200078e0023 */
[----:B------:R-:W-:Y:S01]  /*0540*/  LOP3.LUT R44, R25, R44, R20, 0x96, !PT ;  /* 0x0000002c192c7212 */ /* 0x000fe200078e9614 */
[----:B------:R-:W-:Y:S01]  /*0550*/  IMAD.MOV.U32 R21, RZ, RZ, R35 ;  /* 0x000000ffff157224 */ /* 0x000fe200078e0023 */
[----:B------:R-:W-:Y:S06]  /*0560*/  @!P0 BRA `(.L_x_183) ;  /* 0x0000000000248947 */ /* 0x000fec0003800000 */
[----:B------:R-:W-:Y:S01]  /*0570*/  ULDC UR4, c[0x0][0x0] ;  /* 0x0000000000047ab9 */ /* 0x000fe20000000800 */
[----:B------:R-:W-:Y:S01]  /*0580*/  ULDC UR5, c[0x0][0xc] ;  /* 0x0000030000057ab9 */ /* 0x000fe20000000800 */
[----:B------:R-:W-:Y:S01]  /*0590*/  MOV R30, 0x5d0 ;  /* 0x000005d0001e7802 */ /* 0x000fe20000000f00 */
[----:B------:R-:W-:-:S04]  /*05a0*/  UIMAD UR4, UR4, UR5, URZ ;  /* 0x00000005040472a4 */ /* 0x000fc8000f8e023f */
[----:B------:R-:W-:-:S12]  /*05b0*/  USHF.L.U32 UR4, UR4, 0x2, URZ ;  /* 0x0000000204047899 */ /* 0x000fd8000800063f */
[----:B------:R-:W-:Y:S05]  /*05c0*/  CALL.REL.NOINC `($__internal_11_$__cuda_sm20_div_s64) ;  /* 0x0000000c00747944 */ /* 0x000fea0003c00000 */
[----:B------:R-:W-:Y:S01]  /*05d0*/  IMAD.MOV.U32 R24, RZ, RZ, R26 ;  /* 0x000000ffff187224 */ /* 0x000fe200078e001a */
[----:B------:R-:W-:Y:S01]  /*05e0*/  MOV R25, R27 ;  /* 0x0000001b00197202 */ /* 0x000fe20000000f00 */
[----:B------:R-:W-:Y:S06]  /*05f0*/  BRA `(.L_x_184) ;  /* 0x00000000005c7947 */ /* 0x000fec0003800000 */
.L_x_183:
        /* <DEDUP_REMOVED lines=23> */
.L_x_184:
        /* <DEDUP_REMOVED lines=28> */
[----:B------:R-:W-:-:S07]  /*0930*/  FMUL.FTZ R38, R25, -R38 ;  /* 0x8000002619267220 */ /* 0x000fce0000410000 */
.L_x_193:
[----:B------:R-:W-:Y:S01]  /*0940*/  VIADD R40, R40, 0x1 ;  /* 0x0000000128287836 */ /* 0x000fe20000000000 */
[----:B------:R-:W-:Y:S03]  /*0950*/  BSSY B0, `(.L_x_185) ;  /* 0x000000c000007945 */ /* 0x000fe60003800000 */
[C---:B------:R-:W-:Y:S01]  /*0960*/  IMAD.HI.U32 R25, R40.reuse, -0x2daee0ad, RZ ;  /* 0xd2511f5328197827 */ /* 0x040fe200078e00ff */
[----:B------:R-:W-:-:S13]  /*0970*/  ISETP.NE.AND P0, PT, R40, RZ, PT ;  /* 0x000000ff2800720c */ /* 0x000fda0003f05270 */
[----:B--2---:R-:W-:Y:S05]  /*0980*/  @P0 BRA `(.L_x_186) ;  /* 0x0000000000200947 */ /* 0x004fea0003800000 */
        /* <DEDUP_REMOVED lines=8> */
.L_x_186:
[----:B------:R-:W-:Y:S05]  /*0a10*/  BSYNC B0 ;  /* 0x0000000000007941 */ /* 0x000fea0003800000 */
.L_x_185:
        /* <DEDUP_REMOVED lines=9> */
[----:B------:R-:W-:Y:S01]  /*0ab0*/  IMAD.MOV.U32 R49, RZ, RZ, R45 ;  /* 0x000000ffff317224 */ /* 0x000fe200078e002d */
        /* <DEDUP_REMOVED lines=46> */
[----:B------:R-:W-:Y:S01]  /*0da0*/  IMAD.MOV.U32 R49, RZ, RZ, R44 ;  /* 0x000000ffff317224 */ /* 0x000fe200078e002c */
[----:B------:R-:W-:Y:S01]  /*0db0*/  MOV R46, R43 ;  /* 0x0000002b002e7202 */ /* 0x000fe20000000f00 */
[----:B------:R-:W-:Y:S02]  /*0dc0*/  IMAD.MOV.U32 R30, RZ, RZ, R45 ;  /* 0x000000ffff1e7224 */ /* 0x000fe400078e002d */
[----:B------:R-:W-:Y:S01]  /*0dd0*/  IMAD.MOV.U32 R47, RZ, RZ, R29 ;  /* 0x000000ffff2f7224 */ /* 0x000fe200078e001d */
[----:B------:R-:W-:Y:S06]  /*0de0*/  BRA `(.L_x_187) ;  /* 0x0000000000107947 */ /* 0x000fec0003800000 */
.L_x_188:
[----:B------:R-:W-:Y:S01]  /*0df0*/  IMAD.MOV.U32 R49, RZ, RZ, R43 ;  /* 0x000000ffff317224 */ /* 0x000fe200078e002b */
[----:B------:R-:W-:Y:S01]  /*0e00*/  MOV R30, R29 ;  /* 0x0000001d001e7202 */ /* 0x000fe20000000f00 */
[----:B------:R-:W-:Y:S02]  /*0e10*/  IMAD.MOV.U32 R46, RZ, RZ, R32 ;  /* 0x000000ffff2e7224 */ /* 0x000fe400078e0020 */
[----:B------:R-:W-:-:S07]  /*0e20*/  IMAD.MOV.U32 R47, RZ, RZ, R24 ;  /* 0x000000ffff2f7224 */ /* 0x000fce00078e0018 */
.L_x_187:
[----:B-1----:R-:W-:Y:S01]  /*0e30*/  ISETP.GE.U32.AND P0, PT, R17, R26, PT ;  /* 0x0000001a1100720c */ /* 0x002fe20003f06070 */
[----:B------:R-:W-:Y:S01]  /*0e40*/  BSSY B0, `(.L_x_189) ;  /* 0x0000018000007945 */ /* 0x000fe20003800000 */
[----:B------:R-:W-:Y:S01]  /*0e50*/  HFMA2.MMA R28, -RZ, RZ, 0, 0 ;  /* 0x00000000ff1c7435 */ /* 0x000fe200000001ff */
[----:B------:R-:W-:Y:S01]  /*0e60*/  IMAD.MOV.U32 R29, RZ, RZ, 0x3ca00000 ;  /* 0x3ca00000ff1d7424 */ /* 0x000fe200078e00ff */
[----:B------:R-:W-:-:S13]  /*0e70*/  ISETP.GE.AND.EX P0, PT, R18, R27, PT, P0 ;  /* 0x0000001b1200720c */ /* 0x000fda0003f06300 */
[----:B------:R-:W-:Y:S05]  /*0e80*/  @P0 BRA `(.L_x_190) ;  /* 0x00000000004c0947 */ /* 0x000fea0003800000 */
[----:B------:R-:W-:Y:S01]  /*0e90*/  IMAD.WIDE.U32 R30, R30, 0x200000, RZ ;  /* 0x002000001e1e7825 */ /* 0x000fe200078e00ff */
[----:B------:R-:W-:Y:S01]  /*0ea0*/  UMOV UR4, 0xf0000000 ;  /* 0xf000000000047882 */ /* 0x000fe20000000000 */
[----:B------:R-:W-:Y:S01]  /*0eb0*/  UMOV UR5, 0x380fffff ;  /* 0x380fffff00057882 */ /* 0x000fe20000000000 */
[----:B------:R-:W-:Y:S01]  /*0ec0*/  MUFU.RCP R51, UR7 ;  /* 0x0000000700337d08 */ /* 0x000fe20008001000 */
[----:B------:R-:W-:Y:S01]  /*0ed0*/  IMAD.MOV.U32 R48, RZ, RZ, -0x4c800000 ;  /* 0xb3800000ff307424 */ /* 0x000fe200078e00ff */
[----:B------:R-:W-:Y:S01]  /*0ee0*/  LOP3.LUT R30, R30, R49, RZ, 0x3c, !PT ;  /* 0x000000311e1e7212 */ /* 0x000fe200078e3cff */
[----:B------:R-:W-:-:S05]  /*0ef0*/  IMAD R49, R17, UR6, RZ ;  /* 0x0000000611317c24 */ /* 0x000fca000f8e02ff */
[----:B------:R0:W1:Y:S02]  /*0f00*/  I2F.F64.U64 R44, R30 ;  /* 0x0000001e002c7312 */ /* 0x0000640000301800 */
[----:B0-----:R-:W-:-:S04]  /*0f10*/  IADD3 R30, P1, R49, UR10, RZ ;  /* 0x0000000a311e7c10 */ /* 0x001fc8000ff3e0ff */
[----:B------:R-:W-:Y:S01]  /*0f20*/  LEA.HI.X.SX32 R31, R49, UR11, 0x1, P1 ;  /* 0x0000000b311f7c11 */ /* 0x000fe200088f0eff */
[----:B-1----:R-:W-:-:S06]  /*0f30*/  DFMA R44, R44, R28, 5.5511151231257827021e-17 ;  /* 0x3c9000002c2c742b */ /* 0x002fcc000000001c */
[----:B------:R-:W0:Y:S02]  /*0f40*/  F2F.F32.F64 R43, R44 ;  /* 0x0000002c002b7310 */ /* 0x000e240000301000 */
[----:B------:R-:W-:-:S14]  /*0f50*/  DSETP.GEU.AND P0, PT, |R44|, UR4, PT ;  /* 0x000000042c007e2a */ /* 0x000fdc000bf0e200 */
[----:B0-----:R-:W-:-:S05]  /*0f60*/  @!P0 FMUL R43, R43, 1.175494350822287508e-38 ;  /* 0x008000002b2b8820 */ /* 0x001fca0000400000 */
[----:B------:R-:W-:-:S13]  /*0f70*/  FSETP.GE.FTZ.AND P0, PT, R43, 0.99999994039535522461, PT ;  /* 0x3f7fffff2b00780b */ /* 0x000fda0003f16000 */
[----:B------:R-:W0:Y:S02]  /*0f80*/  @!P0 MUFU.LG2 R43, R43 ;  /* 0x0000002b002b8308 */ /* 0x000e240000000c00 */
[----:B0-----:R-:W-:-:S04]  /*0f90*/  @!P0 FMUL.FTZ R48, R43, 0.69314718246459960938 ;  /* 0x3f3172182b308820 */ /* 0x001fc80000410000 */
[----:B------:R-:W-:-:S05]  /*0fa0*/  FMUL.FTZ R45, R51, -R48 ;  /* 0x80000030332d7220 */ /* 0x000fca0000410000 */
[----:B------:R0:W-:Y:S02]  /*0fb0*/  STG.E desc[UR8][R30.64], R45 ;  /* 0x0000002d1e007986 */ /* 0x0001e4000c101908 */
.L_x_190:
[----:B------:R-:W-:Y:S05]  /*0fc0*/  BSYNC B0 ;  /* 0x0000000000007941 */ /* 0x000fea0003800000 */
.L_x_189:
        /* <DEDUP_REMOVED lines=16> */
[----:B------:R-:W-:Y:S01]  /*10d0*/  DSETP.GEU.AND P0, PT, |R28|, UR4, PT ;  /* 0x000000041c007e2a */ /* 0x000fe2000bf0e200 */
[----:B------:R-:W-:Y:S02]  /*10e0*/  IMAD R31, R45, UR6, RZ ;  /* 0x000000062d1f7c24 */ /* 0x000fe4000f8e02ff */
[----:B------:R-:W-:-:S03]  /*10f0*/  IMAD.MOV.U32 R45, RZ, RZ, -0x4c800000 ;  /* 0xb3800000ff2d7424 */ /* 0x000fc600078e00ff */
[C---:B------:R-:W-:Y:S01]  /*1100*/  IADD3 R30, P1, R31.reuse, UR10, RZ ;  /* 0x0000000a1f1e7c10 */ /* 0x040fe2000ff3e0ff */
[----:B------:R-:W-:Y:S03]  /*1110*/  MUFU.RCP R46, UR7 ;  /* 0x00000007002e7d08 */ /* 0x000fe60008001000 */
[----:B------:R-:W-:-:S04]  /*1120*/  LEA.HI.X.SX32 R31, R31, UR11, 0x1, P1 ;  /* 0x0000000b1f1f7c11 */ /* 0x000fc800088f0eff */
[----:B0-----:R-:W-:-:S05]  /*1130*/  @!P0 FMUL R43, R43, 1.175494350822287508e-38 ;  /* 0x008000002b2b8820 */ /* 0x001fca0000400000 */
[----:B------:R-:W-:-:S13]  /*1140*/  FSETP.GE.FTZ.AND P0, PT, R43, 0.99999994039535522461, PT ;  /* 0x3f7fffff2b00780b */ /* 0x000fda0003f16000 */
[----:B------:R-:W0:Y:S02]  /*1150*/  @!P0 MUFU.LG2 R43, R43 ;  /* 0x0000002b002b8308 */ /* 0x000e240000000c00 */
[----:B0-----:R-:W-:-:S04]  /*1160*/  @!P0 FMUL.FTZ R45, R43, 0.69314718246459960938 ;  /* 0x3f3172182b2d8820 */ /* 0x001fc80000410000 */
[----:B------:R-:W-:-:S05]  /*1170*/  FMUL.FTZ R45, R46, -R45 ;  /* 0x8000002d2e2d7220 */ /* 0x000fca0000410000 */
[----:B------:R0:W-:Y:S02]  /*1180*/  STG.E desc[UR8][R30.64], R45 ;  /* 0x0000002d1e007986 */ /* 0x0001e4000c101908 */
.L_x_192:
[----:B------:R-:W-:Y:S05]  /*1190*/  BSYNC B0 ;  /* 0x0000000000007941 */ /* 0x000fea0003800000 */
.L_x_191:
[CC--:B------:R-:W-:Y:S01]  /*11a0*/  LEA R25, P1, R44.reuse, R17.reuse, 0x1 ;  /* 0x000000112c197211 */ /* 0x0c0fe200078208ff */
[----:B------:R-:W-:Y:S01]  /*11b0*/  IMAD R28, R44, 0x3, RZ ;  /* 0x000000032c1c7824 */ /* 0x000fe200078e02ff */
[----:B------:R-:W-:Y:S05]  /*11c0*/  WARPSYNC.ALL ;  /* 0x0000000000007948 */ /* 0x000fea0003800000 */
[----:B0-----:R-:W-:Y:S01]  /*11d0*/  IMAD.X R30, RZ, RZ, R18, P1 ;  /* 0x000000ffff1e7224 */ /* 0x001fe200008e0612 */
[----:B------:R-:W-:Y:S01]  /*11e0*/  ISETP.GE.U32.AND P0, PT, R25, R26, PT ;  /* 0x0000001a1900720c */ /* 0x000fe20003f06070 */
[----:B------:R-:W-:Y:S01]  /*11f0*/  IMAD.MOV.U32 R45, RZ, RZ, R24 ;  /* 0x000000ffff2d7224 */ /* 0x000fe200078e0018 */
[----:B------:R-:W-:-:S02]  /*1200*/  IADD3 R43, P2, R28, R17, RZ ;  /* 0x000000111c2b7210 */ /* 0x000fc40007f5e0ff */
[----:B------:R-:W-:Y:S02]  /*1210*/  ISETP.GE.AND.EX P0, PT, R30, R27, PT, P0 ;  /* 0x0000001b1e00720c */ /* 0x000fe40003f06300 */
[----:B------:R-:W-:Y:S02]  /*1220*/  IADD3.X R28, RZ, R18, RZ, P2, !PT ;  /* 0x00000012ff1c7210 */ /* 0x000fe400017fe4ff */
[----:B------:R-:W-:-:S04]  /*1230*/  ISETP.GE.U32.AND P1, PT, R43, R26, PT ;  /* 0x0000001a2b00720c */ /* 0x000fc80003f26070 */
[----:B------:R-:W-:-:S05]  /*1240*/  ISETP.GE.AND.EX P1, PT, R28, R27, PT, P1 ;  /* 0x0000001b1c00720c */ /* 0x000fca0003f26310 */
[----:B------:R-:W0:Y:S08]  /*1250*/  @!P0 LDC R46, c[0x0][0x240] ;  /* 0x00009000ff2e8b82 */ /* 0x000e300000000800 */
[----:B------:R-:W1:Y:S08]  /*1260*/  @!P0 LDC.64 R28, c[0x0][0x238] ;  /* 0x00008e00ff1c8b82 */ /* 0x000e700000000a00 */
[----:B------:R-:W2:Y:S01]  /*1270*/  @!P1 LDC R48, c[0x0][0x240] ;  /* 0x00009000ff309b82 */ /* 0x000ea20000000800 */
[----:B0-----:R-:W-:-:S07]  /*1280*/  @!P0 IMAD R25, R25, R46, RZ ;  /* 0x0000002e19198224 */ /* 0x001fce00078e02ff */
[----:B------:R-:W0:Y:S01]  /*1290*/  @!P1 LDC.64 R30, c[0x0][0x238] ;  /* 0x00008e00ff1e9b82 */ /* 0x000e220000000a00 */
[----:B-1----:R-:W-:-:S04]  /*12a0*/  @!P0 IADD3 R28, P2, R25, R28, RZ ;  /* 0x0000001c191c8210 */ /* 0x002fc80007f5e0ff */
[----:B------:R-:W-:Y:S01]  /*12b0*/  @!P0 LEA.HI.X.SX32 R29, R25, R29, 0x1, P2 ;  /* 0x0000001d191d8211 */ /* 0x000fe200010f0eff */
[----:B--2---:R-:W-:-:S04]  /*12c0*/  @!P1 IMAD R43, R43, R48, RZ ;  /* 0x000000302b2b9224 */ /* 0x004fc800078e02ff */
[----:B------:R2:W-:Y:S01]  /*12d0*/  @!P0 STG.E desc[UR8][R28.64], R37 ;  /* 0x000000251c008986 */ /* 0x0005e2000c101908 */
[----:B------:R-:W-:Y:S02]  /*12e0*/  LEA R17, P0, R44, R17, 0x2 ;  /* 0x000000112c117211 */ /* 0x000fe400078010ff */
[----:B------:R-:W-:-:S03]  /*12f0*/  MOV R44, R32 ;  /* 0x00000020002c7202 */ /* 0x000fc60000000f00 */
[----:B------:R-:W-:Y:S01]  /*1300*/  IMAD.X R18, RZ, RZ, R18, P0 ;  /* 0x000000ffff127224 */ /* 0x000fe200000e0612 */
[----:B------:R-:W-:Y:S02]  /*1310*/  ISETP.GE.U32.AND P0, PT, R17, R36, PT ;  /* 0x000000241100720c */ /* 0x000fe40003f06070 */
[C---:B0-----:R-:W-:Y:S02]  /*1320*/  @!P1 IADD3 R30, P3, R43.reuse, R30, RZ ;  /* 0x0000001e2b1e9210 */ /* 0x041fe40007f7e0ff */
[----:B------:R-:W-:Y:S02]  /*1330*/  ISETP.GE.AND.EX P0, PT, R18, R35, PT, P0 ;  /* 0x000000231200720c */ /* 0x000fe40003f06300 */
[----:B------:R-:W-:Y:S01]  /*1340*/  @!P1 LEA.HI.X.SX32 R31, R43, R31, 0x1, P3 ;  /* 0x0000001f2b1f9211 */ /* 0x000fe200018f0eff */
[----:B------:R-:W-:-:S04]  /*1350*/  IMAD.MOV.U32 R43, RZ, RZ, R33 ;  /* 0x000000ffff2b7224 */ /* 0x000fc800078e0021 */
[----:B------:R2:W-:Y:S01]  /*1360*/  @!P1 STG.E desc[UR8][R30.64], R38 ;  /* 0x000000261e009986 */ /* 0x0005e2000c101908 */
[----:B------:R-:W-:Y:S06]  /*1370*/  BAR.SYNC.DEFER_BLOCKING 0x0 ;  /* 0x0000000000007b1d */ /* 0x000fec0000010000 */
[----:B------:R-:W-:Y:S05]  /*1380*/  @!P0 BRA `(.L_x_193) ;  /* 0xfffffff4006c8947 */ /* 0x000fea000383ffff */
[----:B------:R-:W-:Y:S05]  /*1390*/  EXIT ;  /* 0x000000000000794d */ /* 0x000fea0003800000 */
        .weak           $__internal_11_$__cuda_sm20_div_s64
        .type           $__internal_11_$__cuda_sm20_div_s64,@function
        .size           $__internal_11_$__cuda_sm20_div_s64,(.L_x_293 - $__internal_11_$__cuda_sm20_div_s64)
$__internal_11_$__cuda_sm20_div_s64:
[----:B------:R-:W-:Y:S02]  /*13a0*/  UMOV UR5, URZ ;  /* 0x0000003f00057c82 */ /* 0x000fe40008000000 */
[----:B------:R-:W0:Y:S08]  /*13b0*/  I2F.U64.RP R31, UR4 ;  /* 0x00000004001f7d12 */ /* 0x000e300008309000 */
[----:B0-----:R-:W0:Y:S02]  /*13c0*/  MUFU.RCP R31, R31 ;  /* 0x0000001f001f7308 */ /* 0x001e240000001000 */
[----:B0-----:R-:W-:-:S06]  /*13d0*/  VIADD R26, R31, 0x1ffffffe ;  /* 0x1ffffffe1f1a7836 */ /* 0x001fcc0000000000 */
[----:B------:R-:W0:Y:S02]  /*13e0*/  F2I.U64.TRUNC R26, R26 ;  /* 0x0000001a001a7311 */ /* 0x000e24000020d800 */
[----:B0-----:R-:W-:-:S04]  /*13f0*/  IMAD.WIDE.U32 R24, R26, UR4, RZ ;  /* 0x000000041a187c25 */ /* 0x001fc8000f8e00ff */
[----:B------:R-:W-:Y:S01]  /*1400*/  IMAD R25, R27, UR4, R25 ;  /* 0x000000041b197c24 */ /* 0x000fe2000f8e0219 */
[----:B------:R-:W-:-:S04]  /*1410*/  IADD3 R33, P0, RZ, -R24, RZ ;  /* 0x80000018ff217210 */ /* 0x000fc80007f1e0ff */
[----:B------:R-:W-:Y:S01]  /*1420*/  IADD3.X R35, RZ, ~R25, RZ, P0, !PT ;  /* 0x80000019ff237210 */ /* 0x000fe200007fe4ff */
[----:B------:R-:W-:-:S04]  /*1430*/  IMAD.HI.U32 R24, R26, R33, RZ ;  /* 0x000000211a187227 */ /* 0x000fc800078e00ff */
[----:B------:R-:W-:Y:S02]  /*1440*/  IMAD.MOV.U32 R25, RZ, RZ, R26 ;  /* 0x000000ffff197224 */ /* 0x000fe400078e001a */
        /* <DEDUP_REMOVED lines=13> */
[----:B------:R-:W-:Y:S02]  /*1520*/  IADD3.X R26, RZ, ~R26, RZ, P0, !PT ;  /* 0x8000001aff1a7210 */ /* 0x000fe400007fe4ff */
[----:B------:R-:W-:Y:S01]  /*1530*/  SEL R27, R27, UR6, !P1 ;  /* 0x000000061b1b7c07 */ /* 0x000fe2000c800000 */
[----:B------:R-:W-:Y:S02]  /*1540*/  IMAD.X R32, RZ, RZ, ~UR7, P4 ;  /* 0x80000007ff207e24 */ /* 0x000fe4000a0e06ff */
[----:B------:R-:W-:-:S03]  /*1550*/  IMAD.WIDE.U32 R24, P0, R25, R26, R24 ;  /* 0x0000001a19187225 */ /* 0x000fc60007800018 */
[----:B------:R-:W-:Y:S01]  /*1560*/  SEL R32, R32, UR7, !P1 ;  /* 0x0000000720207c07 */ /* 0x000fe2000c800000 */
[----:B------:R-:W-:-:S04]  /*1570*/  IMAD.HI.U32 R36, R31, R26, RZ ;  /* 0x0000001a1f247227 */ /* 0x000fc800078e00ff */
[----:B------:R-:W-:-:S04]  /*1580*/  IMAD.HI.U32 R24, P2, R31, R33, R24 ;  /* 0x000000211f187227 */ /* 0x000fc80007840018 */
[----:B------:R-:W-:Y:S02]  /*1590*/  IMAD R25, R31, R26, RZ ;  /* 0x0000001a1f197224 */ /* 0x000fe400078e02ff */
[----:B------:R-:W-:-:S03]  /*15a0*/  IMAD.X R31, R36, 0x1, R31, P0 ;  /* 0x00000001241f7824 */ /* 0x000fc600000e061f */
[----:B------:R-:W-:Y:S01]  /*15b0*/  IADD3 R26, P3, R25, R24, RZ ;  /* 0x00000018191a7210 */ /* 0x000fe20007f7e0ff */
[----:B------:R-:W-:-:S03]  /*15c0*/  HFMA2.MMA R25, -RZ, RZ, 0, 0 ;  /* 0x00000000ff197435 */ /* 0x000fc600000001ff */
        /* <DEDUP_REMOVED lines=31> */
[-C--:B------:R-:W-:Y:S02]  /*17c0*/  IADD3.X R24, RZ, ~R27.reuse, RZ, P2, !PT ;  /* 0x8000001bff187210 */ /* 0x080fe400017fe4ff */
[----:B------:R-:W-:Y:S02]  /*17d0*/  SEL R26, R25, R26, !P1 ;  /* 0x0000001a191a7207 */ /* 0x000fe40004800000 */
[----:B------:R-:W-:Y:S01]  /*17e0*/  SEL R27, R24, R27, !P1 ;  /* 0x0000001b181b7207 */ /* 0x000fe20004800000 */
[----:B------:R-:W-:Y:S01]  /*17f0*/  IMAD.MOV.U32 R24, RZ, RZ, R30 ;  /* 0x000000ffff187224 */ /* 0x000fe200078e001e */
[----:B------:R-:W-:-:S02]  /*1800*/  MOV R25, 0x0 ;  /* 0x0000000000197802 */ /* 0x000fc40000000f00 */
[----:B------:R-:W-:-:S04]  /*1810*/  ISETP.NE.AND.EX P0, PT, RZ, RZ, PT, P0 ;  /* 0x000000ffff00720c */ /* 0x000fc80003f05300 */
[----:B------:R-:W-:Y:S02]  /*1820*/  SEL R26, R26, 0xffffffff, P0 ;  /* 0xffffffff1a1a7807 */ /* 0x000fe40000000000 */
[----:B------:R-:W-:Y:S01]  /*1830*/  SEL R27, R27, 0xffffffff, P0 ;  /* 0xffffffff1b1b7807 */ /* 0x000fe20000000000 */
[----:B------:R-:W-:Y:S06]  /*1840*/  RET.REL.NODEC R24 `(_ZN2at6native65_GLOBAL__N__c0d6c1cb_32_DistributionExponentialKernel_cu_5881736643distribution_elementwise_grid_stride_kernelIfLi4EZNS0_9templates4cuda21uniform_and_transformIffPNS_17CUDAGeneratorImplEZZZNS4_18exponential_kernelIS7_EEvRNS_18TensorIteratorBaseEdT_ENKUlvE_clEvENKUlvE0_clEvEUlfE_EEvSA_T1_T2_EUlP24curandStatePhilox4_32_10E_ZNS1_27distribution_nullary_kernelIff7double2S7_SJ_SE_EEvSA_SG_RKT3_T4_EUlifE_EEvlNS_15PhiloxCudaStateESF_SG_) ;  /* 0xffffffe418ec7950 */ /* 0x000fec0003c3ffff */
.L_x_194:
        /* <DEDUP_REMOVED lines=11> */
.L_x_293:


//--------------------- .text._ZN2at6native65_GLOBAL__N__c0d6c1cb_32_DistributionExponentialKernel_cu_5881736643distribution_elementwise_grid_stride_kernelIdLi2EZNS0_9templates4cuda21uniform_and_transformIddPNS_17CUDAGeneratorImplEZZZNS4_18exponential_kernelIS7_EEvRNS_18TensorIteratorBaseEdT_ENKUlvE_clEvENKUlvE_clEvEUldE_EEvSA_T1_T2_EUlP24curandStatePhilox4_32_10E0_ZNS1_27distribution_nullary_kernelIdd6float4S7_SJ_SE_EEvSA_SG_RKT3_T4_EUlidE0_EEvlNS_15PhiloxCudaStateESF_SG_ --------------------------
	.section	.text._ZN2at6native65_GLOBAL__N__c0d6c1cb_32_DistributionExponentialKernel_cu_5881736643distribution_elementwise_grid_stride_kernelIdLi2EZNS0_9templates4cuda21uniform_and_transformIddPNS_17CUDAGeneratorImplEZZZNS4_18exponential_kernelIS7_EEvRNS_18TensorIteratorBaseEdT_ENKUlvE_clEvENKUlvE_clEvEUldE_EEvSA_T1_T2_EUlP24curandStatePhilox4_32_10E0_ZNS1_27distribution_nullary_kernelIdd6float4S7_SJ_SE_EEvSA_SG_RKT3_T4_EUlidE0_EEvlNS_15PhiloxCudaStateESF_SG_,"ax",@progbits
	.align	128
.text._ZN2at6native65_GLOBAL__N__c0d6c1cb_32_DistributionExponentialKernel_cu_5881736643distribution_elementwise_grid_stride_kernelIdLi2EZNS0_9templates4cuda21uniform_and_transformIddPNS_17CUDAGeneratorImplEZZZNS4_18exponential_kernelIS7_EEvRNS_18TensorIteratorBaseEdT_ENKUlvE_clEvENKUlvE_clEvEUldE_EEvSA_T1_T2_EUlP24curandStatePhilox4_32_10E0_ZNS1_27distribution_nullary_kernelIdd6float4S7_SJ_SE_EEvSA_SG_RKT3_T4_EUlidE0_EEvlNS_15PhiloxCudaStateESF_SG_:
        .type           _ZN2at6native65_GLOBAL__N__c0d6c1cb_32_DistributionExponentialKernel_cu_5881736643distribution_elementwise_grid_stride_kernelIdLi2EZNS0_9templates4cuda21uniform_and_transformIddPNS_17CUDAGeneratorImplEZZZNS4_18exponential_kernelIS7_EEvRNS_18TensorIteratorBaseEdT_ENKUlvE_clEvENKUlvE_clEvEUldE_EEvSA_T1_T2_EUlP24curandStatePhilox4_32_10E0_ZNS1_27distribution_nullary_kernelIdd6float4S7_SJ_SE_EEvSA_SG_RKT3_T4_EUlidE0_EEvlNS_15PhiloxCudaStateESF_SG_,@function
        .size           _ZN2at6native65_GLOBAL__N__c0d6c1cb_32_DistributionExponentialKernel_cu_5881736643distribution_elementwise_grid_stride_kernelIdLi2EZNS0_9templates4cuda21uniform_and_transformIddPNS_17CUDAGeneratorImplEZZZNS4_18exponential_kernelIS7_EEvRNS_18TensorIteratorBaseEdT_ENKUlvE_clEvENKUlvE_clEvEUldE_EEvSA_T1_T2_EUlP24curandStatePhilox4_32_10E0_ZNS1_27distribution_nullary_kernelIdd6float4S7_SJ_SE_EEvSA_SG_RKT3_T4_EUlidE0_EEvlNS_15PhiloxCudaStateESF_SG_,(.L_x_295 - _ZN2at6native65_GLOBAL__N__c0d6c1cb_32_DistributionExponentialKernel_cu_5881736643distribution_elementwise_grid_stride_kernelIdLi2EZNS0_9templates4cuda21uniform_and_transformIddPNS_17CUDAGeneratorImplEZZZNS4_18exponential_kernelIS7_EEvRNS_18TensorIteratorBaseEdT_ENKUlvE_clEvENKUlvE_clEvEUldE_EEvSA_T1_T2_EUlP24curandStatePhilox4_32_10E0_ZNS1_27distribution_nullary_kernelIdd6float4S7_SJ_SE_EEvSA_SG_RKT3_T4_EUlidE0_EEvlNS_15PhiloxCudaStateESF_SG_)
        .other          _ZN2at6native65_GLOBAL__N__c0d6c1cb_32_DistributionExponentialKernel_cu_5881736643distribution_elementwise_grid_stride_kernelIdLi2EZNS0_9templates4cuda21uniform_and_transformIddPNS_17CUDAGeneratorImplEZZZNS4_18exponential_kernelIS7_EEvRNS_18TensorIteratorBaseEdT_ENKUlvE_clEvENKUlvE_clEvEUldE_EEvSA_T1_T2_EUlP24curandStatePhilox4_32_10E0_ZNS1_27distribution_nullary_kernelIdd6float4S7_SJ_SE_EEvSA_SG_RKT3_T4_EUlidE0_EEvlNS_15PhiloxCudaStateESF_SG_,@"STO_CUDA_ENTRY STV_DEFAULT"
_ZN2at6native65_GLOBAL__N__c0d6c1cb_32_DistributionExponentialKernel_cu_5881736643distribution_elementwise_grid_stride_kernelIdLi2EZNS0_9templates4cuda21uniform_and_transformIddPNS_17CUDAGeneratorImplEZZZNS4_18exponential_kernelIS7_EEvRNS_18TensorIteratorBaseEdT_ENKUlvE_clEvENKUlvE_clEvEUldE_EEvSA_T1_T2_EUlP24curandStatePhilox4_32_10E0_ZNS1_27distribution_nullary_kernelIdd6float4S7_SJ_SE_EEvSA_SG_RKT3_T4_EUlidE0_EEvlNS_15PhiloxCudaStateESF_SG_:
        /* <DEDUP_REMOVED lines=9> */
[----:B0-----:R-:W-:Y:S02]  /*0090*/  @P0 IMAD.MOV.U32 R2, RZ, RZ, R22 ;  /* 0x000000ffff020224 */ /* 0x001fe400078e0016 */
        /* <DEDUP_REMOVED lines=10> */
[----:B------:R-:W-:Y:S02]  /*0140*/  UIADD3 UR4, UP0, UR4, -0x1, URZ ;  /* 0xffffffff04047890 */ /* 0x000fe4000ff1e03f */
[----:B------:R-:W-:Y:S01]  /*0150*/  MOV R41, R43 ;  /* 0x0000002b00297202 */ /* 0x000fe20000000f00 */
[----:B------:R-:W-:Y:S01]  /*0160*/  IMAD.WIDE.U32 R6, R42, -0x326172a9, RZ ;  /* 0xcd9e8d572a067825 */ /* 0x000fe200078e00ff */
[----:B------:R-:W-:Y:S01]  /*0170*/  UIADD3.X UR5, UR5, -0x1, URZ, UP0, !UPT ;  /* 0xffffffff05057890 */ /* 0x000fe200087fe43f */
[----:B---3--:R-:W-:-:S05]  /*0180*/  @P0 IADD3 R22, P1, R2, R5, RZ ;  /* 0x0000000502160210 */ /* 0x008fca0007f3e0ff */
[----:B------:R-:W-:Y:S01]  /*0190*/  @P0 IMAD.X R23, RZ, RZ, R3, P1 ;  /* 0x000000ffff170224 */ /* 0x000fe200008e0603 */
[----:B------:R-:W-:Y:S02]  /*01a0*/  ISETP.NE.U32.AND P0, PT, RZ, UR5, PT ;  /* 0x00000005ff007c0c */ /* 0x000fe4000bf05070 */
[C---:B----4-:R-:W-:Y:S02]  /*01b0*/  IADD3 R3, R15.reuse, -0x4498517b, RZ ;  /* 0xbb67ae850f037810 */ /* 0x050fe40007ffe0ff */
[--C-:B------:R-:W-:Y:S02]  /*01c0*/  SHF.R.U64 R0, R22, 0x2, R23.reuse ;  /* 0x0000000216007819 */ /* 0x100fe40000001217 */
[----:B------:R-:W-:Y:S02]  /*01d0*/  SHF.R.U32.HI R2, RZ, 0x2, R23 ;  /* 0x00000002ff027819 */ /* 0x000fe40000011617 */
[----:B------:R-:W-:Y:S01]  /*01e0*/  IADD3 R40, R15, -0x695add53, RZ ;  /* 0x96a522ad0f287810 */ /* 0x000fe20007ffe0ff */
[----:B------:R-:W-:Y:S01]  /*01f0*/  IMAD.WIDE.U32 R4, R0, -0x2daee0ad, RZ ;  /* 0xd2511f5300047825 */ /* 0x000fe200078e00ff */
[----:B------:R-:W-:-:S04]  /*0200*/  LOP3.LUT R8, R7, R2, R14, 0x96, !PT ;  /* 0x0000000207087212 */ /* 0x000fc800078e960e */
        /* <DEDUP_REMOVED lines=8> */
[----:B------:R-:W-:-:S03]  /*0290*/  IADD3 R5, R14, 0x3c6ef372, RZ ;  /* 0x3c6ef3720e057810 */ /* 0x000fc60007ffe0ff */
[----:B------:R-:W-:Y:S01]  /*02a0*/  IMAD.WIDE.U32 R6, R6, -0x2daee0ad, RZ ;  /* 0xd2511f5306067825 */ /* 0x000fe200078e00ff */
[----:B------:R-:W-:-:S04]  /*02b0*/  LOP3.LUT R5, R13, R10, R5, 0x96, !PT ;  /* 0x0000000a0d057212 */ /* 0x000fc800078e9605 */
[----:B------:R-:W-:Y:S01]  /*02c0*/  LOP3.LUT R10, R7, R8, R4, 0x96, !PT ;  /* 0x00000008070a7212 */ /* 0x000fe200078e9604 */
[----:B------:R-:W-:Y:S01]  /*02d0*/  IMAD.WIDE.U32 R8, R5, -0x2daee0ad, RZ ;  /* 0xd2511f5305087825 */ /* 0x000fe200078e00ff */
[----:B------:R-:W-:-:S03]  /*02e0*/  IADD3 R5, R15, 0x32370b8f, RZ ;  /* 0x32370b8f0f057810 */ /* 0x000fc60007ffe0ff */
[----:B------:R-:W-:Y:S01]  /*02f0*/  IMAD.WIDE.U32 R10, R10, -0x326172a9, RZ ;  /* 0xcd9e8d570a0a7825 */ /* 0x000fe200078e00ff */
[----:B------:R-:W-:-:S03]  /*0300*/  LOP3.LUT R16, R9, R6, R5, 0x96, !PT ;  /* 0x0000000609107212 */ /* 0x000fc600078e9605 */
[----:B------:R-:W-:Y:S02]  /*0310*/  VIADD R7, R14, 0xdaa66d2b ;  /* 0xdaa66d2b0e077836 */ /* 0x000fe40000000000 */
[----:B------:R-:W-:-:S03]  /*0320*/  IMAD.WIDE.U32 R16, R16, -0x326172a9, RZ ;  /* 0xcd9e8d5710107825 */ /* 0x000fc600078e00ff */
[----:B------:R-:W-:Y:S01]  /*0330*/  LOP3.LUT R12, R11, R12, R7, 0x96, !PT ;  /* 0x0000000c0b0c7212 */ /* 0x000fe200078e9607 */
[----:B------:R-:W-:Y:S01]  /*0340*/  VIADD R6, R15, 0xed9eba14 ;  /* 0xed9eba140f067836 */ /* 0x000fe20000000000 */
[C---:B------:R-:W-:Y:S01]  /*0350*/  IADD3 R7, R14.reuse, 0x78dde6e4, RZ ;  /* 0x78dde6e40e077810 */ /* 0x040fe20007ffe0ff */
[----:B------:R-:W-:Y:S02]  /*0360*/  VIADD R9, R14, 0x1715609d ;  /* 0x1715609d0e097836 */ /* 0x000fe40000000000 */
[----:B------:R-:W-:Y:S01]  /*0370*/  IMAD.WIDE.U32 R12, R12, -0x2daee0ad, RZ ;  /* 0xd2511f530c0c7825 */ /* 0x000fe200078e00ff */
[----:B------:R-:W-:Y:S02]  /*0380*/  LOP3.LUT R10, R17, R10, R7, 0x96, !PT ;  /* 0x0000000a110a7212 */ /* 0x000fe400078e9607 */
[----:B------:R-:W-:Y:S02]  /*0390*/  IADD3 R7, R15, -0x56f99767, RZ ;  /* 0xa90668990f077810 */ /* 0x000fe40007ffe0ff */
        /* <DEDUP_REMOVED lines=9> */
[----:B------:R-:W-:Y:S02]  /*0430*/  LOP3.LUT R11, R17, R18, R11, 0x96, !PT ;  /* 0x00000012110b7212 */ /* 0x000fe400078e960b */
[----:B------:R-:W-:Y:S02]  /*0440*/  IADD3 R9, R15, 0x1fd5c5a3, RZ ;  /* 0x1fd5c5a30f097810 */ /* 0x000fe40007ffe0ff */
[----:B------:R-:W-:Y:S01]  /*0450*/  LOP3.LUT R18, R13, R10, R8, 0x96, !PT ;  /* 0x0000000a0d127212 */ /* 0x000fe200078e9608 */
[----:B------:R-:W-:Y:S01]  /*0460*/  IMAD.WIDE.U32 R30, R11, -0x2daee0ad, RZ ;  /* 0xd2511f530b1e7825 */ /* 0x000fe200078e00ff */
[----:B------:R-:W-:-:S03]  /*0470*/  IADD3 R13, R14, -0xe443238, RZ ;  /* 0xf1bbcdc80e0d7810 */ /* 0x000fc60007ffe0ff */
[----:B------:R-:W-:Y:S01]  /*0480*/  IMAD.WIDE.U32 R18, R18, -0x326172a9, RZ ;  /* 0xcd9e8d5712127825 */ /* 0x000fe200078e00ff */
[----:B------:R-:W-:-:S03]  /*0490*/  LOP3.LUT R17, R31, R12, R9, 0x96, !PT ;  /* 0x0000000c1f117212 */ /* 0x000fc600078e9609 */
[----:B------:R-:W-:Y:S02]  /*04a0*/  VIADD R11, R14, 0x5384540f ;  /* 0x5384540f0e0b7836 */ /* 0x000fe40000000000 */
[----:B------:R-:W-:Y:S02]  /*04b0*/  VIADD R10, R15, 0xdb3d7428 ;  /* 0xdb3d74280f0a7836 */ /* 0x000fe40000000000 */
[----:B------:R-:W-:Y:S01]  /*04c0*/  IMAD.MOV.U32 R12, RZ, RZ, R43 ;  /* 0x000000ffff0c7224 */ /* 0x000fe200078e002b */
[----:B------:R-:W-:Y:S01]  /*04d0*/  LOP3.LUT R11, R19, R16, R11, 0x96, !PT ;  /* 0x00000010130b7212 */ /* 0x000fe200078e960b */
[----:B------:R-:W-:-:S04]  /*04e0*/  IMAD.WIDE.U32 R16, R17, -0x326172a9, RZ ;  /* 0xcd9e8d5711107825 */ /* 0x000fc800078e00ff */
[----:B------:R-:W-:Y:S01]  /*04f0*/  IMAD.WIDE.U32 R28, R11, -0x2daee0ad, RZ ;  /* 0xd2511f530b1c7825 */ /* 0x000fe200078e00ff */
[----:B------:R-:W-:Y:S02]  /*0500*/  LOP3.LUT R11, R17, R18, R13, 0x96, !PT ;  /* 0x00000012110b7212 */ /* 0x000fe400078e960d */
[----:B------:R-:W-:Y:S02]  /*0510*/  MOV R13, R42 ;  /* 0x0000002a000d7202 */ /* 0x000fe40000000f00 */
        /* <DEDUP_REMOVED lines=9> */
[----:B------:R-:W-:-:S04]  /*05b0*/  IMAD R21, R20, UR6, RZ ;  /* 0x0000000614157c24 */ /* 0x000fc8000f8e02ff */
[----:B------:R-:W-:-:S07]  /*05c0*/  IMAD.SHL.U32 R21, R21, 0x2, RZ ;  /* 0x0000000215157824 */ /* 0x000fce00078e00ff */
[----:B------:R-:W-:Y:S05]  /*05d0*/  CALL.REL.NOINC `($__internal_13_$__cuda_sm20_div_s64) ;  /* 0x0000003800c07944 */ /* 0x000fea0003c00000 */
[----:B------:R-:W-:Y:S05]  /*05e0*/  BRA `(.L_x_196) ;  /* 0x0000000000587947 */ /* 0x000fea0003800000 */
.L_x_195:
[----:B------:R-:W0:Y:S02]  /*05f0*/  LDC R17, c[0x0][0xc] ;  /* 0x00000300ff117b82 */ /* 0x000e240000000800 */
[----:B0-----:R-:W-:-:S05]  /*0600*/  IMAD R16, R20, R17, RZ ;  /* 0x0000001114107224 */ /* 0x001fca00078e02ff */
[----:B------:R-:W-:-:S04]  /*0610*/  SHF.L.U32 R18, R16, 0x1, RZ ;  /* 0x0000000110127819 */ /* 0x000fc800000006ff */
        /* <DEDUP_REMOVED lines=13> */
[----:B------:R-:W-:Y:S01]  /*06f0*/  @P0 IMAD.IADD R17, R17, 0x1, -R18 ;  /* 0x0000000111110824 */ /* 0x000fe200078e0a12 */
[----:B------:R-:W-:-:S04]  /*0700*/  @P0 IADD3 R16, R16, 0x1, RZ ;  /* 0x0000000110100810 */ /* 0x000fc80007ffe0ff */
[----:B------:R-:W-:Y:S02]  /*0710*/  ISETP.GE.U32.AND P1, PT, R17, R18, PT ;  /* 0x000000121100720c */ /* 0x000fe40003f26070 */
[----:B------:R-:W-:-:S11]  /*0720*/  MOV R17, RZ ;  /* 0x000000ff00117202 */ /* 0x000fd60000000f00 */
[----:B------:R-:W-:Y:S01]  /*0730*/  @P1 VIADD R16, R16, 0x1 ;  /* 0x0000000110101836 */ /* 0x000fe20000000000 */
[----:B------:R-:W-:-:S07]  /*0740*/  @!P2 LOP3.LUT R16, RZ, R18, RZ, 0x33, !PT ;  /* 0x00000012ff10a212 */ /* 0x000fce00078e33ff */
.L_x_196:
        /* <DEDUP_REMOVED lines=13> */
[----:B------:R-:W0:Y:S01]  /*0820*/  LDC R23, c[0x0][0x3dc] ;  /* 0x0000f700ff177b82 */ /* 0x000e220000000800 */
[----:B------:R-:W-:Y:S01]  /*0830*/  ULDC UR57, c[0x0][0x23c] ;  /* 0x00008f0000397ab9 */ /* 0x000fe20000000800 */
[----:B------:R-:W-:Y:S01]  /*0840*/  ULDC UR56, c[0x0][0x368] ;  /* 0x0000da0000387ab9 */ /* 0x000fe20000000800 */
        /* <DEDUP_REMOVED lines=13> */
[----:B------:R-:W2:Y:S01]  /*0920*/  LDC R46, c[0x0][0x238] ;  /* 0x00008e00ff2e7b82 */ /* 0x000ea20000000800 */
[----:B------:R-:W-:Y:S01]  /*0930*/  ULDC UR43, c[0x0][0x298] ;  /* 0x0000a600002b7ab9 */ /* 0x000fe20000000800 */
[----:B------:R-:W-:Y:S01]  /*0940*/  ULDC UR42, c[0x0][0x384] ;  /* 0x0000e100002a7ab9 */ /* 0x000fe20000000800 */
[----:B------:R-:W-:Y:S01]  /*0950*/  ULDC UR41, c[0x0][0x29c] ;  /* 0x0000a70000297ab9 */ /* 0x000fe20000000800 */
[----:B------:R-:W-:Y:S01]  /*0960*/  ULDC UR40, c[0x0][0x388] ;  /* 0x0000e20000287ab9 */ /* 0x000fe20000000800 */
[----:B------:R-:W-:Y:S01]  /*0970*/  ULDC UR39, c[0x0][0x2b0] ;  /* 0x0000ac0000277ab9 */ /* 0x000fe20000000800 */
[----:B------:R-:W-:Y:S01]  /*0980*/  ULDC UR38, c[0x0][0x38c] ;  /* 0x0000e30000267ab9 */ /* 0x000fe20000000800 */
[----:B------:R-:W-:Y:S01]  /*0990*/  ULDC UR37, c[0x0][0x2b4] ;  /* 0x0000ad0000257ab9 */ /* 0x000fe20000000800 */
[----:B0-----:R-:W1:Y:S01]  /*09a0*/  MUFU.RCP64H R17, R23 ;  /* 0x0000001700117308 */ /* 0x001e620000001800 */
[----:B------:R-:W-:Y:S01]  /*09b0*/  IADD3 R16, R23, 0x300402, RZ ;  /* 0x0030040217107810 */ /* 0x000fe20007ffe0ff */
[----:B------:R-:W-:Y:S01]  /*09c0*/  ULDC UR36, c[0x0][0x390] ;  /* 0x0000e40000247ab9 */ /* 0x000fe20000000800 */
[----:B------:R-:W-:Y:S01]  /*09d0*/  ULDC UR31, c[0x0][0x2c8] ;  /* 0x0000b200001f7ab9 */ /* 0x000fe20000000800 */
[----:B------:R-:W-:Y:S01]  /*09e0*/  ULDC UR4, c[0x0][0x394] ;  /* 0x0000e50000047ab9 */ /* 0x000fe20000000800 */
[----:B------:R-:W-:Y:S01]  /*09f0*/  FSETP.GEU.AND P0, PT, |R16|, 5.8789094863358348022e-39, PT ;  /* 0x004004021000780b */ /* 0x000fe20003f0e200 */
        /* <DEDUP_REMOVED lines=11> */
[----:B-1----:R-:W-:Y:S01]  /*0ab0*/  DFMA R18, R16, -R20, 1 ;  /* 0x3ff000001012742b */ /* 0x002fe20000000814 */
[----:B------:R-:W-:Y:S01]  /*0ac0*/  ULDC UR16, c[0x0][0x3ac] ;  /* 0x0000eb0000107ab9 */ /* 0x000fe20000000800 */
[----:B------:R-:W-:Y:S01]  /*0ad0*/  ULDC UR17, c[0x0][0x314] ;  /* 0x0000c50000117ab9 */ /* 0x000fe20000000800 */
[----:B------:R-:W-:Y:S01]  /*0ae0*/  ULDC UR18, c[0x0][0x3b0] ;  /* 0x0000ec0000127ab9 */ /* 0x000fe20000000800 */
[----:B------:R-:W-:Y:S01]  /*0af0*/  ULDC UR19, c[0x0][0x328] ;  /* 0x0000ca0000137ab9 */ /* 0x000fe20000000800 */
[----:B------:R-:W-:Y:S01]  /*0b00*/  ULDC UR20, c[0x0][0x3b4] ;  /* 0x0000ed0000147ab9 */ /* 0x000fe20000000800 */
[----:B------:R-:W-:Y:S01]  /*0b10*/  ULDC UR21, c[0x0][0x32c] ;  /* 0x0000cb0000157ab9 */ /* 0x000fe20000000800 */
[----:B------:R-:W-:Y:S01]  /*0b20*/  ULDC UR22, c[0x0][0x3b8] ;  /* 0x0000ee0000167ab9 */ /* 0x000fe20000000800 */
[----:B------:R-:W-:Y:S01]  /*0b30*/  DFMA R18, R18, R18, R18 ;  /* 0x000000121212722b */ /* 0x000fe20000000012 */
        /* <DEDUP_REMOVED lines=9> */
[----:B------:R-:W-:Y:S01]  /*0bd0*/  ULDC.64 UR32, c[0x0][0x240] ;  /* 0x0000900000207ab9 */ /* 0x000fe20000000a00 */
[----:B------:R-:W-:Y:S01]  /*0be0*/  IMAD R30, R30, -0x326172a9, RZ ;  /* 0xcd9e8d571e1e7824 */ /* 0x000fe200078e02ff */
[----:B------:R-:W-:-:S04]  /*0bf0*/  LOP3.LUT R45, R22, 0x3, RZ, 0xc0, !PT ;  /* 0x00000003162d7812 */ /* 0x000fc800078ec0ff */
[----:B------:R-:W-:-:S08]  /*0c00*/  DFMA R20, R18, -R20, 1 ;  /* 0x3ff000001214742b */ /* 0x000fd00000000814 */
[----:B------:R-:W-:Y:S01]  /*0c10*/  DFMA R16, R18, R20, R18 ;  /* 0x000000141210722b */ /* 0x000fe20000000012 */
[----:B------:R-:W0:Y:S01]  /*0c20*/  LDC.64 R18, c[0x0][0x210] ;  /* 0x00008400ff127b82 */ /* 0x000e220000000a00 */
[----:B--2---:R-:W-:Y:S09]  /*0c30*/  @P0 BRA `(.L_x_197) ;  /* 0x0000000000100947 */ /* 0x004ff20003800000 */
[----:B------:R-:W-:Y:S02]  /*0c40*/  LOP3.LUT R16, R23, 0x7fffffff, RZ, 0xc0, !PT ;  /* 0x7fffffff17107812 */ /* 0x000fe400078ec0ff */
[----:B------:R-:W-:-:S03]  /*0c50*/  MOV R26, 0xc80 ;  /* 0x00000c80001a7802 */ /* 0x000fc60000000f00 */
[----:B------:R-:W-:-:S07]  /*0c60*/  VIADD R27, R16, 0xfff00000 ;  /* 0xfff00000101b7836 */ /* 0x000fce0000000000 */
[----:B0-----:R-:W-:Y:S05]  /*0c70*/  CALL.REL.NOINC `($__internal_12_$__cuda_sm20_dblrcp_rn_slowpath_v3) ;  /* 0x00000030006c7944 */ /* 0x001fea0003c00000 */
.L_x_197:
        /* <DEDUP_REMOVED lines=13> */
.L_x_199:
[----:B------:R-:W-:Y:S05]  /*0d50*/  BSYNC B0 ;  /* 0x0000000000007941 */ /* 0x000fea0003800000 */
.L_x_198:
        /* <DEDUP_REMOVED lines=12> */
[C---:B------:R-:W-:Y:S01]  /*0e20*/  IADD3 R25, R14.reuse, 0x3c6ef372, RZ ;  /* 0x3c6ef3720e197810 */ /* 0x040fe20007ffe0ff */
[----:B------:R-:W-:Y:S01]  /*0e30*/  VIADD R47, R14, 0x8ff34781 ;  /* 0x8ff347810e2f7836 */ /* 0x000fe20000000000 */
[----:B------:R-:W-:Y:S01]  /*0e40*/  LOP3.LUT R21, R27, R24, R4, 0x96, !PT ;  /* 0x000000181b157212 */ /* 0x000fe200078e9604 */
[----:B------:R-:W-:-:S04]  /*0e50*/  IMAD.WIDE.U32 R22, R22, -0x326172a9, RZ ;  /* 0xcd9e8d5716167825 */ /* 0x000fc800078e00ff */
        /* <DEDUP_REMOVED lines=32> */
[----:B------:R-:W-:-:S04]  /*1060*/  IMAD.WIDE.U32 R20, R21, -0x326172a9, RZ ;  /* 0xcd9e8d5715147825 */ /* 0x000fc800078e00ff */
[----:B------:R-:W-:Y:S01]  /*1070*/  IMAD.HI.U32 R23, R11, -0x2daee0ad, RZ ;  /* 0xd2511f530b177827 */ /* 0x000fe200078e00ff */
[----:B------:R-:W-:Y:S02]  /*1080*/  LOP3.LUT R47, R21, R22, R47, 0x96, !PT ;  /* 0x00000016152f7212 */ /* 0x000fe400078e962f */
[----:B------:R-:W-:Y:S02]  /*1090*/  MOV R22, R30 ;  /* 0x0000001e00167202 */ /* 0x000fe40000000f00 */
[----:B------:R-:W-:Y:S01]  /*10a0*/  LOP3.LUT R48, R23, R48, R40, 0x96, !PT ;  /* 0x0000003017307212 */ /* 0x000fe200078e9628 */
[----:B------:R-:W-:Y:S06]  /*10b0*/  @!P0 BRA `(.L_x_200) ;  /* 0x00000000002c8947 */ /* 0x000fec0003800000 */
[----:B------:R-:W-:-:S13]  /*10c0*/  ISETP.NE.AND P0, PT, R45, 0x2, PT ;  /* 0x000000022d00780c */ /* 0x000fda0003f05270 */
[----:B------:R-:W-:Y:S05]  /*10d0*/  @!P0 BRA `(.L_x_201) ;  /* 0x00000000001c8947 */ /* 0x000fea0003800000 */
[----:B------:R-:W-:Y:S01]  /*10e0*/  ISETP.NE.AND P0, PT, R45, 0x3, PT ;  /* 0x000000032d00780c */ /* 0x000fe20003f05270 */
[----:B------:R-:W-:Y:S01]  /*10f0*/  IMAD.MOV.U32 R22, RZ, RZ, R24 ;  /* 0x000000ffff167224 */ /* 0x000fe200078e0018 */
[----:B------:R-:W-:-:S11]  /*1100*/  MOV R28, R47 ;  /* 0x0000002f001c7202 */ /* 0x000fd60000000f00 */
[----:B------:R-:W-:Y:S05]  /*1110*/  @!P0 BRA `(.L_x_200) ;  /* 0x0000000000148947 */ /* 0x000fea0003800000 */
[----:B------:R-:W-:Y:S01]  /*1120*/  IMAD.MOV.U32 R22, RZ, RZ, R29 ;  /* 0x000000ffff167224 */ /* 0x000fe200078e001d */
[----:B------:R-:W-:Y:S01]  /*1130*/  MOV R28, R30 ;  /* 0x0000001e001c7202 */ /* 0x000fe20000000f00 */
[----:B------:R-:W-:Y:S06]  /*1140*/  BRA `(.L_x_200) ;  /* 0x0000000000087947 */ /* 0x000fec0003800000 */
.L_x_201:
[----:B------:R-:W-:Y:S01]  /*1150*/  IMAD.MOV.U32 R22, RZ, RZ, R28 ;  /* 0x000000ffff167224 */ /* 0x000fe200078e001c */
[----:B------:R-:W-:-:S07]  /*1160*/  MOV R28, R24 ;  /* 0x00000018001c7202 */ /* 0x000fce0000000f00 */
.L_x_200:
[----:B0-----:R-:W-:Y:S01]  /*1170*/  ISETP.GE.U32.AND P0, PT, R13, R18, PT ;  /* 0x000000120d00720c */ /* 0x001fe20003f06070 */
[----:B------:R-:W-:Y:S01]  /*1180*/  IMAD.MOV.U32 R23, RZ, RZ, 0x2f800000 ;  /* 0x2f800000ff177424 */ /* 0x000fe200078e00ff */
[----:B------:R-:W-:Y:S01]  /*1190*/  I2FP.F32.U32 R49, R28 ;  /* 0x0000001c00317245 */ /* 0x000fe20000201000 */
[----:B------:R-:W-:Y:S01]  /*11a0*/  BSSY B0, `(.L_x_202) ;  /* 0x000015e000007945 */ /* 0x000fe20003800000 */
[----:B------:R-:W-:-:S03]  /*11b0*/  ISETP.GE.AND.EX P0, PT, R12, R19, PT, P0 ;  /* 0x000000130c00720c */ /* 0x000fc60003f06300 */
[----:B------:R-:W-:-:S10]  /*11c0*/  FFMA.FTZ R49, R49, R23, 1.1641532182693481445e-10 ;  /* 0x2f00000031317423 */ /* 0x000fd40000010017 */
[----:B------:R-:W-:Y:S05]  /*11d0*/  @P0 BRA `(.L_x_203) ;  /* 0x0000001400680947 */ /* 0x000fea0003800000 */
[----:B------:R-:W-:Y:S01]  /*11e0*/  I2FP.F32.U32 R22, R22 ;  /* 0x0000001600167245 */ /* 0x000fe20000201000 */
[----:B------:R-:W-:Y:S01]  /*11f0*/  HFMA2.MMA R24, -RZ, RZ, 0, 0 ;  /* 0x00000000ff187435 */ /* 0x000fe200000001ff */
[----:B------:R-:W-:-:S03]  /*1200*/  ISETP.NE.AND P0, PT, R46, RZ, PT ;  /* 0x000000ff2e00720c */ /* 0x000fc60003f05270 */
[----:B------:R-:W-:-:S04]  /*1210*/  FFMA.FTZ R22, R22, R23, 1.1641532182693481445e-10 ;  /* 0x2f00000016167423 */ /* 0x000fc80000010017 */
[----:B------:R-:W-:-:S04]  /*1220*/  FMUL.FTZ R22, R22, 1 ;  /* 0x3f80000016167820 */ /* 0x000fc80000410000 */
[----:B------:R0:W1:Y:S02]  /*1230*/  F2F.F64.F32 R26, R22 ;  /* 0x00000016001a7310 */ /* 0x0000640000201800 */
[----:B------:R-:W-:Y:S05]  /*1240*/  @!P0 BRA `(.L_x_204) ;  /* 0x0000000c00dc8947 */ /* 0x000fea0003800000 */
[----:B------:R-:W-:Y:S01]  /*1250*/  MOV R23, R13 ;  /* 0x0000000d00177202 */ /* 0x000fe20000000f00 */
[----:B0-----:R-:W-:Y:S01]  /*1260*/  IMAD.MOV.U32 R22, RZ, RZ, RZ ;  /* 0x000000ffff167224 */ /* 0x001fe200078e00ff */
        /* <DEDUP_REMOVED lines=245> */
.L_x_204:
[----:B------:R-:W-:Y:S01]  /*21c0*/  UMOV UR34, 0xffffffff ;  /* 0xffffffff00227882 */ /* 0x000fe20000000000 */
[----:B------:R-:W-:Y:S01]  /*21d0*/  UMOV UR35, 0x3fefffff ;  /* 0x3fefffff00237882 */ /* 0x000fe20000000000 */
[----:B------:R-:W-:Y:S01]  /*21e0*/  BSSY B1, `(.L_x_205) ;  /* 0x0000057000017945 */ /* 0x000fe20003800000 */
[----:B-1----:R-:W-:Y:S01]  /*21f0*/  DSETP.GE.AND P0, PT, R26, UR34, PT ;  /* 0x000000221a007e2a */ /* 0x002fe2000bf06000 */
[----:B------:R-:W-:Y:S01]  /*2200*/  ULDC.64 UR34, c[0x0][0x3d0] ;  /* 0x0000f40000227ab9 */ /* 0x000fe20000000a00 */
[----:B------:R-:W-:Y:S01]  /*2210*/  IMAD.MOV.U32 R25, RZ, RZ, -0x43600000 ;  /* 0xbca00000ff197424 */ /* 0x000fe200078e00ff */
[----:B0-----:R-:W-:Y:S02]  /*2220*/  IADD3 R22, P1, R24, UR34, RZ ;  /* 0x0000002218167c10 */ /* 0x001fe4000ff3e0ff */
[----:B------:R-:W-:Y:S02]  /*2230*/  MOV R24, 0x0 ;  /* 0x0000000000187802 */ /* 0x000fe40000000f00 */
[----:B------:R-:W-:-:S07]  /*2240*/  IADD3.X R23, RZ, UR35, RZ, P1, !PT ;  /* 0x00000023ff177c10 */ /* 0x000fce0008ffe4ff */
[----:B------:R-:W-:Y:S05]  /*2250*/  @P0 BRA `(.L_x_206) ;  /* 0x00000004003c0947 */ /* 0x000fea0003800000 */
[----:B------:R-:W-:Y:S01]  /*2260*/  ISETP.GT.AND P0, PT, R27, 0xfffff, PT ;  /* 0x000fffff1b00780c */ /* 0x000fe20003f04270 */
[----:B------:R-:W-:Y:S01]  /*2270*/  IMAD.MOV.U32 R29, RZ, RZ, R27 ;  /* 0x000000ffff1d7224 */ /* 0x000fe200078e001b */
[----:B------:R-:W-:Y:S01]  /*2280*/  MOV R30, R26 ;  /* 0x0000001a001e7202 */ /* 0x000fe20000000f00 */
[----:B------:R-:W-:-:S10]  /*2290*/  IMAD.MOV.U32 R28, RZ, RZ, -0x3ff ;  /* 0xfffffc01ff1c7424 */ /* 0x000fd400078e00ff */
[----:B------:R-:W-:Y:S01]  /*22a0*/  @!P0 DMUL R26, R26, 1.80143985094819840000e+16 ;  /* 0x435000001a1a8828 */ /* 0x000fe20000000000 */
[----:B------:R-:W-:-:S09]  /*22b0*/  @!P0 IMAD.MOV.U32 R28, RZ, RZ, -0x435 ;  /* 0xfffffbcbff1c8424 */ /* 0x000fd200078e00ff */
[----:B------:R-:W-:Y:S01]  /*22c0*/  @!P0 IMAD.MOV.U32 R29, RZ, RZ, R27 ;  /* 0x000000ffff1d8224 */ /* 0x000fe200078e001b */
[----:B------:R-:W-:-:S04]  /*22d0*/  @!P0 MOV R30, R26 ;  /* 0x0000001a001e8202 */ /* 0x000fc80000000f00 */
[----:B------:R-:W-:-:S04]  /*22e0*/  IADD3 R24, R29, -0x1, RZ ;  /* 0xffffffff1d187810 */ /* 0x000fc80007ffe0ff */
[----:B------:R-:W-:-:S13]  /*22f0*/  ISETP.GE.U32.AND P1, PT, R24, 0x7fefffff, PT ;  /* 0x7fefffff1800780c */ /* 0x000fda0003f26070 */
[----:B------:R-:W-:Y:S01]  /*2300*/  @P1 IMAD.MOV.U32 R24, RZ, RZ, 0x0 ;  /* 0x00000000ff181424 */ /* 0x000fe200078e00ff */
[----:B------:R-:W-:Y:S02]  /*2310*/  @P1 MOV R25, 0x7ff00000 ;  /* 0x7ff0000000191802 */ /* 0x000fe40000000f00 */
[----:B------:R-:W-:-:S04]  /*2320*/  @P1 FSETP.NEU.FTZ.AND P2, PT, R27, RZ, PT ;  /* 0x000000ff1b00120b */ /* 0x000fc80003f5d000 */
[----:B------:R-:W-:-:S10]  /*2330*/  @P1 DFMA R24, R26, R24, +INF ;  /* 0x7ff000001a18142b */ /* 0x000fd40000000018 */
[----:B------:R-:W-:Y:S02]  /*2340*/  @P1 FSEL R24, R24, RZ, P2 ;  /* 0x000000ff18181208 */ /* 0x000fe40001000000 */
[----:B------:R-:W-:Y:S01]  /*2350*/  @P1 FSEL R25, R25, -QNAN , P2 ;  /* 0xfff0000019191808 */ /* 0x000fe20001000000 */
[----:B------:R-:W-:Y:S06]  /*2360*/  @P1 BRA `(.L_x_206) ;  /* 0x0000000000f81947 */ /* 0x000fec0003800000 */
[----:B------:R-:W-:Y:S01]  /*2370*/  LOP3.LUT R24, R29, 0x800fffff, RZ, 0xc0, !PT ;  /* 0x800fffff1d187812 */ /* 0x000fe200078ec0ff */
[----:B------:R-:W-:Y:S01]  /*2380*/  IMAD.MOV.U32 R26, RZ, RZ, RZ ;  /* 0x000000ffff1a7224 */ /* 0x000fe200078e00ff */
[----:B------:R-:W-:Y:S01]  /*2390*/  UMOV UR34, 0x3ae80f1e ;  /* 0x3ae80f1e00227882 */ /* 0x000fe20000000000 */
[----:B------:R-:W-:Y:S01]  /*23a0*/  UMOV UR35, 0x3eb1380b ;  /* 0x3eb1380b00237882 */ /* 0x000fe20000000000 */
[----:B------:R-:W-:Y:S01]  /*23b0*/  LOP3.LUT R25, R24, 0x3ff00000, RZ, 0xfc, !PT ;  /* 0x3ff0000018197812 */ /* 0x000fe200078efcff */
[----:B------:R-:W-:Y:S01]  /*23c0*/  UMOV UR60, 0x9999a3c4 ;  /* 0x9999a3c4003c7882 */ /* 0x000fe20000000000 */
[----:B------:R-:W-:Y:S01]  /*23d0*/  MOV R24, R30 ;  /* 0x0000001e00187202 */ /* 0x000fe20000000f00 */
[----:B------:R-:W-:Y:S01]  /*23e0*/  UMOV UR61, 0x3f899999 ;  /* 0x3f899999003d7882 */ /* 0x000fe20000000000 */
[----:B------:R-:W-:Y:S02]  /*23f0*/  ISETP.GE.AND P0, PT, R25, 0x3ff6a09f, PT ;  /* 0x3ff6a09f1900780c */ /* 0x000fe40003f06270 */
[----:B------:R-:W-:Y:S01]  /*2400*/  LEA.HI R28, R29, R28, RZ, 0xc ;  /* 0x0000001c1d1c7211 */ /* 0x000fe200078f60ff */
[----:B------:R-:W-:-:S10]  /*2410*/  IMAD.MOV.U32 R29, RZ, RZ, 0x43300000 ;  /* 0x43300000ff1d7424 */ /* 0x000fd400078e00ff */
[----:B------:R-:W-:Y:S01]  /*2420*/  @P0 VIADD R27, R25, 0xfff00000 ;  /* 0xfff00000191b0836 */ /* 0x000fe20000000000 */
[----:B------:R-:W-:-:S04]  /*2430*/  @P0 IADD3 R28, R28, 0x1, RZ ;  /* 0x000000011c1c0810 */ /* 0x000fc80007ffe0ff */
[----:B------:R-:W-:Y:S02]  /*2440*/  @P0 MOV R25, R27 ;  /* 0x0000001b00190202 */ /* 0x000fe40000000f00 */
[----:B------:R-:W-:-:S04]  /*2450*/  LOP3.LUT R28, R28, 0x80000000, RZ, 0x3c, !PT ;  /* 0x800000001c1c7812 */ /* 0x000fc800078e3cff */
[C---:B------:R-:W-:Y:S02]  /*2460*/  DADD R30, R24.reuse, 1 ;  /* 0x3ff00000181e7429 */ /* 0x040fe40000000000 */
[----:B------:R-:W-:-:S04]  /*2470*/  DADD R24, R24, -1 ;  /* 0xbff0000018187429 */ /* 0x000fc80000000000 */
[----:B------:R-:W0:Y:S02]  /*2480*/  MUFU.RCP64H R27, R31 ;  /* 0x0000001f001b7308 */ /* 0x000e240000001800 */
[----:B0-----:R-:W-:-:S08]  /*2490*/  DFMA R38, -R30, R26, 1 ;  /* 0x3ff000001e26742b */ /* 0x001fd0000000011a */
[----:B------:R-:W-:-:S08]  /*24a0*/  DFMA R38, R38, R38, R38 ;  /* 0x000000262626722b */ /* 0x000fd00000000026 */
[----:B------:R-:W-:Y:S01]  /*24b0*/  DFMA R38, R26, R38, R26 ;  /* 0x000000261a26722b */ /* 0x000fe2000000001a */
[----:B------:R-:W-:Y:S01]  /*24c0*/  MOV R26, 0x8b7a8b04 ;  /* 0x8b7a8b04001a7802 */ /* 0x000fe20000000f00 */
[----:B------:R-:W-:-:S06]  /*24d0*/  IMAD.MOV.U32 R27, RZ, RZ, 0x3ed0ee25 ;  /* 0x3ed0ee25ff1b7424 */ /* 0x000fcc00078e00ff */
[----:B------:R-:W-:-:S08]  /*24e0*/  DMUL R36, R38, R24 ;  /* 0x0000001826247228 */ /* 0x000fd00000000000 */
[----:B------:R-:W-:-:S08]  /*24f0*/  DFMA R36, R38, R24, R36 ;  /* 0x000000182624722b */ /* 0x000fd00000000024 */
[----:B------:R-:W-:Y:S02]  /*2500*/  DMUL R34, R36, R36 ;  /* 0x0000002424227228 */ /* 0x000fe40000000000 */
[----:B------:R-:W-:-:S06]  /*2510*/  DADD R30, R24, -R36 ;  /* 0x00000000181e7229 */ /* 0x000fcc0000000824 */
[----:B------:R-:W-:Y:S01]  /*2520*/  DFMA R26, R34, UR34, R26 ;  /* 0x00000022221a7c2b */ /* 0x000fe2000800001a */
[----:B------:R-:W-:Y:S01]  /*2530*/  UMOV UR34, 0x9f02676f ;  /* 0x9f02676f00227882 */ /* 0x000fe20000000000 */
[----:B------:R-:W-:Y:S01]  /*2540*/  UMOV UR35, 0x3ef3b266 ;  /* 0x3ef3b26600237882 */ /* 0x000fe20000000000 */
[----:B------:R-:W-:-:S05]  /*2550*/  DADD R30, R30, R30 ;  /* 0x000000001e1e7229 */ /* 0x000fca000000001e */
[----:B------:R-:W-:Y:S01]  /*2560*/  DFMA R32, R34, R26, UR34 ;  /* 0x0000002222207e2b */ /* 0x000fe2000800001a */
[----:B------:R-:W-:Y:S01]  /*2570*/  UMOV UR34, 0xa9ab0956 ;  /* 0xa9ab095600227882 */ /* 0x000fe20000000000 */
[----:B------:R-:W-:Y:S01]  /*2580*/  UMOV UR35, 0x3f1745cb ;  /* 0x3f1745cb00237882 */ /* 0x000fe20000000000 */
[----:B------:R-:W-:-:S05]  /*2590*/  DFMA R30, R24, -R36, R30 ;  /* 0x80000024181e722b */ /* 0x000fca000000001e */
[----:B------:R-:W-:Y:S01]  /*25a0*/  DFMA R32, R34, R32, UR34 ;  /* 0x0000002222207e2b */ /* 0x000fe20008000020 */
[----:B------:R-:W-:Y:S01]  /*25b0*/  UMOV UR34, 0x2d1b5154 ;  /* 0x2d1b515400227882 */ /* 0x000fe20000000000 */
[----:B------:R-:W-:Y:S01]  /*25c0*/  UMOV UR35, 0x3f3c71c7 ;  /* 0x3f3c71c700237882 */ /* 0x000fe20000000000 */
[----:B------:R-:W-:-:S05]  /*25d0*/  DMUL R30, R38, R30 ;  /* 0x0000001e261e7228 */ /* 0x000fca0000000000 */
[----:B------:R-:W-:Y:S01]  /*25e0*/  DFMA R32, R34, R32, UR34 ;  /* 0x0000002222207e2b */ /* 0x000fe20008000020 */
[----:B------:R-:W-:Y:S01]  /*25f0*/  UMOV UR34, 0x923be72d ;  /* 0x923be72d00227882 */ /* 0x000fe20000000000 */
[----:B------:R-:W-:-:S06]  /*2600*/  UMOV UR35, 0x3f624924 ;  /* 0x3f62492400237882 */ /* 0x000fcc0000000000 */
[----:B------:R-:W-:Y:S01]  /*2610*/  DFMA R32, R34, R32, UR34 ;  /* 0x0000002222207e2b */ /* 0x000fe20008000020 */
[----:B------:R-:W-:Y:S01]  /*2620*/  UMOV UR34, 0x80000000 ;  /* 0x8000000000227882 */ /* 0x000fe20000000000 */
[----:B------:R-:W-:Y:S02]  /*2630*/  UMOV UR35, 0x43300000 ;  /* 0x4330000000237882 */ /* 0x000fe40000000000 */
[----:B------:R-:W-:Y:S01]  /*2640*/  DADD R28, R28, -UR34 ;  /* 0x800000221c1c7e29 */ /* 0x000fe20008000000 */
[----:B------:R-:W-:Y:S01]  /*2650*/  UMOV UR34, 0xfefa39ef ;  /* 0xfefa39ef00227882 */ /* 0x000fe20000000000 */
[----:B------:R-:W-:Y:S02]  /*2660*/  UMOV UR35, 0x3fe62e42 ;  /* 0x3fe62e4200237882 */ /* 0x000fe40000000000 */
[----:B------:R-:W-:Y:S01]  /*2670*/  DFMA R32, R34, R32, UR60 ;  /* 0x0000003c22207e2b */ /* 0x000fe20008000020 */
[----:B------:R-:W-:Y:S01]  /*2680*/  UMOV UR60, 0x55555554 ;  /* 0x55555554003c7882 */ /* 0x000fe20000000000 */
[----:B------:R-:W-:-:S02]  /*2690*/  UMOV UR61, 0x3fb55555 ;  /* 0x3fb55555003d7882 */ /* 0x000fc40000000000 */
[----:B------:R-:W-:-:S04]  /*26a0*/  DFMA R26, R28, UR34, R36 ;  /* 0x000000221c1a7c2b */ /* 0x000fc80008000024 */
[----:B------:R-:W-:-:S04]  /*26b0*/  DFMA R32, R34, R32, UR60 ;  /* 0x0000003c22207e2b */ /* 0x000fc80008000020 */
[----:B------:R-:W-:Y:S01]  /*26c0*/  DFMA R24, -R28, UR34, R26 ;  /* 0x000000221c187c2b */ /* 0x000fe2000800011a */
[----:B------:R-:W-:Y:S01]  /*26d0*/  UMOV UR34, 0x3b39803f ;  /* 0x3b39803f00227882 */ /* 0x000fe20000000000 */
[----:B------:R-:W-:Y:S02]  /*26e0*/  UMOV UR35, 0x3c7abc9e ;  /* 0x3c7abc9e00237882 */ /* 0x000fe40000000000 */
[----:B------:R-:W-:-:S04]  /*26f0*/  DMUL R32, R34, R32 ;  /* 0x0000002022207228 */ /* 0x000fc80000000000 */
[----:B------:R-:W-:-:S04]  /*2700*/  DADD R24, -R36, R24 ;  /* 0x0000000024187229 */ /* 0x000fc80000000118 */
[----:B------:R-:W-:-:S08]  /*2710*/  DFMA R30, R36, R32, R30 ;  /* 0x00000020241e722b */ /* 0x000fd0000000001e */
[----:B------:R-:W-:-:S08]  /*2720*/  DADD R24, R30, -R24 ;  /* 0x000000001e187229 */ /* 0x000fd00000000818 */
[----:B------:R-:W-:-:S08]  /*2730*/  DFMA R24, R28, UR34, R24 ;  /* 0x000000221c187c2b */ /* 0x000fd00008000018 */
[----:B------:R-:W-:-:S11]  /*2740*/  DADD R24, R26, R24 ;  /* 0x000000001a187229 */ /* 0x000fd60000000018 */
.L_x_206:
[----:B------:R-:W-:Y:S05]  /*2750*/  BSYNC B1 ;  /* 0x0000000000017941 */ /* 0x000fea0003800000 */
.L_x_205:
[----:B------:R-:W-:-:S07]  /*2760*/  DMUL R24, R24, -R16 ;  /* 0x8000001018187228 */ /* 0x000fce0000000000 */
[----:B------:R0:W-:Y:S04]  /*2770*/  STG.E.64 desc[UR58][R22.64], R24 ;  /* 0x0000001816007986 */ /* 0x0001e8000c101b3a */
.L_x_203:
[----:B------:R-:W-:Y:S05]  /*2780*/  BSYNC B0 ;  /* 0x0000000000007941 */ /* 0x000fea0003800000 */
.L_x_202:
[----:B------:R-:W-:Y:S01]  /*2790*/  ULDC UR34, c[0x0][0xc] ;  /* 0x0000030000227ab9 */ /* 0x000fe20000000800 */
[----:B------:R-:W1:Y:S02]  /*27a0*/  LDC R50, c[0x0][RZ] ;  /* 0x00000000ff327b82 */ /* 0x000e640000000800 */
[----:B-1----:R-:W-:-:S05]  /*27b0*/  IMAD R50, R50, UR34, RZ ;  /* 0x0000002232327c24 */ /* 0x002fca000f8e02ff */
[----:B0-----:R-:W-:-:S04]  /*27c0*/  IADD3 R23, P1, R50, R13, RZ ;  /* 0x0000000d32177210 */ /* 0x001fc80007f3e0ff */
[----:B------:R-:W-:Y:S02]  /*27d0*/  ISETP.GE.U32.AND P0, PT, R23, R18, PT ;  /* 0x000000121700720c */ /* 0x000fe40003f06070 */
[----:B------:R-:W-:-:S04]  /*27e0*/  IADD3.X R22, RZ, R12, RZ, P1, !PT ;  /* 0x0000000cff167210 */ /* 0x000fc80000ffe4ff */
[----:B------:R-:W-:-:S13]  /*27f0*/  ISETP.GE.AND.EX P0, PT, R22, R19, PT, P0 ;  /* 0x000000131600720c */ /* 0x000fda0003f06300 */
[----:B------:R-:W-:Y:S05]  /*2800*/  @P0 BRA `(.L_x_207) ;  /* 0x00000014005c0947 */ /* 0x000fea0003800000 */
[----:B------:R-:W-:Y:S01]  /*2810*/  FMUL.FTZ R49, R49, 1 ;  /* 0x3f80000031317820 */ /* 0x000fe20000410000 */
[----:B------:R-:W-:Y:S01]  /*2820*/  ISETP.NE.AND P0, PT, R46, RZ, PT ;  /* 0x000000ff2e00720c */ /* 0x000fe20003f05270 */
[----:B------:R-:W-:Y:S02]  /*2830*/  IMAD.MOV.U32 R24, RZ, RZ, RZ ;  /* 0x000000ffff187224 */ /* 0x000fe400078e00ff */
[----:B------:R0:W1:Y:S10]  /*2840*/  F2F.F64.F32 R26, R49 ;  /* 0x00000031001a7310 */ /* 0x0000740000201800 */
[----:B0-----:R-:W-:Y:S05]  /*2850*/  @!P0 BRA `(.L_x_208) ;  /* 0x0000000c00d88947 */ /* 0x001fea0003800000 */
[----:B------:R-:W-:Y:S02]  /*2860*/  MOV R22, RZ ;  /* 0x000000ff00167202 */ /* 0x000fe40000000f00 */
        /* <DEDUP_REMOVED lines=245> */
.L_x_208:
[----:B------:R-:W-:Y:S01]  /*37c0*/  UMOV UR34, 0xffffffff ;  /* 0xffffffff00227882 */ /* 0x000fe20000000000 */
[----:B------:R-:W-:Y:S01]  /*37d0*/  UMOV UR35, 0x3fefffff ;  /* 0x3fefffff00237882 */ /* 0x000fe20000000000 */
[----:B------:R-:W-:Y:S01]  /*37e0*/  BSSY B0, `(.L_x_209) ;  /* 0x0000057000007945 */ /* 0x000fe20003800000 */
[----:B-1----:R-:W-:Y:S01]  /*37f0*/  DSETP.GE.AND P0, PT, R26, UR34, PT ;  /* 0x000000221a007e2a */ /* 0x002fe2000bf06000 */
[----:B------:R-:W-:Y:S01]  /*3800*/  ULDC.64 UR34, c[0x0][0x3d0] ;  /* 0x0000f40000227ab9 */ /* 0x000fe20000000a00 */
[----:B------:R-:W-:Y:S01]  /*3810*/  MOV R34, 0x0 ;  /* 0x0000000000227802 */ /* 0x000fe20000000f00 */
[----:B------:R-:W-:Y:S01]  /*3820*/  IMAD.MOV.U32 R35, RZ, RZ, -0x43600000 ;  /* 0xbca00000ff237424 */ /* 0x000fe200078e00ff */
[----:B------:R-:W-:-:S04]  /*3830*/  IADD3 R22, P1, R24, UR34, RZ ;  /* 0x0000002218167c10 */ /* 0x000fc8000ff3e0ff */
[----:B------:R-:W-:-:S06]  /*3840*/  IADD3.X R23, RZ, UR35, RZ, P1, !PT ;  /* 0x00000023ff177c10 */ /* 0x000fcc0008ffe4ff */
        /* <DEDUP_REMOVED lines=20> */
[----:B------:R-:W-:Y:S01]  /*3990*/  MOV R34, R28 ;  /* 0x0000001c00227202 */ /* 0x000fe20000000f00 */
[----:B------:R-:W-:Y:S01]  /*39a0*/  IMAD.MOV.U32 R31, RZ, RZ, 0x3ed0ee25 ;  /* 0x3ed0ee25ff1f7424 */ /* 0x000fe200078e00ff */
[----:B------:R-:W-:Y:S01]  /*39b0*/  LOP3.LUT R35, R24, 0x3ff00000, RZ, 0xfc, !PT ;  /* 0x3ff0000018237812 */ /* 0x000fe200078efcff */
[----:B------:R-:W-:Y:S01]  /*39c0*/  UMOV UR34, 0x3ae80f1e ;  /* 0x3ae80f1e00227882 */ /* 0x000fe20000000000 */
[----:B------:R-:W-:Y:S01]  /*39d0*/  MOV R30, 0x8b7a8b04 ;  /* 0x8b7a8b04001e7802 */ /* 0x000fe20000000f00 */
[----:B------:R-:W-:Y:S01]  /*39e0*/  UMOV UR35, 0x3eb1380b ;  /* 0x3eb1380b00237882 */ /* 0x000fe20000000000 */
[----:B------:R-:W-:Y:S01]  /*39f0*/  ISETP.GE.AND P0, PT, R35, 0x3ff6a09f, PT ;  /* 0x3ff6a09f2300780c */ /* 0x000fe20003f06270 */
[----:B------:R-:W-:Y:S01]  /*3a00*/  UMOV UR60, 0x9999a3c4 ;  /* 0x9999a3c4003c7882 */ /* 0x000fe20000000000 */
[----:B------:R-:W-:-:S11]  /*3a10*/  UMOV UR61, 0x3f899999 ;  /* 0x3f899999003d7882 */ /* 0x000fd60000000000 */
[----:B------:R-:W-:-:S05]  /*3a20*/  @P0 VIADD R25, R35, 0xfff00000 ;  /* 0xfff0000023190836 */ /* 0x000fca0000000000 */
[----:B------:R-:W-:-:S06]  /*3a30*/  @P0 MOV R35, R25 ;  /* 0x0000001900230202 */ /* 0x000fcc0000000f00 */
[C---:B------:R-:W-:Y:S02]  /*3a40*/  DADD R36, R34.reuse, 1 ;  /* 0x3ff0000022247429 */ /* 0x040fe40000000000 */
[----:B------:R-:W-:-:S04]  /*3a50*/  DADD R34, R34, -1 ;  /* 0xbff0000022227429 */ /* 0x000fc80000000000 */
[----:B------:R-:W0:Y:S02]  /*3a60*/  MUFU.RCP64H R27, R37 ;  /* 0x00000025001b7308 */ /* 0x000e240000001800 */
[----:B0-----:R-:W-:-:S08]  /*3a70*/  DFMA R24, -R36, R26, 1 ;  /* 0x3ff000002418742b */ /* 0x001fd0000000011a */
[----:B------:R-:W-:-:S08]  /*3a80*/  DFMA R24, R24, R24, R24 ;  /* 0x000000181818722b */ /* 0x000fd00000000018 */
[----:B------:R-:W-:-:S08]  /*3a90*/  DFMA R24, R26, R24, R26 ;  /* 0x000000181a18722b */ /* 0x000fd0000000001a */
[----:B------:R-:W-:-:S08]  /*3aa0*/  DMUL R26, R24, R34 ;  /* 0x00000022181a7228 */ /* 0x000fd00000000000 */
[----:B------:R-:W-:-:S08]  /*3ab0*/  DFMA R26, R24, R34, R26 ;  /* 0x00000022181a722b */ /* 0x000fd0000000001a */
[----:B------:R-:W-:-:S08]  /*3ac0*/  DMUL R28, R26, R26 ;  /* 0x0000001a1a1c7228 */ /* 0x000fd00000000000 */
[----:B------:R-:W-:Y:S01]  /*3ad0*/  DFMA R30, R28, UR34, R30 ;  /* 0x000000221c1e7c2b */ /* 0x000fe2000800001e */
[----:B------:R-:W-:Y:S01]  /*3ae0*/  UMOV UR34, 0x9f02676f ;  /* 0x9f02676f00227882 */ /* 0x000fe20000000000 */
[----:B------:R-:W-:-:S06]  /*3af0*/  UMOV UR35, 0x3ef3b266 ;  /* 0x3ef3b26600237882 */ /* 0x000fcc0000000000 */
[----:B------:R-:W-:Y:S01]  /*3b00*/  DFMA R36, R28, R30, UR34 ;  /* 0x000000221c247e2b */ /* 0x000fe2000800001e */
[----:B------:R-:W-:Y:S01]  /*3b10*/  UMOV UR34, 0xa9ab0956 ;  /* 0xa9ab095600227882 */ /* 0x000fe20000000000 */
[----:B------:R-:W-:Y:S01]  /*3b20*/  UMOV UR35, 0x3f1745cb ;  /* 0x3f1745cb00237882 */ /* 0x000fe20000000000 */
[----:B------:R-:W-:Y:S01]  /*3b30*/  LEA.HI R30, R33, R32, RZ, 0xc ;  /* 0x00000020211e7211 */ /* 0x000fe200078f60ff */
[----:B------:R-:W-:Y:S01]  /*3b40*/  DADD R32, R34, -R26 ;  /* 0x0000000022207229 */ /* 0x000fe2000000081a */
[----:B------:R-:W-:Y:S02]  /*3b50*/  IMAD.MOV.U32 R31, RZ, RZ, 0x43300000 ;  /* 0x43300000ff1f7424 */ /* 0x000fe400078e00ff */
[----:B------:R-:W-:Y:S01]  /*3b60*/  @P0 IADD3 R30, R30, 0x1, RZ ;  /* 0x000000011e1e0810 */ /* 0x000fe20007ffe0ff */
[----:B------:R-:W-:Y:S01]  /*3b70*/  DFMA R36, R28, R36, UR34 ;  /* 0x000000221c247e2b */ /* 0x000fe20008000024 */
[----:B------:R-:W-:Y:S01]  /*3b80*/  UMOV UR34, 0x2d1b5154 ;  /* 0x2d1b515400227882 */ /* 0x000fe20000000000 */
[----:B------:R-:W-:Y:S01]  /*3b90*/  UMOV UR35, 0x3f3c71c7 ;  /* 0x3f3c71c700237882 */ /* 0x000fe20000000000 */
[----:B------:R-:W-:Y:S01]  /*3ba0*/  LOP3.LUT R30, R30, 0x80000000, RZ, 0x3c, !PT ;  /* 0x800000001e1e7812 */ /* 0x000fe200078e3cff */
[----:B------:R-:W-:-:S04]  /*3bb0*/  DADD R32, R32, R32 ;  /* 0x0000000020207229 */ /* 0x000fc80000000020 */
[----:B------:R-:W-:Y:S01]  /*3bc0*/  DFMA R36, R28, R36, UR34 ;  /* 0x000000221c247e2b */ /* 0x000fe20008000024 */
[----:B------:R-:W-:Y:S01]  /*3bd0*/  UMOV UR34, 0x923be72d ;  /* 0x923be72d00227882 */ /* 0x000fe20000000000 */
[----:B------:R-:W-:Y:S02]  /*3be0*/  UMOV UR35, 0x3f624924 ;  /* 0x3f62492400237882 */ /* 0x000fe40000000000 */
[----:B------:R-:W-:-:S04]  /*3bf0*/  DFMA R32, R34, -R26, R32 ;  /* 0x8000001a2220722b */ /* 0x000fc80000000020 */
[----:B------:R-:W-:Y:S01]  /*3c00*/  DFMA R36, R28, R36, UR34 ;  /* 0x000000221c247e2b */ /* 0x000fe20008000024 */
[----:B------:R-:W-:Y:S01]  /*3c10*/  UMOV UR34, 0x80000000 ;  /* 0x8000000000227882 */ /* 0x000fe20000000000 */
[----:B------:R-:W-:Y:S02]  /*3c20*/  UMOV UR35, 0x43300000 ;  /* 0x4330000000237882 */ /* 0x000fe40000000000 */
[----:B------:R-:W-:Y:S01]  /*3c30*/  DADD R30, R30, -UR34 ;  /* 0x800000221e1e7e29 */ /* 0x000fe20008000000 */
[----:B------:R-:W-:Y:S01]  /*3c40*/  UMOV UR34, 0xfefa39ef ;  /* 0xfefa39ef00227882 */ /* 0x000fe20000000000 */
[----:B------:R-:W-:Y:S01]  /*3c50*/  UMOV UR35, 0x3fe62e42 ;  /* 0x3fe62e4200237882 */ /* 0x000fe20000000000 */
[----:B------:R-:W-:Y:S02]  /*3c60*/  DMUL R32, R24, R32 ;  /* 0x0000002018207228 */ /* 0x000fe40000000000 */
[----:B------:R-:W-:Y:S01]  /*3c70*/  DFMA R36, R28, R36, UR60 ;  /* 0x0000003c1c247e2b */ /* 0x000fe20008000024 */
[----:B------:R-:W-:Y:S01]  /*3c80*/  UMOV UR60, 0x55555554 ;  /* 0x55555554003c7882 */ /* 0x000fe20000000000 */
[----:B------:R-:W-:Y:S01]  /*3c90*/  UMOV UR61, 0x3fb55555 ;  /* 0x3fb55555003d7882 */ /* 0x000fe20000000000 */
[----:B------:R-:W-:-:S05]  /*3ca0*/  DFMA R34, R30, UR34, R26 ;  /* 0x000000221e227c2b */ /* 0x000fca000800001a */
[----:B------:R-:W-:-:S03]  /*3cb0*/  DFMA R36, R28, R36, UR60 ;  /* 0x0000003c1c247e2b */ /* 0x000fc60008000024 */
[----:B------:R-:W-:Y:S01]  /*3cc0*/  DFMA R38, -R30, UR34, R34 ;  /* 0x000000221e267c2b */ /* 0x000fe20008000122 */
[----:B------:R-:W-:Y:S01]  /*3cd0*/  UMOV UR34, 0x3b39803f ;  /* 0x3b39803f00227882 */ /* 0x000fe20000000000 */
[----:B------:R-:W-:-:S03]  /*3ce0*/  UMOV UR35, 0x3c7abc9e ;  /* 0x3c7abc9e00237882 */ /* 0x000fc60000000000 */
[----:B------:R-:W-:-:S03]  /*3cf0*/  DMUL R36, R28, R36 ;  /* 0x000000241c247228 */ /* 0x000fc60000000000 */
[----:B------:R-:W-:-:S05]  /*3d00*/  DADD R38, -R26, R38 ;  /* 0x000000001a267229 */ /* 0x000fca0000000126 */
[----:B------:R-:W-:-:S08]  /*3d10*/  DFMA R32, R26, R36, R32 ;  /* 0x000000241a20722b */ /* 0x000fd00000000020 */
[----:B------:R-:W-:-:S08]  /*3d20*/  DADD R32, R32, -R38 ;  /* 0x0000000020207229 */ /* 0x000fd00000000826 */
[----:B------:R-:W-:-:S08]  /*3d30*/  DFMA R32, R30, UR34, R32 ;  /* 0x000000221e207c2b */ /* 0x000fd00008000020 */
[----:B------:R-:W-:-:S11]  /*3d40*/  DADD R34, R34, R32 ;  /* 0x0000000022227229 */ /* 0x000fd60000000020 */
.L_x_210:
[----:B------:R-:W-:Y:S05]  /*3d50*/  BSYNC B0 ;  /* 0x0000000000007941 */ /* 0x000fea0003800000 */
.L_x_209:
[----:B------:R-:W-:-:S07]  /*3d60*/  DMUL R34, R34, -R16 ;  /* 0x8000001022227228 */ /* 0x000fce0000000000 */
[----:B------:R0:W-:Y:S04]  /*3d70*/  STG.E.64 desc[UR58][R22.64], R34 ;  /* 0x0000002216007986 */ /* 0x0001e8000c101b3a */
.L_x_207:
[----:B------:R-:W-:Y:S01]  /*3d80*/  LEA R13, P0, R50, R13, 0x1 ;  /* 0x0000000d320d7211 */ /* 0x000fe200078008ff */
[----:B------:R-:W-:Y:S05]  /*3d90*/  WARPSYNC.ALL ;  /* 0x0000000000007948 */ /* 0x000fea0003800000 */
[----:B------:R-:W-:Y:S01]  /*3da0*/  IADD3.X R12, RZ, R12, RZ, P0, !PT ;  /* 0x0000000cff0c7210 */ /* 0x000fe200007fe4ff */
        /* <DEDUP_REMOVED lines=8> */
        .weak           $__internal_12_$__cuda_sm20_dblrcp_rn_slowpath_v3
        .type           $__internal_12_$__cuda_sm20_dblrcp_rn_slowpath_v3,@function
        .size           $__internal_12_$__cuda_sm20_dblrcp_rn_slowpath_v3,($__internal_13_$__cuda_sm20_div_s64 - $__internal_12_$__cuda_sm20_dblrcp_rn_slowpath_v3)
$__internal_12_$__cuda_sm20_dblrcp_rn_slowpath_v3:
[----:B------:R-:W0:Y:S08]  /*3e30*/  LDC.64 R16, c[0x0][0x3d8] ;  /* 0x0000f600ff107b82 */ /* 0x000e300000000a00 */
[----:B------:R-:W1:Y:S01]  /*3e40*/  LDC R24, c[0x0][0x3dc] ;  /* 0x0000f700ff187b82 */ /* 0x000e620000000800 */
[----:B0-----:R-:W-:-:S14]  /*3e50*/  DSETP.GTU.AND P0, PT, |R16|, +INF , PT ;  /* 0x7ff000001000742a */ /* 0x001fdc0003f0c200 */
[----:B-1----:R-:W-:Y:S05]  /*3e60*/  @P0 BRA `(.L_x_211) ;  /* 0x0000000000840947 */ /* 0x002fea0003800000 */
[----:B------:R-:W-:-:S04]  /*3e70*/  LOP3.LUT R22, R24, 0x7fffffff, RZ, 0xc0, !PT ;  /* 0x7fffffff18167812 */ /* 0x000fc800078ec0ff */
[----:B------:R-:W-:-:S04]  /*3e80*/  IADD3 R20, R22, -0x1, RZ ;  /* 0xffffffff16147810 */ /* 0x000fc80007ffe0ff */
[----:B------:R-:W-:-:S13]  /*3e90*/  ISETP.GE.U32.AND P0, PT, R20, 0x7fefffff, PT ;  /* 0x7fefffff1400780c */ /* 0x000fda0003f06070 */
[----:B------:R-:W-:Y:S01]  /*3ea0*/  @P0 LOP3.LUT R21, R24, 0x7ff00000, RZ, 0x3c, !PT ;  /* 0x7ff0000018150812 */ /* 0x000fe200078e3cff */
[----:B------:R-:W-:Y:S01]  /*3eb0*/  @P0 IMAD.MOV.U32 R20, RZ, RZ, RZ ;  /* 0x000000ffff140224 */ /* 0x000fe200078e00ff */
[----:B------:R-:W-:Y:S06]  /*3ec0*/  @P0 BRA `(.L_x_212) ;  /* 0x0000000000740947 */ /* 0x000fec0003800000 */
[----:B------:R-:W-:-:S13]  /*3ed0*/  ISETP.GE.U32.AND P0, PT, R22, 0x1000001, PT ;  /* 0x010000011600780c */ /* 0x000fda0003f06070 */
[----:B------:R-:W-:Y:S05]  /*3ee0*/  @!P0 BRA `(.L_x_213) ;  /* 0x00000000003c8947 */ /* 0x000fea0003800000 */
[----:B------:R-:W-:Y:S01]  /*3ef0*/  IADD3 R25, R24, -0x3fe00000, RZ ;  /* 0xc020000018197810 */ /* 0x000fe20007ffe0ff */
[----:B------:R-:W-:Y:S01]  /*3f00*/  ULDC UR34, c[0x0][0x3d8] ;  /* 0x0000f60000227ab9 */ /* 0x000fe20000000800 */
[----:B------:R-:W-:Y:S01]  /*3f10*/  MOV R22, R27 ;  /* 0x0000001b00167202 */ /* 0x000fe20000000f00 */
[----:B------:R-:W-:Y:S01]  /*3f20*/  IMAD.U32 R24, RZ, RZ, UR34 ;  /* 0x00000022ff187e24 */ /* 0x000fe2000f8e00ff */
[----:B------:R-:W0:Y:S05]  /*3f30*/  MUFU.RCP64H R23, R25 ;  /* 0x0000001900177308 */ /* 0x000e2a0000001800 */
[----:B0-----:R-:W-:-:S08]  /*3f40*/  DFMA R20, -R24, R22, 1 ;  /* 0x3ff000001814742b */ /* 0x001fd00000000116 */
[----:B------:R-:W-:-:S08]  /*3f50*/  DFMA R20, R20, R20, R20 ;  /* 0x000000141414722b */ /* 0x000fd00000000014 */
[----:B------:R-:W-:-:S08]  /*3f60*/  DFMA R20, R22, R20, R22 ;  /* 0x000000141614722b */ /* 0x000fd00000000016 */
[----:B------:R-:W-:-:S08]  /*3f70*/  DFMA R22, -R24, R20, 1 ;  /* 0x3ff000001816742b */ /* 0x000fd00000000114 */
[----:B------:R-:W-:-:S08]  /*3f80*/  DFMA R20, R20, R22, R20 ;  /* 0x000000161414722b */ /* 0x000fd00000000014 */
[----:B------:R-:W-:-:S08]  /*3f90*/  DMUL R20, R20, 2.2250738585072013831e-308 ;  /* 0x0010000014147828 */ /* 0x000fd00000000000 */
[----:B------:R-:W-:-:S08]  /*3fa0*/  DFMA R16, R20, -R16, 1 ;  /* 0x3ff000001410742b */ /* 0x000fd00000000810 */
[----:B------:R-:W-:-:S08]  /*3fb0*/  DFMA R16, R16, R16, R16 ;  /* 0x000000101010722b */ /* 0x000fd00000000010 */
[----:B------:R-:W-:Y:S01]  /*3fc0*/  DFMA R20, R20, R16, R20 ;  /* 0x000000101414722b */ /* 0x000fe20000000014 */
[----:B------:R-:W-:Y:S10]  /*3fd0*/  BRA `(.L_x_212) ;  /* 0x0000000000307947 */ /* 0x000ff40003800000 */
.L_x_213:
[----:B------:R-:W-:Y:S01]  /*3fe0*/  DMUL R22, R16, 8.11296384146066816958e+31 ;  /* 0x4690000010167828 */ /* 0x000fe20000000000 */
[----:B------:R-:W-:-:S05]  /*3ff0*/  IMAD.MOV.U32 R20, RZ, RZ, R27 ;  /* 0x000000ffff147224 */ /* 0x000fca00078e001b */
[----:B------:R-:W0:Y:S02]  /*4000*/  MUFU.RCP64H R21, R23 ;  /* 0x0000001700157308 */ /* 0x000e240000001800 */
[----:B0-----:R-:W-:-:S08]  /*4010*/  DFMA R16, -R22, R20, 1 ;  /* 0x3ff000001610742b */ /* 0x001fd00000000114 */
[----:B------:R-:W-:-:S08]  /*4020*/  DFMA R16, R16, R16, R16 ;  /* 0x000000101010722b */ /* 0x000fd00000000010 */
[----:B------:R-:W-:-:S08]  /*4030*/  DFMA R16, R20, R16, R20 ;  /* 0x000000101410722b */ /* 0x000fd00000000014 */
[----:B------:R-:W-:-:S08]  /*4040*/  DFMA R20, -R22, R16, 1 ;  /* 0x3ff000001614742b */ /* 0x000fd00000000110 */
[----:B------:R-:W-:-:S08]  /*4050*/  DFMA R20, R16, R20, R16 ;  /* 0x000000141014722b */ /* 0x000fd00000000010 */
[----:B------:R-:W-:Y:S01]  /*4060*/  DMUL R20, R20, 8.11296384146066816958e+31 ;  /* 0x4690000014147828 */ /* 0x000fe20000000000 */
[----:B------:R-:W-:Y:S10]  /*4070*/  BRA `(.L_x_212) ;  /* 0x0000000000087947 */ /* 0x000ff40003800000 */
.L_x_211:
[----:B------:R-:W0:Y:S01]  /*4080*/  LDC R20, c[0x0][0x3d8] ;  /* 0x0000f600ff147b82 */ /* 0x000e220000000800 */
[----:B------:R-:W-:-:S07]  /*4090*/  LOP3.LUT R21, R24, 0x80000, RZ, 0xfc, !PT ;  /* 0x0008000018157812 */ /* 0x000fce00078efcff */
.L_x_212:
[----:B------:R-:W-:Y:S01]  /*40a0*/  MOV R27, 0x0 ;  /* 0x00000000001b7802 */ /* 0x000fe20000000f00 */
[----:B------:R-:W-:Y:S01]  /*40b0*/  IMAD.MOV.U32 R17, RZ, RZ, R21 ;  /* 0x000000ffff117224 */ /* 0x000fe200078e0015 */
[----:B0-----:R-:W-:Y:S02]  /*40c0*/  MOV R16, R20 ;  /* 0x0000001400107202 */ /* 0x001fe40000000f00 */
[----:B------:R-:W-:Y:S05]  /*40d0*/  RET.REL.NODEC R26 `(_ZN2at6native65_GLOBAL__N__c0d6c1cb_32_DistributionExponentialKernel_cu_5881736643distribution_elementwise_grid_stride_kernelIdLi2EZNS0_9templates4cuda21uniform_and_transformIddPNS_17CUDAGeneratorImplEZZZNS4_18exponential_kernelIS7_EEvRNS_18TensorIteratorBaseEdT_ENKUlvE_clEvENKUlvE_clEvEUldE_EEvSA_T1_T2_EUlP24curandStatePhilox4_32_10E0_ZNS1_27distribution_nullary_kernelIdd6float4S7_SJ_SE_EEvSA_SG_RKT3_T4_EUlidE0_EEvlNS_15PhiloxCudaStateESF_SG_) ;  /* 0xffffffbc1ac87950 */ /* 0x000fea0003c3ffff */
        .weak           $__internal_13_$__cuda_sm20_div_s64
        .type           $__internal_13_$__cuda_sm20_div_s64,@function
        .size           $__internal_13_$__cuda_sm20_div_s64,(.L_x_295 - $__internal_13_$__cuda_sm20_div_s64)
$__internal_13_$__cuda_sm20_div_s64:
[----:B------:R-:W-:Y:S01]  /*40e0*/  IMAD.MOV.U32 R26, RZ, RZ, R21 ;  /* 0x000000ffff1a7224 */ /* 0x000fe200078e0015 */
[----:B------:R-:W-:-:S04]  /*40f0*/  MOV R27, RZ ;  /* 0x000000ff001b7202 */ /* 0x000fc80000000f00 */
        /* <DEDUP_REMOVED lines=8> */
[----:B------:R-:W-:-:S04]  /*4180*/  IMAD.HI.U32 R18, R16, R25, RZ ;  /* 0x0000001910127227 */ /* 0x000fc800078e00ff */
[----:B------:R-:W-:Y:S02]  /*4190*/  IMAD.MOV.U32 R19, RZ, RZ, R16 ;  /* 0x000000ffff137224 */ /* 0x000fe400078e0010 */
[-C--:B------:R-:W-:Y:S02]  /*41a0*/  IMAD R27, R17, R31.reuse, RZ ;  /* 0x0000001f111b7224 */ /* 0x080fe400078e02ff */
[----:B------:R-:W-:-:S04]  /*41b0*/  IMAD.WIDE.U32 R18, P0, R16, R31, R18 ;  /* 0x0000001f10127225 */ /* 0x000fc80007800012 */
[----:B------:R-:W-:-:S04]  /*41c0*/  IMAD.HI.U32 R31, R17, R31, RZ ;  /* 0x0000001f111f7227 */ /* 0x000fc800078e00ff */
[----:B------:R-:W-:Y:S01]  /*41d0*/  IMAD.HI.U32 R18, P1, R17, R25, R18 ;  /* 0x0000001911127227 */ /* 0x000fe20007820012 */
[----:B------:R-:W-:-:S04]  /*41e0*/  IADD3 R25, P4, RZ, -UR4, RZ ;  /* 0x80000004ff197c10 */ /* 0x000fc8000ff9e0ff */
[----:B------:R-:W-:Y:S02]  /*41f0*/  IADD3 R19, P2, R27, R18, RZ ;  /* 0x000000121b137210 */ /* 0x000fe40007f5e0ff */
[----:B------:R-:W-:Y:S02]  /*4200*/  IADD3.X R18, R31, R17, RZ, P0, !PT ;  /* 0x000000111f127210 */ /* 0x000fe400007fe4ff */
[----:B------:R-:W-:Y:S01]  /*4210*/  IADD3.X R32, RZ, ~UR5, RZ, P4, !PT ;  /* 0x80000005ff207c10 */ /* 0x000fe2000a7fe4ff */
[----:B------:R-:W-:Y:S01]  /*4220*/  IMAD.WIDE.U32 R16, R19, R21, RZ ;  /* 0x0000001513107225 */ /* 0x000fe200078e00ff */
[----:B------:R-:W-:Y:S02]  /*4230*/  IADD3.X R23, RZ, RZ, R18, P2, P1 ;  /* 0x000000ffff177210 */ /* 0x000fe400017e2412 */
[----:B------:R-:W-:Y:S02]  /*4240*/  ISETP.LE.AND P1, PT, RZ, UR5, PT ;  /* 0x00000005ff007c0c */ /* 0x000fe4000bf23270 */
[----:B------:R-:W-:Y:S01]  /*4250*/  IADD3 R27, P0, RZ, -R16, RZ ;  /* 0x80000010ff1b7210 */ /* 0x000fe20007f1e0ff */
[----:B------:R-:W-:Y:S01]  /*4260*/  IMAD R16, R21, R23, R17 ;  /* 0x0000001715107224 */ /* 0x000fe200078e0211 */
[----:B------:R-:W-:Y:S01]  /*4270*/  SEL R25, R25, UR4, !P1 ;  /* 0x0000000419197c07 */ /* 0x000fe2000c800000 */
[----:B------:R-:W-:Y:S01]  /*4280*/  HFMA2.MMA R17, -RZ, RZ, 0, 0 ;  /* 0x00000000ff117435 */ /* 0x000fe200000001ff */
[----:B------:R-:W-:Y:S01]  /*4290*/  SEL R32, R32, UR5, !P1 ;  /* 0x0000000520207c07 */ /* 0x000fe2000c800000 */
[----:B------:R-:W-:-:S04]  /*42a0*/  IMAD.HI.U32 R18, R19, R27, RZ ;  /* 0x0000001b13127227 */ /* 0x000fc800078e00ff */
[----:B------:R-:W-:-:S04]  /*42b0*/  IMAD.X R16, RZ, RZ, ~R16, P0 ;  /* 0x000000ffff107224 */ /* 0x000fc800000e0e10 */
[----:B------:R-:W-:-:S04]  /*42c0*/  IMAD.WIDE.U32 R18, P0, R19, R16, R18 ;  /* 0x0000001013127225 */ /* 0x000fc80007800012 */
[----:B------:R-:W-:-:S04]  /*42d0*/  IMAD.HI.U32 R19, P2, R23, R27, R18 ;  /* 0x0000001b17137227 */ /* 0x000fc80007840012 */
[CC--:B------:R-:W-:Y:S02]  /*42e0*/  IMAD R18, R23.reuse, R16.reuse, RZ ;  /* 0x0000001017127224 */ /* 0x0c0fe400078e02ff */
[----:B------:R-:W-:-:S03]  /*42f0*/  IMAD.HI.U32 R16, R23, R16, RZ ;  /* 0x0000001017107227 */ /* 0x000fc600078e00ff */
[----:B------:R-:W-:Y:S01]  /*4300*/  IADD3 R19, P3, R18, R19, RZ ;  /* 0x0000001312137210 */ /* 0x000fe20007f7e0ff */
[----:B------:R-:W-:-:S04]  /*4310*/  IMAD.X R23, R16, 0x1, R23, P0 ;  /* 0x0000000110177824 */ /* 0x000fc800000e0617 */
[----:B------:R-:W-:Y:S01]  /*4320*/  IMAD.HI.U32 R16, R19, R25, RZ ;  /* 0x0000001913107227 */ /* 0x000fe200078e00ff */
[----:B------:R-:W-:-:S03]  /*4330*/  IADD3.X R23, RZ, RZ, R23, P3, P2 ;  /* 0x000000ffff177210 */ /* 0x000fc60001fe4417 */
[----:B------:R-:W-:-:S04]  /*4340*/  IMAD.WIDE.U32 R16, R19, R32, R16 ;  /* 0x0000002013107225 */ /* 0x000fc800078e0010 */
[C---:B------:R-:W-:Y:S02]  /*4350*/  IMAD R19, R23.reuse, R32, RZ ;  /* 0x0000002017137224 */ /* 0x040fe400078e02ff */
[----:B------:R-:W-:-:S04]  /*4360*/  IMAD.HI.U32 R16, P0, R23, R25, R16 ;  /* 0x0000001917107227 */ /* 0x000fc80007800010 */
[----:B------:R-:W-:Y:S01]  /*4370*/  IMAD.HI.U32 R23, R23, R32, RZ ;  /* 0x0000002017177227 */ /* 0x000fe200078e00ff */
[----:B------:R-:W-:-:S03]  /*4380*/  IADD3 R18, P2, R19, R16, RZ ;  /* 0x0000001013127210 */ /* 0x000fc60007f5e0ff */
[----:B------:R-:W-:Y:S01]  /*4390*/  IMAD.X R16, RZ, RZ, R23, P0 ;  /* 0x000000ffff107224 */ /* 0x000fe200000e0617 */
[----:B------:R-:W-:-:S04]  /*43a0*/  IADD3 R23, P3, R18, 0x1, RZ ;  /* 0x0000000112177810 */ /* 0x000fc80007f7e0ff */
[----:B------:R-:W-:Y:S01]  /*43b0*/  IADD3.X R19, RZ, R16, RZ, P2, !PT ;  /* 0x00000010ff137210 */ /* 0x000fe200017fe4ff */
[----:B------:R-:W-:-:S04]  /*43c0*/  IMAD.WIDE.U32 R16, R18, R21, RZ ;  /* 0x0000001512107225 */ /* 0x000fc800078e00ff */
[----:B------:R-:W-:Y:S01]  /*43d0*/  IMAD R17, R21, R19, R17 ;  /* 0x0000001315117224 */ /* 0x000fe200078e0211 */
[----:B------:R-:W-:Y:S01]  /*43e0*/  IADD3 R16, P0, -R16, R25, RZ ;  /* 0x0000001910107210 */ /* 0x000fe20007f1e1ff */
[----:B------:R-:W-:-:S03]  /*43f0*/  IMAD.MOV.U32 R25, RZ, RZ, 0x0 ;  /* 0x00000000ff197424 */ /* 0x000fc600078e00ff */
[----:B------:R-:W-:Y:S01]  /*4400*/  IADD3 R26, P2, -R21, R16, RZ ;  /* 0x00000010151a7210 */ /* 0x000fe20007f5e1ff */
[----:B------:R-:W-:Y:S01]  /*4410*/  IMAD.X R32, R32, 0x1, ~R17, P0 ;  /* 0x0000000120207824 */ /* 0x000fe200000e0e11 */
[----:B------:R-:W-:-:S04]  /*4420*/  ISETP.GE.U32.AND P0, PT, R16, R21, PT ;  /* 0x000000151000720c */ /* 0x000fc80003f06070 */
[C---:B------:R-:W-:Y:S02]  /*4430*/  ISETP.GE.U32.AND.EX P0, PT, R32.reuse, RZ, PT, P0 ;  /* 0x000000ff2000720c */ /* 0x040fe40003f06100 */
[----:B------:R-:W-:Y:S02]  /*4440*/  IADD3.X R17, R32, -0x1, RZ, P2, !PT ;  /* 0xffffffff20117810 */ /* 0x000fe400017fe4ff */
[----:B------:R-:W-:Y:S02]  /*4450*/  SEL R26, R26, R16, P0 ;  /* 0x000000101a1a7207 */ /* 0x000fe40000000000 */
[----:B------:R-:W-:Y:S02]  /*4460*/  IADD3.X R16, RZ, R19, RZ, P3, !PT ;  /* 0x00000013ff107210 */ /* 0x000fe40001ffe4ff */
[----:B------:R-:W-:Y:S02]  /*4470*/  SEL R23, R23, R18, P0 ;  /* 0x0000001217177207 */ /* 0x000fe40000000000 */
[----:B------:R-:W-:-:S02]  /*4480*/  SEL R17, R17, R32, P0 ;  /* 0x0000002011117207 */ /* 0x000fc40000000000 */
[----:B------:R-:W-:Y:S02]  /*4490*/  ISETP.GE.U32.AND P2, PT, R26, R21, PT ;  /* 0x000000151a00720c */ /* 0x000fe40003f46070 */
[----:B------:R-:W-:Y:S02]  /*44a0*/  SEL R18, R16, R19, P0 ;  /* 0x0000001310127207 */ /* 0x000fe40000000000 */
[----:B------:R-:W-:Y:S02]  /*44b0*/  IADD3 R16, P3, R23, 0x1, RZ ;  /* 0x0000000117107810 */ /* 0x000fe40007f7e0ff */
[----:B------:R-:W-:-:S03]  /*44c0*/  ISETP.GE.U32.AND.EX P0, PT, R17, RZ, PT, P2 ;  /* 0x000000ff1100720c */ /* 0x000fc60003f06120 */
[----:B------:R-:W-:Y:S01]  /*44d0*/  IMAD.X R17, RZ, RZ, R18, P3 ;  /* 0x000000ffff117224 */ /* 0x000fe200018e0612 */
[----:B------:R-:W-:-:S04]  /*44e0*/  SEL R16, R16, R23, P0 ;  /* 0x0000001710107207 */ /* 0x000fc80000000000 */
[----:B------:R-:W-:Y:S02]  /*44f0*/  SEL R17, R17, R18, P0 ;  /* 0x0000001211117207 */ /* 0x000fe40000000000 */
[-C--:B------:R-:W-:Y:S02]  /*4500*/  IADD3 R19, P2, RZ, -R16.reuse, RZ ;  /* 0x80000010ff137210 */ /* 0x080fe40007f5e0ff */
[----:B------:R-:W-:Y:S02]  /*4510*/  ISETP.NE.U32.AND P0, PT, R21, RZ, PT ;  /* 0x000000ff1500720c */ /* 0x000fe40003f05070 */
[----:B------:R-:W-:Y:S02]  /*4520*/  IADD3.X R18, RZ, ~R17, RZ, P2, !PT ;  /* 0x80000011ff127210 */ /* 0x000fe400017fe4ff */
[----:B------:R-:W-:Y:S02]  /*4530*/  ISETP.NE.AND.EX P0, PT, RZ, RZ, PT, P0 ;  /* 0x000000ffff00720c */ /* 0x000fe40003f05300 */
[----:B------:R-:W-:-:S02]  /*4540*/  SEL R16, R19, R16, !P1 ;  /* 0x0000001013107207 */ /* 0x000fc40004800000 */
[----:B------:R-:W-:Y:S02]  /*4550*/  SEL R17, R18, R17, !P1 ;  /* 0x0000001112117207 */ /* 0x000fe40004800000 */
[----:B------:R-:W-:Y:S02]  /*4560*/  SEL R16, R16, 0xffffffff, P0 ;  /* 0xffffffff10107807 */ /* 0x000fe40000000000 */
[----:B------:R-:W-:Y:S01]  /*4570*/  SEL R17, R17, 0xffffffff, P0 ;  /* 0xffffffff11117807 */ /* 0x000fe20000000000 */
[----:B------:R-:W-:Y:S06]  /*4580*/  RET.REL.NODEC R24 `(_ZN2at6native65_GLOBAL__N__c0d6c1cb_32_DistributionExponentialKernel_cu_5881736643distribution_elementwise_grid_stride_kernelIdLi2EZNS0_9templates4cuda21uniform_and_transformIddPNS_17CUDAGeneratorImplEZZZNS4_18exponential_kernelIS7_EEvRNS_18TensorIteratorBaseEdT_ENKUlvE_clEvENKUlvE_clEvEUldE_EEvSA_T1_T2_EUlP24curandStatePhilox4_32_10E0_ZNS1_27distribution_nullary_kernelIdd6float4S7_SJ_SE_EEvSA_SG_RKT3_T4_EUlidE0_EEvlNS_15PhiloxCudaStateESF_SG_) ;  /* 0xffffffb8189c7950 */ /* 0x000fec0003c3ffff */
.L_x_214:
        /* <DEDUP_REMOVED lines=15> */
.L_x_295:


//--------------------- .text._ZN2at6native65_GLOBAL__N__c0d6c1cb_32_DistributionExponentialKernel_cu_5881736643distribution_elementwise_grid_stride_kernelIdLi2EZNS0_9templates4cuda21uniform_and_transformIddPNS_17CUDAGeneratorImplEZZZNS4_18exponential_kernelIS7_EEvRNS_18TensorIteratorBaseEdT_ENKUlvE_clEvENKUlvE_clEvEUldE_EEvSA_T1_T2_EUlP24curandStatePhilox4_32_10E0_ZNS1_27distribution_nullary_kernelIdd6float4S7_SJ_SE_EEvSA_SG_RKT3_T4_EUlidE_EEvlNS_15PhiloxCudaStateESF_SG_ --------------------------
	.section	.text._ZN2at6native65_GLOBAL__N__c0d6c1cb_32_DistributionExponentialKernel_cu_5881736643distribution_elementwise_grid_stride_kernelIdLi2EZNS0_9templates4cuda21uniform_and_transformIddPNS_17CUDAGeneratorImplEZZZNS4_18exponential_kernelIS7_EEvRNS_18TensorIteratorBaseEdT_ENKUlvE_clEvENKUlvE_clEvEUldE_EEvSA_T1_T2_EUlP24curandStatePhilox4_32_10E0_ZNS1_27distribution_nullary_kernelIdd6float4S7_SJ_SE_EEvSA_SG_RKT3_T4_EUlidE_EEvlNS_15PhiloxCudaStateESF_SG_,"ax",@progbits
	.align	128
.text._ZN2at6native65_GLOBAL__N__c0d6c1cb_32_DistributionExponentialKernel_cu_5881736643distribution_elementwise_grid_stride_kernelIdLi2EZNS0_9templates4cuda21uniform_and_transformIddPNS_17CUDAGeneratorImplEZZZNS4_18exponential_kernelIS7_EEvRNS_18TensorIteratorBaseEdT_ENKUlvE_clEvENKUlvE_clEvEUldE_EEvSA_T1_T2_EUlP24curandStatePhilox4_32_10E0_ZNS1_27distribution_nullary_kernelIdd6float4S7_SJ_SE_EEvSA_SG_RKT3_T4_EUlidE_EEvlNS_15PhiloxCudaStateESF_SG_:
        .type           _ZN2at6native65_GLOBAL__N__c0d6c1cb_32_DistributionExponentialKernel_cu_5881736643distribution_elementwise_grid_stride_kernelIdLi2EZNS0_9templates4cuda21uniform_and_transformIddPNS_17CUDAGeneratorImplEZZZNS4_18exponential_kernelIS7_EEvRNS_18TensorIteratorBaseEdT_ENKUlvE_clEvENKUlvE_clEvEUldE_EEvSA_T1_T2_EUlP24curandStatePhilox4_32_10E0_ZNS1_27distribution_nullary_kernelIdd6float4S7_SJ_SE_EEvSA_SG_RKT3_T4_EUlidE_EEvlNS_15PhiloxCudaStateESF_SG_,@function
        .size           _ZN2at6native65_GLOBAL__N__c0d6c1cb_32_DistributionExponentialKernel_cu_5881736643distribution_elementwise_grid_stride_kernelIdLi2EZNS0_9templates4cuda21uniform_and_transformIddPNS_17CUDAGeneratorImplEZZZNS4_18exponential_kernelIS7_EEvRNS_18TensorIteratorBaseEdT_ENKUlvE_clEvENKUlvE_clEvEUldE_EEvSA_T1_T2_EUlP24curandStatePhilox4_32_10E0_ZNS1_27distribution_nullary_kernelIdd6float4S7_SJ_SE_EEvSA_SG_RKT3_T4_EUlidE_EEvlNS_15PhiloxCudaStateESF_SG_,(.L_x_298 - _ZN2at6native65_GLOBAL__N__c0d6c1cb_32_DistributionExponentialKernel_cu_5881736643distribution_elementwise_grid_stride_kernelIdLi2EZNS0_9templates4cuda21uniform_and_transformIddPNS_17CUDAGeneratorImplEZZZNS4_18exponential_kernelIS7_EEvRNS_18TensorIteratorBaseEdT_ENKUlvE_clEvENKUlvE_clEvEUldE_EEvSA_T1_T2_EUlP24curandStatePhilox4_32_10E0_ZNS1_27distribution_nullary_kernelIdd6float4S7_SJ_SE_EEvSA_SG_RKT3_T4_EUlidE_EEvlNS_15PhiloxCudaStateESF_SG_)
        .other          _ZN2at6native65_GLOBAL__N__c0d6c1cb_32_DistributionExponentialKernel_cu_5881736643distribution_elementwise_grid_stride_kernelIdLi2EZNS0_9templates4cuda21uniform_and_transformIddPNS_17CUDAGeneratorImplEZZZNS4_18exponential_kernelIS7_EEvRNS_18TensorIteratorBaseEdT_ENKUlvE_clEvENKUlvE_clEvEUldE_EEvSA_T1_T2_EUlP24curandStatePhilox4_32_10E0_ZNS1_27distribution_nullary_kernelIdd6float4S7_SJ_SE_EEvSA_SG_RKT3_T4_EUlidE_EEvlNS_15PhiloxCudaStateESF_SG_,@"STO_CUDA_ENTRY STV_DEFAULT"
_ZN2at6native65_GLOBAL__N__c0d6c1cb_32_DistributionExponentialKernel_cu_5881736643distribution_elementwise_grid_stride_kernelIdLi2EZNS0_9templates4cuda21uniform_and_transformIddPNS_17CUDAGeneratorImplEZZZNS4_18exponential_kernelIS7_EEvRNS_18TensorIteratorBaseEdT_ENKUlvE_clEvENKUlvE_clEvEUldE_EEvSA_T1_T2_EUlP24curandStatePhilox4_32_10E0_ZNS1_27distribution_nullary_kernelIdd6float4S7_SJ_SE_EEvSA_SG_RKT3_T4_EUlidE_EEvlNS_15PhiloxCudaStateESF_SG_:
[----:B------:R-:W-:Y:S08]  /*0000*/  LDC R1, c[0x0][0x28] ;  /* 0x00000a00ff017b82 */ /* 0x000ff00000000800 */
[----:B------:R-:W0:Y:S01]  /*0010*/  LDC R24, c[0x0][0x220] ;  /* 0x00008800ff187b82 */ /* 0x000e220000000800 */
[----:B------:R-:W-:Y:S01]  /*0020*/  ULDC.U8 UR4, c[0x0][0x22c] ;  /* 0x00008b0000047ab9 */ /* 0x000fe20000000000 */
[----:B------:R-:W-:Y:S01]  /*0030*/  ULDC.64 UR6, c[0x0][0x208] ;  /* 0x0000820000067ab9 */ /* 0x000fe20000000a00 */
[----:B------:R-:W-:-:S05]  /*0040*/  ISETP.NE.AND P0, PT, RZ, UR4, PT ;  /* 0x00000004ff007c0c */ /* 0x000fca000bf05270 */
[----:B------:R-:W0:Y:S01]  /*0050*/  LDC R25, c[0x0][0x224] ;  /* 0x00008900ff197b82 */ /* 0x000e220000000800 */
[----:B------:R-:W-:Y:S02]  /*0060*/  ULDC.64 UR4, c[0x0][0x218] ;  /* 0x0000860000047ab9 */ /* 0x000fe40000000a00 */
[----:B------:R-:W-:Y:S02]  /*0070*/  IMAD.U32 R14, RZ, RZ, UR4 ;  /* 0x00000004ff0e7e24 */ /* 0x000fe4000f8e00ff */
[----:B------:R-:W-:Y:S01]  /*0080*/  IMAD.U32 R15, RZ, RZ, UR5 ;  /* 0x00000005ff0f7e24 */ /* 0x000fe2000f8e00ff */
[----:B------:R-:W1:Y:S02]  /*0090*/  S2R R40, SR_TID.X ;  /* 0x0000000000287919 */ /* 0x000e640000002100 */
[----:B------:R-:W2:Y:S03]  /*00a0*/  @P0 LDC R5, c[0x0][0x228] ;  /* 0x00008a00ff050b82 */ /* 0x000ea60000000800 */
[----:B------:R-:W3:Y:S04]  /*00b0*/  @P0 LDG.E.64 R14, desc[UR6][R14.64] ;  /* 0x000000060e0e0981 */ /* 0x000ee8000c1e1b00 */
[----:B0-----:R-:W2:Y:S01]  /*00c0*/  @P0 LDG.E.64 R2, desc[UR6][R24.64] ;  /* 0x0000000618020981 */ /* 0x001ea2000c1e1b00 */
[----:B------:R-:W1:Y:S08]  /*00d0*/  S2UR UR4, SR_CTAID.X ;  /* 0x00000000000479c3 */ /* 0x000e700000002500 */
[----:B------:R-:W1:Y:S01]  /*00e0*/  LDC R20, c[0x0][RZ] ;  /* 0x00000000ff147b82 */ /* 0x000e620000000800 */
[----:B------:R-:W-:-:S02]  /*00f0*/  IMAD.MOV.U32 R41, RZ, RZ, RZ ;  /* 0x000000ffff297224 */ /* 0x000fc400078e00ff */
[----:B-1----:R-:W-:Y:S01]  /*0100*/  IMAD.WIDE.U32 R40, R20, UR4, R40 ;  /* 0x0000000414287c25 */ /* 0x002fe2000f8e0028 */
[----:B------:R-:W-:-:S03]  /*0110*/  ULDC.64 UR4, c[0x0][0x210] ;  /* 0x0000840000047ab9 */ /* 0x000fc60000000a00 */
[----:B------:R-:W-:Y:S01]  /*0120*/  IMAD.WIDE.U32 R6, R40, -0x326172a9, RZ ;  /* 0xcd9e8d5728067825 */ /* 0x000fe200078e00ff */
[----:B------:R-:W-:-:S04]  /*0130*/  UIADD3 UR4, UP0, UR4, -0x1, URZ ;  /* 0xffffffff04047890 */ /* 0x000fc8000ff1e03f */
[----:B------:R-:W-:Y:S01]  /*0140*/  UIADD3.X UR5, UR5, -0x1, URZ, UP0, !UPT ;  /* 0xffffffff05057890 */ /* 0x000fe200087fe43f */
[----:B--2---:R-:W-:-:S04]  /*0150*/  @P0 IADD3 R24, P1, R2, R5, RZ ;  /* 0x0000000502180210 */ /* 0x004fc80007f3e0ff */
[----:B------:R-:W-:-:S04]  /*0160*/  @P0 IADD3.X R25, RZ, R3, RZ, P1, !PT ;  /* 0x00000003ff190210 */ /* 0x000fc80000ffe4ff */
[--C-:B------:R-:W-:Y:S02]  /*0170*/  SHF.R.U64 R4, R24, 0x2, R25.reuse ;  /* 0x0000000218047819 */ /* 0x100fe40000001219 */
[----:B------:R-:W-:-:S03]  /*0180*/  SHF.R.U32.HI R0, RZ, 0x2, R25 ;  /* 0x00000002ff007819 */ /* 0x000fc60000011619 */
[----:B------:R-:W-:Y:S01]  /*0190*/  IMAD.WIDE.U32 R4, R4, -0x2daee0ad, RZ ;  /* 0xd2511f5304047825 */ /* 0x000fe200078e00ff */
[----:B---3--:R-:W-:-:S04]  /*01a0*/  LOP3.LUT R8, R7, R0, R14, 0x96, !PT ;  /* 0x0000000007087212 */ /* 0x008fc800078e960e */
[----:B------:R-:W-:Y:S01]  /*01b0*/  LOP3.LUT R10, R15, R5, R41, 0x96, !PT ;  /* 0x000000050f0a7212 */ /* 0x000fe200078e9629 */
[----:B------:R-:W-:-:S04]  /*01c0*/  IMAD.WIDE.U32 R8, R8, -0x2daee0ad, RZ ;  /* 0xd2511f5308087825 */ /* 0x000fc800078e00ff */
[----:B------:R-:W-:Y:S02]  /*01d0*/  VIADD R2, R15, 0xbb67ae85 ;  /* 0xbb67ae850f027836 */ /* 0x000fe40000000000 */
        /* <DEDUP_REMOVED lines=28> */
[----:B------:R-:W-:-:S04]  /*03a0*/  IMAD.WIDE.U32 R16, R17, -0x326172a9, RZ ;  /* 0xcd9e8d5711107825 */ /* 0x000fc800078e00ff */
[----:B------:R-:W-:Y:S02]  /*03b0*/  VIADD R9, R14, 0xb54cda56 ;  /* 0xb54cda560e097836 */ /* 0x000fe40000000000 */
[----:B------:R-:W-:Y:S01]  /*03c0*/  IMAD.WIDE.U32 R12, R7, -0x2daee0ad, RZ ;  /* 0xd2511f53070c7825 */ /* 0x000fe200078e00ff */
[----:B------:R-:W-:Y:S02]  /*03d0*/  IADD3 R7, R15, 0x646e171e, RZ ;  /* 0x646e171e0f077810 */ /* 0x000fe40007ffe0ff */
        /* <DEDUP_REMOVED lines=9> */
[----:B------:R-:W-:-:S03]  /*0470*/  ISETP.NE.U32.AND P0, PT, RZ, UR5, PT ;  /* 0x00000005ff007c0c */ /* 0x000fc6000bf05070 */
[C---:B------:R-:W-:Y:S02]  /*0480*/  VIADD R11, R14.reuse, 0xf1bbcdc8 ;  /* 0xf1bbcdc80e0b7836 */ /* 0x040fe40000000000 */
[----:B------:R-:W-:Y:S01]  /*0490*/  IMAD.WIDE.U32 R28, R9, -0x2daee0ad, RZ ;  /* 0xd2511f53091c7825 */ /* 0x000fe200078e00ff */
[----:B------:R-:W-:Y:S02]  /*04a0*/  IADD3 R9, R15, -0x24c28bd8, RZ ;  /* 0xdb3d74280f097810 */ /* 0x000fe40007ffe0ff */
[----:B------:R-:W-:Y:S02]  /*04b0*/  LOP3.LUT R10, R17, R10, R11, 0x96, !PT ;  /* 0x0000000a110a7212 */ /* 0x000fe400078e960b */
[----:B------:R-:W-:Y:S01]  /*04c0*/  LOP3.LUT R30, R29, R30, R9, 0x96, !PT ;  /* 0x0000001e1d1e7212 */ /* 0x000fe200078e9609 */
[----:B------:R-:W-:Y:S01]  /*04d0*/  VIADD R13, R15, 0x96a522ad ;  /* 0x96a522ad0f0d7836 */ /* 0x000fe20000000000 */
[----:B------:R-:W-:Y:S01]  /*04e0*/  IADD3 R29, R14, -0x700cb87f, RZ ;  /* 0x8ff347810e1d7810 */ /* 0x000fe20007ffe0ff */
[----:B------:R-:W-:-:S04]  /*04f0*/  IMAD.HI.U32 R17, R10, -0x2daee0ad, RZ ;  /* 0xd2511f530a117827 */ /* 0x000fc800078e00ff */
[----:B------:R-:W-:Y:S01]  /*0500*/  IMAD.HI.U32 R18, R30, -0x326172a9, RZ ;  /* 0xcd9e8d571e127827 */ /* 0x000fe200078e00ff */
[----:B------:R-:W-:-:S03]  /*0510*/  LOP3.LUT R28, R17, R28, R13, 0x96, !PT ;  /* 0x0000001c111c7212 */ /* 0x000fc600078e960d */
[----:B------:R-:W-:Y:S01]  /*0520*/  IMAD.MOV.U32 R11, RZ, RZ, R40 ;  /* 0x000000ffff0b7224 */ /* 0x000fe200078e0028 */
[----:B------:R-:W-:Y:S01]  /*0530*/  LOP3.LUT R29, R18, R16, R29, 0x96, !PT ;  /* 0x00000010121d7212 */ /* 0x000fe200078e961d */
[----:B------:R-:W-:Y:S01]  /*0540*/  IMAD.MOV.U32 R12, RZ, RZ, R41 ;  /* 0x000000ffff0c7224 */ /* 0x000fe200078e0029 */
[----:B------:R-:W-:Y:S06]  /*0550*/  @!P0 BRA `(.L_x_215) ;  /* 0x0000000000188947 */ /* 0x000fec0003800000 */
[----:B------:R-:W-:Y:S01]  /*0560*/  ULDC UR8, c[0x0][0xc] ;  /* 0x0000030000087ab9 */ /* 0x000fe20000000800 */
[----:B------:R-:W-:Y:S01]  /*0570*/  MOV R22, 0x5b0 ;  /* 0x000005b000167802 */ /* 0x000fe20000000f00 */
[----:B------:R-:W-:-:S04]  /*0580*/  IMAD R21, R20, UR8, RZ ;  /* 0x0000000814157c24 */ /* 0x000fc8000f8e02ff */
[----:B------:R-:W-:-:S07]  /*0590*/  IMAD.SHL.U32 R21, R21, 0x2, RZ ;  /* 0x0000000215157824 */ /* 0x000fce00078e00ff */
[----:B------:R-:W-:Y:S05]  /*05a0*/  CALL.REL.NOINC `($__internal_15_$__cuda_sm20_div_s64) ;  /* 0x0000001800307944 */ /* 0x000fea0003c00000 */
[----:B------:R-:W-:Y:S05]  /*05b0*/  BRA `(.L_x_216) ;  /* 0x0000000000587947 */ /* 0x000fea0003800000 */
.L_x_215:
        /* <DEDUP_REMOVED lines=22> */
.L_x_216:
        /* <DEDUP_REMOVED lines=15> */
[----:B------:R-:W-:Y:S01]  /*0810*/  ULDC.64 UR12, c[0x0][0x238] ;  /* 0x00008e00000c7ab9 */ /* 0x000fe20000000a00 */
[----:B------:R-:W-:Y:S01]  /*0820*/  SHF.R.U64 R44, R24, 0x2, R25 ;  /* 0x00000002182c7819 */ /* 0x000fe20000001219 */
[----:B------:R-:W-:Y:S01]  /*0830*/  IMAD R30, R30, -0x326172a9, RZ ;  /* 0xcd9e8d571e1e7824 */ /* 0x000fe200078e02ff */
[----:B------:R-:W-:-:S03]  /*0840*/  LOP3.LUT R45, R24, 0x3, RZ, 0xc0, !PT ;  /* 0x00000003182d7812 */ /* 0x000fc600078ec0ff */
[----:B------:R-:W1:Y:S01]  /*0850*/  LDC.64 R22, c[0x0][0x248] ;  /* 0x00009200ff167b82 */ /* 0x000e620000000a00 */
[----:B0-----:R-:W1:Y:S01]  /*0860*/  MUFU.RCP64H R19, R26 ;  /* 0x0000001a00137308 */ /* 0x001e620000001800 */
[----:B------:R-:W-:-:S05]  /*0870*/  VIADD R18, R26, 0x300402 ;  /* 0x003004021a127836 */ /* 0x000fca0000000000 */
[----:B------:R-:W-:Y:S01]  /*0880*/  FSETP.GEU.AND P0, PT, |R18|, 5.8789094863358348022e-39, PT ;  /* 0x004004021200780b */ /* 0x000fe20003f0e200 */
[----:B-1----:R-:W-:-:S08]  /*0890*/  DFMA R16, R18, -R22, 1 ;  /* 0x3ff000001210742b */ /* 0x002fd00000000816 */
[----:B------:R-:W-:Y:S02]  /*08a0*/  DFMA R20, R16, R16, R16 ;  /* 0x000000101014722b */ /* 0x000fe40000000010 */
[----:B------:R-:W0:Y:S06]  /*08b0*/  LDC.64 R16, c[0x0][0x210] ;  /* 0x00008400ff107b82 */ /* 0x000e2c0000000a00 */
[----:B------:R-:W-:-:S08]  /*08c0*/  DFMA R20, R18, R20, R18 ;  /* 0x000000141214722b */ /* 0x000fd00000000012 */
[----:B------:R-:W-:-:S08]  /*08d0*/  DFMA R22, R20, -R22, 1 ;  /* 0x3ff000001416742b */ /* 0x000fd00000000816 */
[----:B------:R-:W-:Y:S01]  /*08e0*/  DFMA R18, R20, R22, R20 ;  /* 0x000000161412722b */ /* 0x000fe20000000014 */
[----:B------:R-:W-:Y:S10]  /*08f0*/  @P0 BRA `(.L_x_217) ;  /* 0x0000000000100947 */ /* 0x000ff40003800000 */
[----:B------:R-:W-:Y:S02]  /*0900*/  LOP3.LUT R18, R26, 0x7fffffff, RZ, 0xc0, !PT ;  /* 0x7fffffff1a127812 */ /* 0x000fe400078ec0ff */
[----:B------:R-:W-:-:S03]  /*0910*/  MOV R26, 0x940 ;  /* 0x00000940001a7802 */ /* 0x000fc60000000f00 */
[----:B------:R-:W-:-:S07]  /*0920*/  VIADD R27, R18, 0xfff00000 ;  /* 0xfff00000121b7836 */ /* 0x000fce0000000000 */
[----:B0-----:R-:W-:Y:S05]  /*0930*/  CALL.REL.NOINC `($__internal_14_$__cuda_sm20_dblrcp_rn_slowpath_v3) ;  /* 0x0000001000a07944 */ /* 0x001fea0003c00000 */
.L_x_217:
[----:B------:R-:W-:Y:S01]  /*0940*/  IADD3 R44, R44, 0x1, RZ ;  /* 0x000000012c2c7810 */ /* 0x000fe20007ffe0ff */
[----:B------:R-:W-:Y:S03]  /*0950*/  BSSY B0, `(.L_x_218) ;  /* 0x000000c000007945 */ /* 0x000fe60003800000 */
[C---:B------:R-:W-:Y:S01]  /*0960*/  ISETP.NE.AND P0, PT, R44.reuse, RZ, PT ;  /* 0x000000ff2c00720c */ /* 0x040fe20003f05270 */
[----:B------:R-:W-:-:S12]  /*0970*/  IMAD.HI.U32 R20, R44, -0x2daee0ad, RZ ;  /* 0xd2511f532c147827 */ /* 0x000fd800078e00ff */
[----:B0-----:R-:W-:Y:S05]  /*0980*/  @P0 BRA `(.L_x_219) ;  /* 0x0000000000200947 */ /* 0x001fea0003800000 */
[----:B------:R-:W-:-:S05]  /*0990*/  VIADD R0, R0, 0x1 ;  /* 0x0000000100007836 */ /* 0x000fca0000000000 */
[----:B------:R-:W-:-:S13]  /*09a0*/  ISETP.NE.AND P0, PT, R0, RZ, PT ;  /* 0x000000ff0000720c */ /* 0x000fda0003f05270 */
[----:B------:R-:W-:Y:S02]  /*09b0*/  @!P0 VIADD R40, R40, 0x1 ;  /* 0x0000000128288836 */ /* 0x000fe40000000000 */
[----:B------:R-:W-:Y:S02]  /*09c0*/  @!P0 VIADD R21, R41, 0x1 ;  /* 0x0000000129158836 */ /* 0x000fe40000000000 */
[----:B------:R-:W-:Y:S01]  /*09d0*/  @!P0 IMAD.MOV.U32 R0, RZ, RZ, RZ ;  /* 0x000000ffff008224 */ /* 0x000fe200078e00ff */
[----:B------:R-:W-:-:S13]  /*09e0*/  ISETP.NE.AND P1, PT, R40, RZ, !P0 ;  /* 0x000000ff2800720c */ /* 0x000fda0004725270 */
[----:B------:R-:W-:-:S05]  /*09f0*/  @P1 IADD3 R21, R41, RZ, RZ ;  /* 0x000000ff29151210 */ /* 0x000fca0007ffe0ff */
[----:B------:R-:W-:-:S07]  /*0a00*/  @!P0 IMAD.MOV.U32 R41, RZ, RZ, R21 ;  /* 0x000000ffff298224 */ /* 0x000fce00078e0015 */
.L_x_219:
[----:B------:R-:W-:Y:S05]  /*0a10*/  BSYNC B0 ;  /* 0x0000000000007941 */ /* 0x000fea0003800000 */
.L_x_218:
        /* <DEDUP_REMOVED lines=9> */
[----:B------:R-:W-:-:S05]  /*0ab0*/  IMAD.WIDE.U32 R24, R24, -0x2daee0ad, RZ ;  /* 0xd2511f5318187825 */ /* 0x000fca00078e00ff */
[----:B------:R-:W-:Y:S01]  /*0ac0*/  LOP3.LUT R22, R25, R27, R2, 0x96, !PT ;  /* 0x0000001b19167212 */ /* 0x000fe200078e9602 */
[----:B------:R-:W-:-:S04]  /*0ad0*/  IMAD.WIDE.U32 R26, R23, -0x2daee0ad, RZ ;  /* 0xd2511f53171a7825 */ /* 0x000fc800078e00ff */
[----:B------:R-:W-:Y:S01]  /*0ae0*/  IMAD.WIDE.U32 R22, R22, -0x326172a9, RZ ;  /* 0xcd9e8d5716167825 */ /* 0x000fe200078e00ff */
[----:B------:R-:W-:-:S03]  /*0af0*/  LOP3.LUT R21, R27, R24, R3, 0x96, !PT ;  /* 0x000000181b157212 */ /* 0x000fc600078e9603 */
[----:B------:R-:W-:-:S05]  /*0b00*/  VIADD R25, R14, 0x3c6ef372 ;  /* 0x3c6ef3720e197836 */ /* 0x000fca0000000000 */
[----:B------:R-:W-:Y:S01]  /*0b10*/  LOP3.LUT R24, R23, R20, R25, 0x96, !PT ;  /* 0x0000001417187212 */ /* 0x000fe200078e9619 */
[----:B------:R-:W-:-:S04]  /*0b20*/  IMAD.WIDE.U32 R20, R21, -0x326172a9, RZ ;  /* 0xcd9e8d5715147825 */ /* 0x000fc800078e00ff */
[----:B------:R-:W-:Y:S02]  /*0b30*/  VIADD R23, R14, 0xdaa66d2b ;  /* 0xdaa66d2b0e177836 */ /* 0x000fe40000000000 */
[----:B------:R-:W-:-:S03]  /*0b40*/  IMAD.WIDE.U32 R24, R24, -0x2daee0ad, RZ ;  /* 0xd2511f5318187825 */ /* 0x000fc600078e00ff */
[----:B------:R-:W-:Y:S02]  /*0b50*/  LOP3.LUT R22, R21, R22, R23, 0x96, !PT ;  /* 0x0000001615167212 */ /* 0x000fe400078e9617 */
[----:B------:R-:W-:Y:S02]  /*0b60*/  LOP3.LUT R26, R25, R26, R4, 0x96, !PT ;  /* 0x0000001a191a7212 */ /* 0x000fe400078e9604 */
[----:B------:R-:W-:Y:S01]  /*0b70*/  IADD3 R25, R14, 0x78dde6e4, RZ ;  /* 0x78dde6e40e197810 */ /* 0x000fe20007ffe0ff */
[----:B------:R-:W-:-:S04]  /*0b80*/  IMAD.WIDE.U32 R22, R22, -0x2daee0ad, RZ ;  /* 0xd2511f5316167825 */ /* 0x000fc800078e00ff */
        /* <DEDUP_REMOVED lines=11> */
[C---:B------:R-:W-:Y:S01]  /*0c40*/  IADD3 R23, R14.reuse, 0x5384540f, RZ ;  /* 0x5384540f0e177810 */ /* 0x040fe20007ffe0ff */
[----:B------:R-:W-:-:S05]  /*0c50*/  VIADD R25, R14, 0xb54cda56 ;  /* 0xb54cda560e197836 */ /* 0x000fca0000000000 */
        /* <DEDUP_REMOVED lines=8> */
[----:B------:R-:W-:Y:S02]  /*0ce0*/  VIADD R25, R14, 0xf1bbcdc8 ;  /* 0xf1bbcdc80e197836 */ /* 0x000fe40000000000 */
[----:B------:R-:W-:-:S03]  /*0cf0*/  IMAD R23, R10, -0x2daee0ad, RZ ;  /* 0xd2511f530a177824 */ /* 0x000fc600078e02ff */
[----:B------:R-:W-:Y:S01]  /*0d00*/  LOP3.LUT R10, R47, R20, R25, 0x96, !PT ;  /* 0x000000142f0a7212 */ /* 0x000fe200078e9619 */
[----:B------:R-:W-:Y:S02]  /*0d10*/  VIADD R25, R14, 0x8ff34781 ;  /* 0x8ff347810e197836 */ /* 0x000fe40000000000 */
[----:B------:R-:W-:-:S04]  /*0d20*/  IMAD.WIDE.U32 R20, R21, -0x326172a9, RZ ;  /* 0xcd9e8d5715147825 */ /* 0x000fc800078e00ff */
[----:B------:R-:W-:Y:S01]  /*0d30*/  IMAD.HI.U32 R47, R10, -0x2daee0ad, RZ ;  /* 0xd2511f530a2f7827 */ /* 0x000fe200078e00ff */
[----:B------:R-:W-:-:S04]  /*0d40*/  LOP3.LUT R46, R21, R46, R25, 0x96, !PT ;  /* 0x0000002e152e7212 */ /* 0x000fc800078e9619 */
[----:B------:R-:W-:Y:S02]  /*0d50*/  LOP3.LUT R47, R47, R22, R13, 0x96, !PT ;  /* 0x000000162f2f7212 */ /* 0x000fe400078e960d */
[----:B------:R-:W-:Y:S01]  /*0d60*/  MOV R22, R30 ;  /* 0x0000001e00167202 */ /* 0x000fe20000000f00 */
[----:B------:R-:W-:Y:S06]  /*0d70*/  @!P0 BRA `(.L_x_220) ;  /* 0x00000000002c8947 */ /* 0x000fec0003800000 */
[----:B------:R-:W-:-:S13]  /*0d80*/  ISETP.NE.AND P0, PT, R45, 0x2, PT ;  /* 0x000000022d00780c */ /* 0x000fda0003f05270 */
[----:B------:R-:W-:Y:S05]  /*0d90*/  @!P0 BRA `(.L_x_221) ;  /* 0x00000000001c8947 */ /* 0x000fea0003800000 */
[----:B------:R-:W-:Y:S01]  /*0da0*/  ISETP.NE.AND P0, PT, R45, 0x3, PT ;  /* 0x000000032d00780c */ /* 0x000fe20003f05270 */
[----:B------:R-:W-:Y:S02]  /*0db0*/  IMAD.MOV.U32 R22, RZ, RZ, R23 ;  /* 0x000000ffff167224 */ /* 0x000fe400078e0017 */
[----:B------:R-:W-:-:S10]  /*0dc0*/  IMAD.MOV.U32 R28, RZ, RZ, R46 ;  /* 0x000000ffff1c7224 */ /* 0x000fd400078e002e */
[----:B------:R-:W-:Y:S05]  /*0dd0*/  @!P0 BRA `(.L_x_220) ;  /* 0x0000000000148947 */ /* 0x000fea0003800000 */
[----:B------:R-:W-:Y:S01]  /*0de0*/  MOV R22, R29 ;  /* 0x0000001d00167202 */ /* 0x000fe20000000f00 */
[----:B------:R-:W-:Y:S01]  /*0df0*/  IMAD.MOV.U32 R28, RZ, RZ, R30 ;  /* 0x000000ffff1c7224 */ /* 0x000fe200078e001e */
[----:B------:R-:W-:Y:S06]  /*0e00*/  BRA `(.L_x_220) ;  /* 0x0000000000087947 */ /* 0x000fec0003800000 */
.L_x_221:
[----:B------:R-:W-:Y:S01]  /*0e10*/  IMAD.MOV.U32 R22, RZ, RZ, R28 ;  /* 0x000000ffff167224 */ /* 0x000fe200078e001c */
[----:B------:R-:W-:-:S07]  /*0e20*/  MOV R28, R23 ;  /* 0x00000017001c7202 */ /* 0x000fce0000000f00 */
.L_x_220:
        /* <DEDUP_REMOVED lines=8> */
[----:B------:R-:W-:Y:S01]  /*0eb0*/  UMOV UR4, 0xffffffff ;  /* 0xffffffff00047882 */ /* 0x000fe20000000000 */
[----:B------:R-:W-:Y:S01]  /*0ec0*/  UMOV UR5, 0x3fefffff ;  /* 0x3fefffff00057882 */ /* 0x000fe20000000000 */
[----:B------:R-:W-:Y:S01]  /*0ed0*/  BSSY B1, `(.L_x_224) ;  /* 0x0000059000017945 */ /* 0x000fe20003800000 */
[----:B------:R-:W-:Y:S02]  /*0ee0*/  IMAD.MOV.U32 R24, RZ, RZ, 0x0 ;  /* 0x00000000ff187424 */ /* 0x000fe400078e00ff */
[----:B------:R-:W-:Y:S01]  /*0ef0*/  FFMA.FTZ R22, R22, R23, 1.1641532182693481445e-10 ;  /* 0x2f00000016167423 */ /* 0x000fe20000010017 */
[----:B------:R-:W-:Y:S01]  /*0f00*/  IMAD R23, R11, UR10, RZ ;  /* 0x0000000a0b177c24 */ /* 0x000fe2000f8e02ff */
[----:B------:R-:W-:Y:S02]  /*0f10*/  MOV R25, 0xbca00000 ;  /* 0xbca0000000197802 */ /* 0x000fe40000000f00 */
[----:B------:R-:W-:-:S02]  /*0f20*/  FMUL.FTZ R26, R22, 1 ;  /* 0x3f800000161a7820 */ /* 0x000fc40000410000 */
[----:B------:R-:W-:-:S04]  /*0f30*/  IADD3 R22, P0, R23, UR12, RZ ;  /* 0x0000000c17167c10 */ /* 0x000fc8000ff1e0ff */
[----:B------:R-:W0:Y:S02]  /*0f40*/  F2F.F64.F32 R26, R26 ;  /* 0x0000001a001a7310 */ /* 0x000e240000201800 */
[----:B0-----:R-:W-:-:S14]  /*0f50*/  DSETP.GE.AND P1, PT, R26, UR4, PT ;  /* 0x000000041a007e2a */ /* 0x001fdc000bf26000 */
[----:B------:R-:W-:Y:S05]  /*0f60*/  @P1 BRA `(.L_x_225) ;  /* 0x00000004003c1947 */ /* 0x000fea0003800000 */
[----:B------:R-:W-:Y:S01]  /*0f70*/  ISETP.GT.AND P1, PT, R27, 0xfffff, PT ;  /* 0x000fffff1b00780c */ /* 0x000fe20003f24270 */
[----:B------:R-:W-:Y:S02]  /*0f80*/  IMAD.MOV.U32 R29, RZ, RZ, R27 ;  /* 0x000000ffff1d7224 */ /* 0x000fe400078e001b */
[----:B------:R-:W-:Y:S02]  /*0f90*/  IMAD.MOV.U32 R30, RZ, RZ, R26 ;  /* 0x000000ffff1e7224 */ /* 0x000fe400078e001a */
[----:B------:R-:W-:-:S08]  /*0fa0*/  IMAD.MOV.U32 R28, RZ, RZ, -0x3ff ;  /* 0xfffffc01ff1c7424 */ /* 0x000fd000078e00ff */
[----:B------:R-:W-:Y:S01]  /*0fb0*/  @!P1 DMUL R26, R26, 1.80143985094819840000e+16 ;  /* 0x435000001a1a9828 */ /* 0x000fe20000000000 */
[----:B------:R-:W-:-:S09]  /*0fc0*/  @!P1 MOV R28, 0xfffffbcb ;  /* 0xfffffbcb001c9802 */ /* 0x000fd20000000f00 */
[----:B------:R-:W-:Y:S01]  /*0fd0*/  @!P1 MOV R29, R27 ;  /* 0x0000001b001d9202 */ /* 0x000fe20000000f00 */
[----:B------:R-:W-:-:S04]  /*0fe0*/  @!P1 IMAD.MOV.U32 R30, RZ, RZ, R26 ;  /* 0x000000ffff1e9224 */ /* 0x000fc800078e001a */
[----:B------:R-:W-:-:S05]  /*0ff0*/  VIADD R24, R29, 0xffffffff ;  /* 0xffffffff1d187836 */ /* 0x000fca0000000000 */
        /* <DEDUP_REMOVED lines=8> */
[C---:B------:R-:W-:Y:S01]  /*1080*/  LOP3.LUT R24, R29.reuse, 0x800fffff, RZ, 0xc0, !PT ;  /* 0x800fffff1d187812 */ /* 0x040fe200078ec0ff */
[----:B------:R-:W-:Y:S01]  /*1090*/  IMAD.MOV.U32 R26, RZ, RZ, RZ ;  /* 0x000000ffff1a7224 */ /* 0x000fe200078e00ff */
[----:B------:R-:W-:Y:S01]  /*10a0*/  UMOV UR4, 0x3ae80f1e ;  /* 0x3ae80f1e00047882 */ /* 0x000fe20000000000 */
[----:B------:R-:W-:Y:S01]  /*10b0*/  UMOV UR5, 0x3eb1380b ;  /* 0x3eb1380b00057882 */ /* 0x000fe20000000000 */
[----:B------:R-:W-:Y:S01]  /*10c0*/  LOP3.LUT R25, R24, 0x3ff00000, RZ, 0xfc, !PT ;  /* 0x3ff0000018197812 */ /* 0x000fe200078efcff */
[----:B------:R-:W-:Y:S01]  /*10d0*/  IMAD.MOV.U32 R24, RZ, RZ, R30 ;  /* 0x000000ffff187224 */ /* 0x000fe200078e001e */
[----:B------:R-:W-:Y:S01]  /*10e0*/  LEA.HI R28, R29, R28, RZ, 0xc ;  /* 0x0000001c1d1c7211 */ /* 0x000fe200078f60ff */
[----:B------:R-:W-:Y:S01]  /*10f0*/  IMAD.MOV.U32 R29, RZ, RZ, 0x43300000 ;  /* 0x43300000ff1d7424 */ /* 0x000fe200078e00ff */
[----:B------:R-:W-:Y:S01]  /*1100*/  ISETP.GE.AND P1, PT, R25, 0x3ff6a09f, PT ;  /* 0x3ff6a09f1900780c */ /* 0x000fe20003f26270 */
[----:B------:R-:W-:Y:S01]  /*1110*/  UMOV UR8, 0x80000000 ;  /* 0x8000000000087882 */ /* 0x000fe20000000000 */
[----:B------:R-:W-:-:S11]  /*1120*/  UMOV UR9, 0x43300000 ;  /* 0x4330000000097882 */ /* 0x000fd60000000000 */
[----:B------:R-:W-:Y:S02]  /*1130*/  @P1 VIADD R27, R25, 0xfff00000 ;  /* 0xfff00000191b1836 */ /* 0x000fe40000000000 */
[----:B------:R-:W-:-:S03]  /*1140*/  @P1 VIADD R28, R28, 0x1 ;  /* 0x000000011c1c1836 */ /* 0x000fc60000000000 */
[----:B------:R-:W-:Y:S02]  /*1150*/  @P1 MOV R25, R27 ;  /* 0x0000001b00191202 */ /* 0x000fe40000000f00 */
[----:B------:R-:W-:-:S04]  /*1160*/  LOP3.LUT R28, R28, 0x80000000, RZ, 0x3c, !PT ;  /* 0x800000001c1c7812 */ /* 0x000fc800078e3cff */
[C---:B------:R-:W-:Y:S02]  /*1170*/  DADD R30, R24.reuse, 1 ;  /* 0x3ff00000181e7429 */ /* 0x040fe40000000000 */
[----:B------:R-:W-:Y:S02]  /*1180*/  DADD R24, R24, -1 ;  /* 0xbff0000018187429 */ /* 0x000fe40000000000 */
[----:B------:R-:W-:Y:S01]  /*1190*/  DADD R28, R28, -UR8 ;  /* 0x800000081c1c7e29 */ /* 0x000fe20008000000 */
[----:B------:R-:W-:Y:S01]  /*11a0*/  UMOV UR8, 0xfefa39ef ;  /* 0xfefa39ef00087882 */ /* 0x000fe20000000000 */
[----:B------:R-:W0:Y:S01]  /*11b0*/  MUFU.RCP64H R27, R31 ;  /* 0x0000001f001b7308 */ /* 0x000e220000001800 */
[----:B------:R-:W-:Y:S01]  /*11c0*/  UMOV UR9, 0x3fe62e42 ;  /* 0x3fe62e4200097882 */ /* 0x000fe20000000000 */
[----:B0-----:R-:W-:-:S08]  /*11d0*/  DFMA R38, -R30, R26, 1 ;  /* 0x3ff000001e26742b */ /* 0x001fd0000000011a */
[----:B------:R-:W-:-:S08]  /*11e0*/  DFMA R38, R38, R38, R38 ;  /* 0x000000262626722b */ /* 0x000fd00000000026 */
[----:B------:R-:W-:Y:S01]  /*11f0*/  DFMA R38, R26, R38, R26 ;  /* 0x000000261a26722b */ /* 0x000fe2000000001a */
[----:B------:R-:W-:Y:S01]  /*1200*/  IMAD.MOV.U32 R26, RZ, RZ, -0x748574fc ;  /* 0x8b7a8b04ff1a7424 */ /* 0x000fe200078e00ff */
[----:B------:R-:W-:-:S06]  /*1210*/  MOV R27, 0x3ed0ee25 ;  /* 0x3ed0ee25001b7802 */ /* 0x000fcc0000000f00 */
        /* <DEDUP_REMOVED lines=11> */
[----:B------:R-:W-:Y:S02]  /*12d0*/  DFMA R30, R24, -R36, R30 ;  /* 0x80000024181e722b */ /* 0x000fe4000000001e */
[----:B------:R-:W-:-:S03]  /*12e0*/  DFMA R26, R28, UR8, R36 ;  /* 0x000000081c1a7c2b */ /* 0x000fc60008000024 */
[----:B------:R-:W-:Y:S01]  /*12f0*/  DFMA R32, R34, R32, UR4 ;  /* 0x0000000422207e2b */ /* 0x000fe20008000020 */
[----:B------:R-:W-:Y:S01]  /*1300*/  UMOV UR4, 0x2d1b5154 ;  /* 0x2d1b515400047882 */ /* 0x000fe20000000000 */
[----:B------:R-:W-:Y:S01]  /*1310*/  UMOV UR5, 0x3f3c71c7 ;  /* 0x3f3c71c700057882 */ /* 0x000fe20000000000 */
[----:B------:R-:W-:Y:S02]  /*1320*/  DMUL R30, R38, R30 ;  /* 0x0000001e261e7228 */ /* 0x000fe40000000000 */
[----:B------:R-:W-:-:S03]  /*1330*/  DFMA R24, -R28, UR8, R26 ;  /* 0x000000081c187c2b */ /* 0x000fc6000800011a */
[----:B------:R-:W-:Y:S01]  /*1340*/  DFMA R32, R34, R32, UR4 ;  /* 0x0000000422207e2b */ /* 0x000fe20008000020 */
[----:B------:R-:W-:Y:S01]  /*1350*/  UMOV UR4, 0x923be72d ;  /* 0x923be72d00047882 */ /* 0x000fe20000000000 */
[----:B------:R-:W-:-:S03]  /*1360*/  UMOV UR5, 0x3f624924 ;  /* 0x3f62492400057882 */ /* 0x000fc60000000000 */
[----:B------:R-:W-:-:S03]  /*1370*/  DADD R24, -R36, R24 ;  /* 0x0000000024187229 */ /* 0x000fc60000000118 */
[----:B------:R-:W-:Y:S01]  /*1380*/  DFMA R32, R34, R32, UR4 ;  /* 0x0000000422207e2b */ /* 0x000fe20008000020 */
[----:B------:R-:W-:Y:S01]  /*1390*/  UMOV UR4, 0x9999a3c4 ;  /* 0x9999a3c400047882 */ /* 0x000fe20000000000 */
[----:B------:R-:W-:-:S06]  /*13a0*/  UMOV UR5, 0x3f899999 ;  /* 0x3f89999900057882 */ /* 0x000fcc0000000000 */
[----:B------:R-:W-:Y:S01]  /*13b0*/  DFMA R32, R34, R32, UR4 ;  /* 0x0000000422207e2b */ /* 0x000fe20008000020 */
[----:B------:R-:W-:Y:S01]  /*13c0*/  UMOV UR4, 0x55555554 ;  /* 0x5555555400047882 */ /* 0x000fe20000000000 */
[----:B------:R-:W-:-:S06]  /*13d0*/  UMOV UR5, 0x3fb55555 ;  /* 0x3fb5555500057882 */ /* 0x000fcc0000000000 */
[----:B------:R-:W-:Y:S01]  /*13e0*/  DFMA R32, R34, R32, UR4 ;  /* 0x0000000422207e2b */ /* 0x000fe20008000020 */
[----:B------:R-:W-:Y:S01]  /*13f0*/  UMOV UR4, 0x3b39803f ;  /* 0x3b39803f00047882 */ /* 0x000fe20000000000 */
[----:B------:R-:W-:-:S06]  /*1400*/  UMOV UR5, 0x3c7abc9e ;  /* 0x3c7abc9e00057882 */ /* 0x000fcc0000000000 */
[----:B------:R-:W-:-:S08]  /*1410*/  DMUL R32, R34, R32 ;  /* 0x0000002022207228 */ /* 0x000fd00000000000 */
[----:B------:R-:W-:-:S08]  /*1420*/  DFMA R30, R36, R32, R30 ;  /* 0x00000020241e722b */ /* 0x000fd0000000001e */
[----:B------:R-:W-:-:S08]  /*1430*/  DADD R24, R30, -R24 ;  /* 0x000000001e187229 */ /* 0x000fd00000000818 */
[----:B------:R-:W-:-:S08]  /*1440*/  DFMA R24, R28, UR4, R24 ;  /* 0x000000041c187c2b */ /* 0x000fd00008000018 */
[----:B------:R-:W-:-:S11]  /*1450*/  DADD R24, R26, R24 ;  /* 0x000000001a187229 */ /* 0x000fd60000000018 */
.L_x_225:
[----:B------:R-:W-:Y:S05]  /*1460*/  BSYNC B1 ;  /* 0x0000000000017941 */ /* 0x000fea0003800000 */
.L_x_224:
[----:B------:R-:W-:Y:S01]  /*1470*/  DMUL R24, R18, -R24 ;  /* 0x8000001812187228 */ /* 0x000fe20000000000 */
[----:B------:R-:W-:-:S06]  /*1480*/  LEA.HI.X.SX32 R23, R23, UR13, 0x1, P0 ;  /* 0x0000000d17177c11 */ /* 0x000fcc00080f0eff */
[----:B------:R0:W-:Y:S04]  /*1490*/  STG.E.64 desc[UR6][R22.64], R24 ;  /* 0x0000001816007986 */ /* 0x0001e8000c101b06 */
.L_x_223:
[----:B------:R-:W-:Y:S05]  /*14a0*/  BSYNC B0 ;  /* 0x0000000000007941 */ /* 0x000fea0003800000 */
.L_x_222:
        /* <DEDUP_REMOVED lines=9> */
[----:B------:R-:W-:Y:S01]  /*1540*/  UMOV UR4, 0xffffffff ;  /* 0xffffffff00047882 */ /* 0x000fe20000000000 */
[----:B------:R-:W-:Y:S01]  /*1550*/  UMOV UR5, 0x3fefffff ;  /* 0x3fefffff00057882 */ /* 0x000fe20000000000 */
[----:B------:R-:W-:Y:S01]  /*1560*/  IMAD R23, R23, UR10, RZ ;  /* 0x0000000a17177c24 */ /* 0x000fe2000f8e02ff */
[----:B------:R-:W-:Y:S01]  /*1570*/  BSSY B0, `(.L_x_227) ;  /* 0x0000056000007945 */ /* 0x000fe20003800000 */
[----:B------:R-:W-:Y:S01]  /*1580*/  IMAD.MOV.U32 R34, RZ, RZ, 0x0 ;  /* 0x00000000ff227424 */ /* 0x000fe200078e00ff */
[----:B------:R-:W0:Y:S01]  /*1590*/  F2F.F64.F32 R26, R26 ;  /* 0x0000001a001a7310 */ /* 0x000e220000201800 */
[----:B------:R-:W-:Y:S01]  /*15a0*/  IMAD.MOV.U32 R35, RZ, RZ, -0x43600000 ;  /* 0xbca00000ff237424 */ /* 0x000fe200078e00ff */
[----:B------:R-:W-:Y:S01]  /*15b0*/  IADD3 R22, P0, R23, UR12, RZ ;  /* 0x0000000c17167c10 */ /* 0x000fe2000ff1e0ff */
[----:B0-----:R-:W-:-:S14]  /*15c0*/  DSETP.GE.AND P1, PT, R26, UR4, PT ;  /* 0x000000041a007e2a */ /* 0x001fdc000bf26000 */
[----:B------:R-:W-:Y:S05]  /*15d0*/  @P1 BRA `(.L_x_228) ;  /* 0x00000004003c1947 */ /* 0x000fea0003800000 */
[----:B------:R-:W-:Y:S01]  /*15e0*/  ISETP.GT.AND P1, PT, R27, 0xfffff, PT ;  /* 0x000fffff1b00780c */ /* 0x000fe20003f24270 */
[----:B------:R-:W-:Y:S01]  /*15f0*/  IMAD.MOV.U32 R28, RZ, RZ, R26 ;  /* 0x000000ffff1c7224 */ /* 0x000fe200078e001a */
[----:B------:R-:W-:Y:S02]  /*1600*/  MOV R33, R27 ;  /* 0x0000001b00217202 */ /* 0x000fe40000000f00 */
[----:B------:R-:W-:-:S09]  /*1610*/  MOV R32, 0xfffffc01 ;  /* 0xfffffc0100207802 */ /* 0x000fd20000000f00 */
[----:B------:R-:W-:Y:S01]  /*1620*/  @!P1 DMUL R26, R26, 1.80143985094819840000e+16 ;  /* 0x435000001a1a9828 */ /* 0x000fe20000000000 */
[----:B------:R-:W-:-:S09]  /*1630*/  @!P1 IMAD.MOV.U32 R32, RZ, RZ, -0x435 ;  /* 0xfffffbcbff209424 */ /* 0x000fd200078e00ff */
[----:B------:R-:W-:Y:S02]  /*1640*/  @!P1 IMAD.MOV.U32 R33, RZ, RZ, R27 ;  /* 0x000000ffff219224 */ /* 0x000fe400078e001b */
[----:B------:R-:W-:-:S03]  /*1650*/  @!P1 IMAD.MOV.U32 R28, RZ, RZ, R26 ;  /* 0x000000ffff1c9224 */ /* 0x000fc600078e001a */
[----:B------:R-:W-:-:S04]  /*1660*/  IADD3 R24, R33, -0x1, RZ ;  /* 0xffffffff21187810 */ /* 0x000fc80007ffe0ff */
[----:B------:R-:W-:-:S13]  /*1670*/  ISETP.GE.U32.AND P2, PT, R24, 0x7fefffff, PT ;  /* 0x7fefffff1800780c */ /* 0x000fda0003f46070 */
[----:B------:R-:W-:Y:S01]  /*1680*/  @P2 IMAD.MOV.U32 R24, RZ, RZ, 0x0 ;  /* 0x00000000ff182424 */ /* 0x000fe200078e00ff */
[----:B------:R-:W-:Y:S01]  /*1690*/  @P2 FSETP.NEU.FTZ.AND P3, PT, R27, RZ, PT ;  /* 0x000000ff1b00220b */ /* 0x000fe20003f7d000 */
[----:B------:R-:W-:-:S06]  /*16a0*/  @P2 IMAD.MOV.U32 R25, RZ, RZ, 0x7ff00000 ;  /* 0x7ff00000ff192424 */ /* 0x000fcc00078e00ff */
[----:B------:R-:W-:-:S10]  /*16b0*/  @P2 DFMA R24, R26, R24, +INF ;  /* 0x7ff000001a18242b */ /* 0x000fd40000000018 */
[----:B------:R-:W-:Y:S02]  /*16c0*/  @P2 FSEL R34, R24, RZ, P3 ;  /* 0x000000ff18222208 */ /* 0x000fe40001800000 */
[----:B------:R-:W-:Y:S01]  /*16d0*/  @P2 FSEL R35, R25, -QNAN , P3 ;  /* 0xfff0000019232808 */ /* 0x000fe20001800000 */
[----:B------:R-:W-:Y:S06]  /*16e0*/  @P2 BRA `(.L_x_228) ;  /* 0x0000000000f82947 */ /* 0x000fec0003800000 */
[----:B------:R-:W-:Y:S01]  /*16f0*/  LOP3.LUT R24, R33, 0x800fffff, RZ, 0xc0, !PT ;  /* 0x800fffff21187812 */ /* 0x000fe200078ec0ff */
[----:B------:R-:W-:Y:S01]  /*1700*/  IMAD.MOV.U32 R30, RZ, RZ, -0x748574fc ;  /* 0x8b7a8b04ff1e7424 */ /* 0x000fe200078e00ff */
[----:B------:R-:W-:Y:S01]  /*1710*/  MOV R34, R28 ;  /* 0x0000001c00227202 */ /* 0x000fe20000000f00 */
[----:B------:R-:W-:Y:S01]  /*1720*/  IMAD.MOV.U32 R31, RZ, RZ, 0x3ed0ee25 ;  /* 0x3ed0ee25ff1f7424 */ /* 0x000fe200078e00ff */
[----:B------:R-:W-:Y:S01]  /*1730*/  LOP3.LUT R35, R24, 0x3ff00000, RZ, 0xfc, !PT ;  /* 0x3ff0000018237812 */ /* 0x000fe200078efcff */
[----:B------:R-:W-:Y:S01]  /*1740*/  UMOV UR4, 0x3ae80f1e ;  /* 0x3ae80f1e00047882 */ /* 0x000fe20000000000 */
[----:B------:R-:W-:Y:S01]  /*1750*/  MOV R26, RZ ;  /* 0x000000ff001a7202 */ /* 0x000fe20000000f00 */
[----:B------:R-:W-:Y:S01]  /*1760*/  UMOV UR5, 0x3eb1380b ;  /* 0x3eb1380b00057882 */ /* 0x000fe20000000000 */
[----:B------:R-:W-:Y:S01]  /*1770*/  ISETP.GE.AND P1, PT, R35, 0x3ff6a09f, PT ;  /* 0x3ff6a09f2300780c */ /* 0x000fe20003f26270 */
[----:B------:R-:W-:Y:S01]  /*1780*/  UMOV UR8, 0x80000000 ;  /* 0x8000000000087882 */ /* 0x000fe20000000000 */
[----:B------:R-:W-:-:S11]  /*1790*/  UMOV UR9, 0x43300000 ;  /* 0x4330000000097882 */ /* 0x000fd60000000000 */
[----:B------:R-:W-:-:S04]  /*17a0*/  @P1 VIADD R25, R35, 0xfff00000 ;  /* 0xfff0000023191836 */ /* 0x000fc80000000000 */
[----:B------:R-:W-:-:S06]  /*17b0*/  @P1 IMAD.MOV.U32 R35, RZ, RZ, R25 ;  /* 0x000000ffff231224 */ /* 0x000fcc00078e0019 */
        /* <DEDUP_REMOVED lines=26> */
[----:B------:R-:W-:Y:S01]  /*1960*/  UMOV UR5, 0x3f624924 ;  /* 0x3f62492400057882 */ /* 0x000fe20000000000 */
[----:B------:R-:W-:Y:S01]  /*1970*/  DADD R30, R30, -UR8 ;  /* 0x800000081e1e7e29 */ /* 0x000fe20008000000 */
[----:B------:R-:W-:Y:S01]  /*1980*/  UMOV UR8, 0xfefa39ef ;  /* 0xfefa39ef00087882 */ /* 0x000fe20000000000 */
[----:B------:R-:W-:Y:S01]  /*1990*/  UMOV UR9, 0x3fe62e42 ;  /* 0x3fe62e4200097882 */ /* 0x000fe20000000000 */
[----:B------:R-:W-:Y:S02]  /*19a0*/  DFMA R32, R34, -R26, R32 ;  /* 0x8000001a2220722b */ /* 0x000fe40000000020 */
[----:B------:R-:W-:Y:S01]  /*19b0*/  DFMA R36, R28, R36, UR4 ;  /* 0x000000041c247e2b */ /* 0x000fe20008000024 */
[----:B------:R-:W-:Y:S01]  /*19c0*/  UMOV UR4, 0x9999a3c4 ;  /* 0x9999a3c400047882 */ /* 0x000fe20000000000 */
[----:B------:R-:W-:Y:S01]  /*19d0*/  UMOV UR5, 0x3f899999 ;  /* 0x3f89999900057882 */ /* 0x000fe20000000000 */
[----:B------:R-:W-:-:S03]  /*19e0*/  DFMA R34, R30, UR8, R26 ;  /* 0x000000081e227c2b */ /* 0x000fc6000800001a */
[----:B------:R-:W-:Y:S02]  /*19f0*/  DMUL R32, R24, R32 ;  /* 0x0000002018207228 */ /* 0x000fe40000000000 */
[----:B------:R-:W-:Y:S01]  /*1a00*/  DFMA R36, R28, R36, UR4 ;  /* 0x000000041c247e2b */ /* 0x000fe20008000024 */
[----:B------:R-:W-:Y:S01]  /*1a10*/  UMOV UR4, 0x55555554 ;  /* 0x5555555400047882 */ /* 0x000fe20000000000 */
[----:B------:R-:W-:Y:S01]  /*1a20*/  UMOV UR5, 0x3fb55555 ;  /* 0x3fb5555500057882 */ /* 0x000fe20000000000 */
[----:B------:R-:W-:-:S05]  /*1a30*/  DFMA R38, -R30, UR8, R34 ;  /* 0x000000081e267c2b */ /* 0x000fca0008000122 */
[----:B------:R-:W-:Y:S01]  /*1a40*/  DFMA R36, R28, R36, UR4 ;  /* 0x000000041c247e2b */ /* 0x000fe20008000024 */
[----:B------:R-:W-:Y:S01]  /*1a50*/  UMOV UR4, 0x3b39803f ;  /* 0x3b39803f00047882 */ /* 0x000fe20000000000 */
[----:B------:R-:W-:Y:S01]  /*1a60*/  UMOV UR5, 0x3c7abc9e ;  /* 0x3c7abc9e00057882 */ /* 0x000fe20000000000 */
[----:B------:R-:W-:-:S05]  /*1a70*/  DADD R38, -R26, R38 ;  /* 0x000000001a267229 */ /* 0x000fca0000000126 */
[----:B------:R-:W-:-:S08]  /*1a80*/  DMUL R36, R28, R36 ;  /* 0x000000241c247228 */ /* 0x000fd00000000000 */
[----:B------:R-:W-:-:S08]  /*1a90*/  DFMA R32, R26, R36, R32 ;  /* 0x000000241a20722b */ /* 0x000fd00000000020 */
[----:B------:R-:W-:-:S08]  /*1aa0*/  DADD R32, R32, -R38 ;  /* 0x0000000020207229 */ /* 0x000fd00000000826 */
[----:B------:R-:W-:-:S08]  /*1ab0*/  DFMA R32, R30, UR4, R32 ;  /* 0x000000041e207c2b */ /* 0x000fd00008000020 */
[----:B------:R-:W-:-:S11]  /*1ac0*/  DADD R34, R34, R32 ;  /* 0x0000000022227229 */ /* 0x000fd60000000020 */
.L_x_228:
[----:B------:R-:W-:Y:S05]  /*1ad0*/  BSYNC B0 ;  /* 0x0000000000007941 */ /* 0x000fea0003800000 */
.L_x_227:
[----:B------:R-:W-:Y:S01]  /*1ae0*/  DMUL R34, R18, -R34 ;  /* 0x8000002212227228 */ /* 0x000fe20000000000 */
[----:B------:R-:W-:-:S06]  /*1af0*/  LEA.HI.X.SX32 R23, R23, UR13, 0x1, P0 ;  /* 0x0000000d17177c11 */ /* 0x000fcc00080f0eff */
[----:B------:R0:W-:Y:S04]  /*1b00*/  STG.E.64 desc[UR6][R22.64], R34 ;  /* 0x0000002216007986 */ /* 0x0001e8000c101b06 */
.L_x_226:
        /* <DEDUP_REMOVED lines=11> */
        .weak           $__internal_14_$__cuda_sm20_dblrcp_rn_slowpath_v3
        .type           $__internal_14_$__cuda_sm20_dblrcp_rn_slowpath_v3,@function
        .size           $__internal_14_$__cuda_sm20_dblrcp_rn_slowpath_v3,($__internal_15_$__cuda_sm20_div_s64 - $__internal_14_$__cuda_sm20_dblrcp_rn_slowpath_v3)
$__internal_14_$__cuda_sm20_dblrcp_rn_slowpath_v3:
        /* <DEDUP_REMOVED lines=12> */
[----:B------:R-:W-:Y:S01]  /*1c80*/  VIADD R25, R24, 0xc0200000 ;  /* 0xc020000018197836 */ /* 0x000fe20000000000 */
[----:B------:R-:W-:Y:S01]  /*1c90*/  ULDC UR4, c[0x0][0x248] ;  /* 0x0000920000047ab9 */ /* 0x000fe20000000800 */
[----:B------:R-:W-:Y:S01]  /*1ca0*/  IMAD.MOV.U32 R22, RZ, RZ, R27 ;  /* 0x000000ffff167224 */ /* 0x000fe200078e001b */
[----:B------:R-:W-:Y:S01]  /*1cb0*/  MOV R24, UR4 ;  /* 0x0000000400187c02 */ /* 0x000fe20008000f00 */
        /* <DEDUP_REMOVED lines=11> */
.L_x_231:
        /* <DEDUP_REMOVED lines=10> */
.L_x_229:
[----:B------:R-:W0:Y:S01]  /*1e10*/  LDC R20, c[0x0][0x248] ;  /* 0x00009200ff147b82 */ /* 0x000e220000000800 */
[----:B------:R-:W-:-:S07]  /*1e20*/  LOP3.LUT R21, R24, 0x80000, RZ, 0xfc, !PT ;  /* 0x0008000018157812 */ /* 0x000fce00078efcff */
.L_x_230:
[----:B------:R-:W-:Y:S01]  /*1e30*/  IMAD.MOV.U32 R27, RZ, RZ, 0x0 ;  /* 0x00000000ff1b7424 */ /* 0x000fe200078e00ff */
[----:B0-----:R-:W-:Y:S01]  /*1e40*/  MOV R18, R20 ;  /* 0x0000001400127202 */ /* 0x001fe20000000f00 */
[----:B------:R-:W-:Y:S02]  /*1e50*/  IMAD.MOV.U32 R19, RZ, RZ, R21 ;  /* 0x000000ffff137224 */ /* 0x000fe400078e0015 */
[----:B------:R-:W-:Y:S05]  /*1e60*/  RET.REL.NODEC R26 `(_ZN2at6native65_GLOBAL__N__c0d6c1cb_32_DistributionExponentialKernel_cu_5881736643distribution_elementwise_grid_stride_kernelIdLi2EZNS0_9templates4cuda21uniform_and_transformIddPNS_17CUDAGeneratorImplEZZZNS4_18exponential_kernelIS7_EEvRNS_18TensorIteratorBaseEdT_ENKUlvE_clEvENKUlvE_clEvEUldE_EEvSA_T1_T2_EUlP24curandStatePhilox4_32_10E0_ZNS1_27distribution_nullary_kernelIdd6float4S7_SJ_SE_EEvSA_SG_RKT3_T4_EUlidE_EEvlNS_15PhiloxCudaStateESF_SG_) ;  /* 0xffffffe01a647950 */ /* 0x000fea0003c3ffff */
        .weak           $__internal_15_$__cuda_sm20_div_s64
        .type           $__internal_15_$__cuda_sm20_div_s64,@function
        .size           $__internal_15_$__cuda_sm20_div_s64,(.L_x_298 - $__internal_15_$__cuda_sm20_div_s64)
$__internal_15_$__cuda_sm20_div_s64:
[----:B------:R-:W-:Y:S01]  /*1e70*/  MOV R26, R21 ;  /* 0x00000015001a7202 */ /* 0x000fe20000000f00 */
[----:B------:R-:W-:-:S04]  /*1e80*/  IMAD.MOV.U32 R27, RZ, RZ, RZ ;  /* 0x000000ffff1b7224 */ /* 0x000fc800078e00ff */
[----:B------:R0:W1:Y:S02]  /*1e90*/  I2F.U64.RP R23, R26 ;  /* 0x0000001a00177312 */ /* 0x0000640000309000 */
[----:B0-----:R-:W-:-:S06]  /*1ea0*/  IADD3 R26, P4, RZ, -UR4, RZ ;  /* 0x80000004ff1a7c10 */ /* 0x001fcc000ff9e0ff */
[----:B-1----:R-:W0:Y:S01]  /*1eb0*/  MUFU.RCP R23, R23 ;  /* 0x0000001700177308 */ /* 0x002e220000001000 */
[----:B------:R-:W-:Y:S02]  /*1ec0*/  IMAD.X R32, RZ, RZ, ~UR5, P4 ;  /* 0x80000005ff207e24 */ /* 0x000fe4000a0e06ff */
        /* <DEDUP_REMOVED lines=22> */
[----:B------:R-:W-:Y:S01]  /*2030*/  IMAD.HI.U32 R18, R19, R27, RZ ;  /* 0x0000001b13127227 */ /* 0x000fe200078e00ff */
[----:B------:R-:W-:-:S05]  /*2040*/  IADD3.X R16, RZ, ~R16, RZ, P0, !PT ;  /* 0x80000010ff107210 */ /* 0x000fca00007fe4ff */
        /* <DEDUP_REMOVED lines=14> */
[----:B------:R-:W-:-:S03]  /*2130*/  IADD3 R23, P3, R18, 0x1, RZ ;  /* 0x0000000112177810 */ /* 0x000fc60007f7e0ff */
[----:B------:R-:W-:Y:S02]  /*2140*/  IMAD.X R19, RZ, RZ, R16, P2 ;  /* 0x000000ffff137224 */ /* 0x000fe400010e0610 */
[----:B------:R-:W-:-:S04]  /*2150*/  IMAD.WIDE.U32 R16, R18, R21, RZ ;  /* 0x0000001512107225 */ /* 0x000fc800078e00ff */
[----:B------:R-:W-:Y:S01]  /*2160*/  IMAD R17, R21, R19, R17 ;  /* 0x0000001315117224 */ /* 0x000fe200078e0211 */
[----:B------:R-:W-:-:S04]  /*2170*/  IADD3 R16, P0, -R16, R26, RZ ;  /* 0x0000001a10107210 */ /* 0x000fc80007f1e1ff */
[----:B------:R-:W-:Y:S02]  /*2180*/  IADD3.X R32, ~R17, R32, RZ, P0, !PT ;  /* 0x0000002011207210 */ /* 0x000fe400007fe5ff */
[----:B------:R-:W-:Y:S02]  /*2190*/  ISETP.GE.U32.AND P0, PT, R16, R21, PT ;  /* 0x000000151000720c */ /* 0x000fe40003f06070 */
[-C--:B------:R-:W-:Y:S02]  /*21a0*/  IADD3 R26, P2, -R21, R16.reuse, RZ ;  /* 0x00000010151a7210 */ /* 0x080fe40007f5e1ff */
[C---:B------:R-:W-:Y:S02]  /*21b0*/  ISETP.GE.U32.AND.EX P0, PT, R32.reuse, RZ, PT, P0 ;  /* 0x000000ff2000720c */ /* 0x040fe40003f06100 */
[----:B------:R-:W-:Y:S02]  /*21c0*/  IADD3.X R17, R32, -0x1, RZ, P2, !PT ;  /* 0xffffffff20117810 */ /* 0x000fe400017fe4ff */
[----:B------:R-:W-:Y:S01]  /*21d0*/  SEL R26, R26, R16, P0 ;  /* 0x000000101a1a7207 */ /* 0x000fe20000000000 */
[----:B------:R-:W-:Y:S01]  /*21e0*/  IMAD.X R16, RZ, RZ, R19, P3 ;  /* 0x000000ffff107224 */ /* 0x000fe200018e0613 */
[----:B------:R-:W-:-:S02]  /*21f0*/  SEL R23, R23, R18, P0 ;  /* 0x0000001217177207 */ /* 0x000fc40000000000 */
[----:B------:R-:W-:Y:S02]  /*2200*/  SEL R17, R17, R32, P0 ;  /* 0x0000002011117207 */ /* 0x000fe40000000000 */
[----:B------:R-:W-:Y:S02]  /*2210*/  ISETP.GE.U32.AND P2, PT, R26, R21, PT ;  /* 0x000000151a00720c */ /* 0x000fe40003f46070 */
[----:B------:R-:W-:Y:S02]  /*2220*/  SEL R18, R16, R19, P0 ;  /* 0x0000001310127207 */ /* 0x000fe40000000000 */
[----:B------:R-:W-:Y:S02]  /*2230*/  IADD3 R16, P3, R23, 0x1, RZ ;  /* 0x0000000117107810 */ /* 0x000fe40007f7e0ff */
[----:B------:R-:W-:-:S03]  /*2240*/  ISETP.GE.U32.AND.EX P0, PT, R17, RZ, PT, P2 ;  /* 0x000000ff1100720c */ /* 0x000fc60003f06120 */
[----:B------:R-:W-:Y:S01]  /*2250*/  IMAD.X R17, RZ, RZ, R18, P3 ;  /* 0x000000ffff117224 */ /* 0x000fe200018e0612 */
[----:B------:R-:W-:Y:S01]  /*2260*/  SEL R16, R16, R23, P0 ;  /* 0x0000001710107207 */ /* 0x000fe20000000000 */
[----:B------:R-:W-:-:S03]  /*2270*/  IMAD.MOV.U32 R23, RZ, RZ, 0x0 ;  /* 0x00000000ff177424 */ /* 0x000fc600078e00ff */
        /* <DEDUP_REMOVED lines=9> */
[----:B------:R-:W-:Y:S06]  /*2310*/  RET.REL.NODEC R22 `(_ZN2at6native65_GLOBAL__N__c0d6c1cb_32_DistributionExponentialKernel_cu_5881736643distribution_elementwise_grid_stride_kernelIdLi2EZNS0_9templates4cuda21uniform_and_transformIddPNS_17CUDAGeneratorImplEZZZNS4_18exponential_kernelIS7_EEvRNS_18TensorIteratorBaseEdT_ENKUlvE_clEvENKUlvE_clEvEUldE_EEvSA_T1_T2_EUlP24curandStatePhilox4_32_10E0_ZNS1_27distribution_nullary_kernelIdd6float4S7_SJ_SE_EEvSA_SG_RKT3_T4_EUlidE_EEvlNS_15PhiloxCudaStateESF_SG_) ;  /* 0xffffffdc16387950 */ /* 0x000fec0003c3ffff */
.L_x_232:
        /* <DEDUP_REMOVED lines=14> */
.L_x_298:


//--------------------- .text._ZN2at6native65_GLOBAL__N__c0d6c1cb_32_DistributionExponentialKernel_cu_5881736643distribution_elementwise_grid_stride_kernelIdLi2EZNS0_9templates4cuda21uniform_and_transformIddPNS_17CUDAGeneratorImplEZZZNS4_18exponential_kernelIS7_EEvRNS_18TensorIteratorBaseEdT_ENKUlvE_clEvENKUlvE_clEvEUldE_EEvSA_T1_T2_EUlP24curandStatePhilox4_32_10E_ZNS1_27distribution_nullary_kernelIdd7double2S7_SJ_SE_EEvSA_SG_RKT3_T4_EUlidE0_EEvlNS_15PhiloxCudaStateESF_SG_ --------------------------
	.section	.text._ZN2at6native65_GLOBAL__N__c0d6c1cb_32_DistributionExponentialKernel_cu_5881736643distribution_elementwise_grid_stride_kernelIdLi2EZNS0_9templates4cuda21uniform_and_transformIddPNS_17CUDAGeneratorImplEZZZNS4_18exponential_kernelIS7_EEvRNS_18TensorIteratorBaseEdT_ENKUlvE_clEvENKUlvE_clEvEUldE_EEvSA_T1_T2_EUlP24curandStatePhilox4_32_10E_ZNS1_27distribution_nullary_kernelIdd7double2S7_SJ_SE_EEvSA_SG_RKT3_T4_EUlidE0_EEvlNS_15PhiloxCudaStateESF_SG_,"ax",@progbits
	.align	128
.text._ZN2at6native65_GLOBAL__N__c0d6c1cb_32_DistributionExponentialKernel_cu_5881736643distribution_elementwise_grid_stride_kernelIdLi2EZNS0_9templates4cuda21uniform_and_transformIddPNS_17CUDAGeneratorImplEZZZNS4_18exponential_kernelIS7_EEvRNS_18TensorIteratorBaseEdT_ENKUlvE_clEvENKUlvE_clEvEUldE_EEvSA_T1_T2_EUlP24curandStatePhilox4_32_10E_ZNS1_27distribution_nullary_kernelIdd7double2S7_SJ_SE_EEvSA_SG_RKT3_T4_EUlidE0_EEvlNS_15PhiloxCudaStateESF_SG_:
        .type           _ZN2at6native65_GLOBAL__N__c0d6c1cb_32_DistributionExponentialKernel_cu_5881736643distribution_elementwise_grid_stride_kernelIdLi2EZNS0_9templates4cuda21uniform_and_transformIddPNS_17CUDAGeneratorImplEZZZNS4_18exponential_kernelIS7_EEvRNS_18TensorIteratorBaseEdT_ENKUlvE_clEvENKUlvE_clEvEUldE_EEvSA_T1_T2_EUlP24curandStatePhilox4_32_10E_ZNS1_27distribution_nullary_kernelIdd7double2S7_SJ_SE_EEvSA_SG_RKT3_T4_EUlidE0_EEvlNS_15PhiloxCudaStateESF_SG_,@function
        .size           _ZN2at6native65_GLOBAL__N__c0d6c1cb_32_DistributionExponentialKernel_cu_5881736643distribution_elementwise_grid_stride_kernelIdLi2EZNS0_9templates4cuda21uniform_and_transformIddPNS_17CUDAGeneratorImplEZZZNS4_18exponential_kernelIS7_EEvRNS_18TensorIteratorBaseEdT_ENKUlvE_clEvENKUlvE_clEvEUldE_EEvSA_T1_T2_EUlP24curandStatePhilox4_32_10E_ZNS1_27distribution_nullary_kernelIdd7double2S7_SJ_SE_EEvSA_SG_RKT3_T4_EUlidE0_EEvlNS_15PhiloxCudaStateESF_SG_,(.L_x_301 - _ZN2at6native65_GLOBAL__N__c0d6c1cb_32_DistributionExponentialKernel_cu_5881736643distribution_elementwise_grid_stride_kernelIdLi2EZNS0_9templates4cuda21uniform_and_transformIddPNS_17CUDAGeneratorImplEZZZNS4_18exponential_kernelIS7_EEvRNS_18TensorIteratorBaseEdT_ENKUlvE_clEvENKUlvE_clEvEUldE_EEvSA_T1_T2_EUlP24curandStatePhilox4_32_10E_ZNS1_27distribution_nullary_kernelIdd7double2S7_SJ_SE_EEvSA_SG_RKT3_T4_EUlidE0_EEvlNS_15PhiloxCudaStateESF_SG_)
        .other          _ZN2at6native65_GLOBAL__N__c0d6c1cb_32_DistributionExponentialKernel_cu_5881736643distribution_elementwise_grid_stride_kernelIdLi2EZNS0_9templates4cuda21uniform_and_transformIddPNS_17CUDAGeneratorImplEZZZNS4_18exponential_kernelIS7_EEvRNS_18TensorIteratorBaseEdT_ENKUlvE_clEvENKUlvE_clEvEUldE_EEvSA_T1_T2_EUlP24curandStatePhilox4_32_10E_ZNS1_27distribution_nullary_kernelIdd7double2S7_SJ_SE_EEvSA_SG_RKT3_T4_EUlidE0_EEvlNS_15PhiloxCudaStateESF_SG_,@"STO_CUDA_ENTRY STV_DEFAULT"
_ZN2at6native65_GLOBAL__N__c0d6c1cb_32_DistributionExponentialKernel_cu_5881736643distribution_elementwise_grid_stride_kernelIdLi2EZNS0_9templates4cuda21uniform_and_transformIddPNS_17CUDAGeneratorImplEZZZNS4_18exponential_kernelIS7_EEvRNS_18TensorIteratorBaseEdT_ENKUlvE_clEvENKUlvE_clEvEUldE_EEvSA_T1_T2_EUlP24curandStatePhilox4_32_10E_ZNS1_27distribution_nullary_kernelIdd7double2S7_SJ_SE_EEvSA_SG_RKT3_T4_EUlidE0_EEvlNS_15PhiloxCudaStateESF_SG_:
        /* <DEDUP_REMOVED lines=16> */
[----:B------:R-:W-:-:S07]  /*0100*/  IMAD.MOV.U32 R45, RZ, RZ, RZ ;  /* 0x000000ffff2d7224 */ /* 0x000fce00078e00ff */
[----:B------:R-:W2:Y:S02]  /*0110*/  LDC R20, c[0x0][RZ] ;  /* 0x00000000ff147b82 */ /* 0x000ea40000000800 */
[----:B--2---:R-:W-:Y:S01]  /*0120*/  IMAD.WIDE.U32 R44, R20, UR4, R44 ;  /* 0x00000004142c7c25 */ /* 0x004fe2000f8e002c */
[----:B------:R-:W-:Y:S02]  /*0130*/  ULDC.64 UR4, c[0x0][0x210] ;  /* 0x0000840000047ab9 */ /* 0x000fe40000000a00 */
[----:B------:R-:W-:Y:S01]  /*0140*/  UIADD3 UR4, UP0, UR4, -0x1, URZ ;  /* 0xffffffff04047890 */ /* 0x000fe2000ff1e03f */
[----:B------:R-:W-:Y:S02]  /*0150*/  IMAD.MOV.U32 R43, RZ, RZ, R45 ;  /* 0x000000ffff2b7224 */ /* 0x000fe400078e002d */
[----:B------:R-:W-:Y:S01]  /*0160*/  IMAD.WIDE.U32 R6, R44, -0x326172a9, RZ ;  /* 0xcd9e8d572c067825 */ /* 0x000fe200078e00ff */
[----:B------:R-:W-:Y:S01]  /*0170*/  UIADD3.X UR5, UR5, -0x1, URZ, UP0, !UPT ;  /* 0xffffffff05057890 */ /* 0x000fe200087fe43f */
[----:B---3--:R-:W-:-:S04]  /*0180*/  @P0 IADD3 R22, P1, R2, R5, RZ ;  /* 0x0000000502160210 */ /* 0x008fc80007f3e0ff */
[----:B------:R-:W-:Y:S02]  /*0190*/  @P0 IADD3.X R23, RZ, R3, RZ, P1, !PT ;  /* 0x00000003ff170210 */ /* 0x000fe40000ffe4ff */
[----:B------:R-:W-:Y:S02]  /*01a0*/  ISETP.NE.U32.AND P0, PT, RZ, UR5, PT ;  /* 0x00000005ff007c0c */ /* 0x000fe4000bf05070 */
[--C-:B------:R-:W-:Y:S01]  /*01b0*/  SHF.R.U64 R0, R22, 0x2, R23.reuse ;  /* 0x0000000216007819 */ /* 0x100fe20000001217 */
[C---:B----4-:R-:W-:Y:S01]  /*01c0*/  VIADD R3, R15.reuse, 0xbb67ae85 ;  /* 0xbb67ae850f037836 */ /* 0x050fe20000000000 */
[----:B------:R-:W-:Y:S01]  /*01d0*/  SHF.R.U32.HI R2, RZ, 0x2, R23 ;  /* 0x00000002ff027819 */ /* 0x000fe20000011617 */
[----:B------:R-:W-:Y:S02]  /*01e0*/  VIADD R42, R15, 0x96a522ad ;  /* 0x96a522ad0f2a7836 */ /* 0x000fe40000000000 */
[----:B------:R-:W-:Y:S01]  /*01f0*/  IMAD.WIDE.U32 R4, R0, -0x2daee0ad, RZ ;  /* 0xd2511f5300047825 */ /* 0x000fe200078e00ff */
[----:B------:R-:W-:-:S04]  /*0200*/  LOP3.LUT R8, R7, R2, R14, 0x96, !PT ;  /* 0x0000000207087212 */ /* 0x000fc800078e960e */
[----:B------:R-:W-:Y:S01]  /*0210*/  LOP3.LUT R10, R15, R5, R45, 0x96, !PT ;  /* 0x000000050f0a7212 */ /* 0x000fe200078e962d */
[----:B------:R-:W-:Y:S01]  /*0220*/  IMAD.WIDE.U32 R8, R8, -0x2daee0ad, RZ ;  /* 0xd2511f5308087825 */ /* 0x000fe200078e00ff */
[----:B------:R-:W-:-:S03]  /*0230*/  IADD3 R5, R14, -0x61c88647, RZ ;  /* 0x9e3779b90e057810 */ /* 0x000fc60007ffe0ff */
[----:B------:R-:W-:Y:S01]  /*0240*/  IMAD.WIDE.U32 R10, R10, -0x326172a9, RZ ;  /* 0xcd9e8d570a0a7825 */ /* 0x000fe200078e00ff */
[----:B------:R-:W-:Y:S02]  /*0250*/  LOP3.LUT R12, R9, R4, R3, 0x96, !PT ;  /* 0x00000004090c7212 */ /* 0x000fe400078e9603 */
[----:B------:R-:W-:Y:S02]  /*0260*/  IADD3 R4, R15, 0x76cf5d0a, RZ ;  /* 0x76cf5d0a0f047810 */ /* 0x000fe40007ffe0ff */
        /* <DEDUP_REMOVED lines=8> */
[----:B------:R-:W-:Y:S02]  /*02f0*/  VIADD R5, R15, 0x32370b8f ;  /* 0x32370b8f0f057836 */ /* 0x000fe40000000000 */
[----:B------:R-:W-:-:S03]  /*0300*/  IMAD.WIDE.U32 R10, R10, -0x326172a9, RZ ;  /* 0xcd9e8d570a0a7825 */ /* 0x000fc600078e00ff */
[----:B------:R-:W-:Y:S02]  /*0310*/  LOP3.LUT R16, R9, R6, R5, 0x96, !PT ;  /* 0x0000000609107212 */ /* 0x000fe400078e9605 */
[----:B------:R-:W-:Y:S01]  /*0320*/  LOP3.LUT R12, R11, R12, R7, 0x96, !PT ;  /* 0x0000000c0b0c7212 */ /* 0x000fe200078e9607 */
[----:B------:R-:W-:Y:S01]  /*0330*/  VIADD R7, R14, 0x78dde6e4 ;  /* 0x78dde6e40e077836 */ /* 0x000fe20000000000 */
[----:B------:R-:W-:Y:S01]  /*0340*/  IADD3 R6, R15, -0x126145ec, RZ ;  /* 0xed9eba140f067810 */ /* 0x000fe20007ffe0ff */
[----:B------:R-:W-:Y:S01]  /*0350*/  IMAD.WIDE.U32 R16, R16, -0x326172a9, RZ ;  /* 0xcd9e8d5710107825 */ /* 0x000fe200078e00ff */
[----:B------:R-:W-:-:S03]  /*0360*/  IADD3 R9, R14, 0x1715609d, RZ ;  /* 0x1715609d0e097810 */ /* 0x000fc60007ffe0ff */
[----:B------:R-:W-:Y:S01]  /*0370*/  IMAD.WIDE.U32 R12, R12, -0x2daee0ad, RZ ;  /* 0xd2511f530c0c7825 */ /* 0x000fe200078e00ff */
[----:B------:R-:W-:-:S03]  /*0380*/  LOP3.LUT R10, R17, R10, R7, 0x96, !PT ;  /* 0x0000000a110a7212 */ /* 0x000fc600078e9607 */
[----:B------:R-:W-:Y:S01]  /*0390*/  VIADD R7, R15, 0xa9066899 ;  /* 0xa90668990f077836 */ /* 0x000fe20000000000 */
        /* <DEDUP_REMOVED lines=13> */
[----:B------:R-:W-:Y:S02]  /*0470*/  IADD3 R11, R14, 0x5384540f, RZ ;  /* 0x5384540f0e0b7810 */ /* 0x000fe40007ffe0ff */
[----:B------:R-:W-:Y:S01]  /*0480*/  IADD3 R10, R15, -0x24c28bd8, RZ ;  /* 0xdb3d74280f0a7810 */ /* 0x000fe20007ffe0ff */
[----:B------:R-:W-:Y:S01]  /*0490*/  IMAD.WIDE.U32 R18, R18, -0x326172a9, RZ ;  /* 0xcd9e8d5712127825 */ /* 0x000fe200078e00ff */
[----:B------:R-:W-:Y:S02]  /*04a0*/  LOP3.LUT R17, R31, R12, R9, 0x96, !PT ;  /* 0x0000000c1f117212 */ /* 0x000fe400078e9609 */
[----:B------:R-:W-:Y:S01]  /*04b0*/  MOV R12, R45 ;  /* 0x0000002d000c7202 */ /* 0x000fe20000000f00 */
[----:B------:R-:W-:Y:S01]  /*04c0*/  VIADD R13, R14, 0xf1bbcdc8 ;  /* 0xf1bbcdc80e0d7836 */ /* 0x000fe20000000000 */
[----:B------:R-:W-:Y:S01]  /*04d0*/  LOP3.LUT R11, R19, R16, R11, 0x96, !PT ;  /* 0x00000010130b7212 */ /* 0x000fe200078e960b */
[----:B------:R-:W-:-:S04]  /*04e0*/  IMAD.WIDE.U32 R16, R17, -0x326172a9, RZ ;  /* 0xcd9e8d5711107825 */ /* 0x000fc800078e00ff */
[----:B------:R-:W-:Y:S01]  /*04f0*/  IMAD.WIDE.U32 R28, R11, -0x2daee0ad, RZ ;  /* 0xd2511f530b1c7825 */ /* 0x000fe200078e00ff */
[----:B------:R-:W-:-:S03]  /*0500*/  LOP3.LUT R11, R17, R18, R13, 0x96, !PT ;  /* 0x00000012110b7212 */ /* 0x000fc600078e960d */
[----:B------:R-:W-:Y:S01]  /*0510*/  IMAD.MOV.U32 R13, RZ, RZ, R44 ;  /* 0x000000ffff0d7224 */ /* 0x000fe200078e002c */
[----:B------:R-:W-:Y:S01]  /*0520*/  LOP3.LUT R30, R29, R30, R10, 0x96, !PT ;  /* 0x0000001e1d1e7212 */ /* 0x000fe200078e960a */
[----:B------:R-:W-:Y:S01]  /*0530*/  IMAD.HI.U32 R17, R11, -0x2daee0ad, RZ ;  /* 0xd2511f530b117827 */ /* 0x000fe200078e00ff */
[----:B------:R-:W-:-:S03]  /*0540*/  IADD3 R29, R14, -0x700cb87f, RZ ;  /* 0x8ff347810e1d7810 */ /* 0x000fc60007ffe0ff */
[----:B------:R-:W-:Y:S01]  /*0550*/  IMAD.HI.U32 R18, R30, -0x326172a9, RZ ;  /* 0xcd9e8d571e127827 */ /* 0x000fe200078e00ff */
[----:B------:R-:W-:-:S04]  /*0560*/  LOP3.LUT R28, R17, R28, R42, 0x96, !PT ;  /* 0x0000001c111c7212 */ /* 0x000fc800078e962a */
[----:B------:R-:W-:Y:S01]  /*0570*/  LOP3.LUT R29, R18, R16, R29, 0x96, !PT ;  /* 0x00000010121d7212 */ /* 0x000fe200078e961d */
[----:B------:R-:W-:Y:S06]  /*0580*/  @!P0 BRA `(.L_x_233) ;  /* 0x0000000000188947 */ /* 0x000fec0003800000 */
[----:B------:R-:W-:Y:S01]  /*0590*/  ULDC UR6, c[0x0][0xc] ;  /* 0x0000030000067ab9 */ /* 0x000fe20000000800 */
[----:B------:R-:W-:Y:S01]  /*05a0*/  MOV R24, 0x5e0 ;  /* 0x000005e000187802 */ /* 0x000fe20000000f00 */
[----:B------:R-:W-:-:S05]  /*05b0*/  IMAD R21, R20, UR6, RZ ;  /* 0x0000000614157c24 */ /* 0x000fca000f8e02ff */
[----:B------:R-:W-:-:S07]  /*05c0*/  SHF.L.U32 R21, R21, 0x1, RZ ;  /* 0x0000000115157819 */ /* 0x000fce00000006ff */
[----:B------:R-:W-:Y:S05]  /*05d0*/  CALL.REL.NOINC `($__internal_17_$__cuda_sm20_div_s64) ;  /* 0x0000003800e87944 */ /* 0x000fea0003c00000 */
[----:B------:R-:W-:Y:S05]  /*05e0*/  BRA `(.L_x_234) ;  /* 0x0000000000587947 */ /* 0x000fea0003800000 */
.L_x_233:
        /* <DEDUP_REMOVED lines=9> */
[----:B0-----:R-:W-:Y:S01]  /*0680*/  HFMA2.MMA R16, -RZ, RZ, 0, 0 ;  /* 0x00000000ff107435 */ /* 0x001fe200000001ff */
[----:B-1----:R-:W-:-:S09]  /*0690*/  IMAD R21, R21, R17, RZ ;  /* 0x0000001115157224 */ /* 0x002fd200078e02ff */
        /* <DEDUP_REMOVED lines=11> */
.L_x_234:
        /* <DEDUP_REMOVED lines=38> */
[----:B------:R-:W-:Y:S01]  /*09b0*/  VIADD R16, R23, 0x300402 ;  /* 0x0030040217107836 */ /* 0x000fe20000000000 */
[----:B------:R-:W-:Y:S01]  /*09c0*/  ULDC UR36, c[0x0][0x390] ;  /* 0x0000e40000247ab9 */ /* 0x000fe20000000800 */
        /* <DEDUP_REMOVED lines=40> */
[----:B------:R-:W-:Y:S02]  /*0c50*/  MOV R26, 0xc80 ;  /* 0x00000c80001a7802 */ /* 0x000fe40000000f00 */
[----:B------:R-:W-:-:S07]  /*0c60*/  IADD3 R27, R16, -0x100000, RZ ;  /* 0xfff00000101b7810 */ /* 0x000fce0007ffe0ff */
[----:B0-----:R-:W-:Y:S05]  /*0c70*/  CALL.REL.NOINC `($__internal_16_$__cuda_sm20_dblrcp_rn_slowpath_v3) ;  /* 0x0000003000947944 */ /* 0x001fea0003c00000 */
.L_x_235:
[----:B------:R-:W-:Y:S01]  /*0c80*/  VIADD R0, R0, 0x1 ;  /* 0x0000000100007836 */ /* 0x000fe20000000000 */
[----:B------:R-:W-:Y:S03]  /*0c90*/  BSSY B0, `(.L_x_236) ;  /* 0x000000c000007945 */ /* 0x000fe60003800000 */
[C---:B------:R-:W-:Y:S01]  /*0ca0*/  IMAD.HI.U32 R20, R0.reuse, -0x2daee0ad, RZ ;  /* 0xd2511f5300147827 */ /* 0x040fe200078e00ff */
[----:B------:R-:W-:-:S13]  /*0cb0*/  ISETP.NE.AND P0, PT, R0, RZ, PT ;  /* 0x000000ff0000720c */ /* 0x000fda0003f05270 */
[----:B0-----:R-:W-:Y:S05]  /*0cc0*/  @P0 BRA `(.L_x_237) ;  /* 0x0000000000200947 */ /* 0x001fea0003800000 */
        /* <DEDUP_REMOVED lines=8> */
.L_x_237:
[----:B------:R-:W-:Y:S05]  /*0d50*/  BSYNC B0 ;  /* 0x0000000000007941 */ /* 0x000fea0003800000 */
.L_x_236:
[----:B------:R-:W-:Y:S01]  /*0d60*/  IMAD.HI.U32 R21, R44, -0x326172a9, RZ ;  /* 0xcd9e8d572c157827 */ /* 0x000fe200078e00ff */
[----:B------:R-:W-:Y:S02]  /*0d70*/  LOP3.LUT R20, R20, R43, R15, 0x96, !PT ;  /* 0x0000002b14147212 */ /* 0x000fe400078e960f */
[----:B------:R-:W-:Y:S01]  /*0d80*/  IADD3 R26, R14, -0x61c88647, RZ ;  /* 0x9e3779b90e1a7810 */ /* 0x000fe20007ffe0ff */
[----:B------:R-:W-:Y:S01]  /*0d90*/  IMAD R23, R44, -0x326172a9, RZ ;  /* 0xcd9e8d572c177824 */ /* 0x000fe200078e02ff */
[----:B------:R-:W-:Y:S01]  /*0da0*/  LOP3.LUT R24, R21, R2, R14, 0x96, !PT ;  /* 0x0000000215187212 */ /* 0x000fe200078e960e */
[----:B------:R-:W-:Y:S01]  /*0db0*/  IMAD.WIDE.U32 R20, R20, -0x326172a9, RZ ;  /* 0xcd9e8d5714147825 */ /* 0x000fe200078e00ff */
[----:B------:R-:W-:Y:S02]  /*0dc0*/  ISETP.NE.AND P0, PT, R47, 0x1, PT ;  /* 0x000000012f00780c */ /* 0x000fe40003f05270 */
[----:B------:R-:W-:Y:S01]  /*0dd0*/  IADD3 R49, R14, -0x700cb87f, RZ ;  /* 0x8ff347810e317810 */ /* 0x000fe20007ffe0ff */
[----:B------:R-:W-:Y:S01]  /*0de0*/  IMAD R22, R0, -0x2daee0ad, RZ ;  /* 0xd2511f5300167824 */ /* 0x000fe200078e02ff */
[----:B------:R-:W-:Y:S01]  /*0df0*/  LOP3.LUT R23, R21, R23, R26, 0x96, !PT ;  /* 0x0000001715177212 */ /* 0x000fe200078e961a */
[----:B------:R-:W-:-:S04]  /*0e00*/  IMAD.WIDE.U32 R24, R24, -0x2daee0ad, RZ ;  /* 0xd2511f5318187825 */ /* 0x000fc800078e00ff */
        /* <DEDUP_REMOVED lines=24> */
[C---:B------:R-:W-:Y:S02]  /*0f90*/  VIADD R25, R14.reuse, 0xb54cda56 ;  /* 0xb54cda560e197836 */ /* 0x040fe40000000000 */
[----:B------:R-:W-:-:S03]  /*0fa0*/  VIADD R27, R14, 0xf1bbcdc8 ;  /* 0xf1bbcdc80e1b7836 */ /* 0x000fc60000000000 */
        /* <DEDUP_REMOVED lines=14> */
[----:B------:R-:W-:Y:S01]  /*1090*/  MOV R22, R28 ;  /* 0x0000001c00167202 */ /* 0x000fe20000000f00 */
        /* <DEDUP_REMOVED lines=15> */
[----:B------:R-:W-:Y:S01]  /*1190*/  IMAD.MOV.U32 R31, RZ, RZ, R28 ;  /* 0x000000ffff1f7224 */ /* 0x000fe200078e001c */
[----:B------:R-:W-:Y:S01]  /*11a0*/  MOV R24, R25 ;  /* 0x0000001900187202 */ /* 0x000fe20000000f00 */
[----:B------:R-:W-:Y:S06]  /*11b0*/  BRA `(.L_x_238) ;  /* 0x0000000000107947 */ /* 0x000fec0003800000 */
.L_x_239:
[----:B------:R-:W-:Y:S01]  /*11c0*/  IMAD.MOV.U32 R23, RZ, RZ, R28 ;  /* 0x000000ffff177224 */ /* 0x000fe200078e001c */
[----:B------:R-:W-:Y:S01]  /*11d0*/  MOV R22, R25 ;  /* 0x0000001900167202 */ /* 0x000fe20000000f00 */
[----:B------:R-:W-:Y:S01]  /*11e0*/  IMAD.MOV.U32 R31, RZ, RZ, R49 ;  /* 0x000000ffff1f7224 */ /* 0x000fe200078e0031 */
[----:B------:R-:W-:-:S07]  /*11f0*/  MOV R24, R20 ;  /* 0x0000001400187202 */ /* 0x000fce0000000f00 */
.L_x_238:
[----:B------:R-:W-:Y:S01]  /*1200*/  IMAD.WIDE.U32 R24, R24, 0x200000, RZ ;  /* 0x0020000018187825 */ /* 0x000fe200078e00ff */
[----:B0-----:R-:W-:Y:S01]  /*1210*/  ISETP.GE.U32.AND P0, PT, R13, R18, PT ;  /* 0x000000120d00720c */ /* 0x001fe20003f06070 */
[----:B------:R-:W-:Y:S02]  /*1220*/  BSSY B0, `(.L_x_240) ;  /* 0x0000162000007945 */ /* 0x000fe40003800000 */
[----:B------:R-:W-:Y:S01]  /*1230*/  IMAD.WIDE.U32 R26, R22, 0x200000, RZ ;  /* 0x00200000161a7825 */ /* 0x000fe200078e00ff */
[----:B------:R-:W-:Y:S02]  /*1240*/  LOP3.LUT R24, R24, R31, RZ, 0x3c, !PT ;  /* 0x0000001f18187212 */ /* 0x000fe400078e3cff */
[----:B------:R-:W-:Y:S01]  /*1250*/  ISETP.GE.AND.EX P0, PT, R12, R19, PT, P0 ;  /* 0x000000130c00720c */ /* 0x000fe20003f06300 */
[----:B------:R-:W-:Y:S01]  /*1260*/  IMAD.MOV.U32 R22, RZ, RZ, 0x0 ;  /* 0x00000000ff167424 */ /* 0x000fe200078e00ff */
[----:B------:R-:W-:Y:S01]  /*1270*/  LOP3.LUT R26, R26, R23, RZ, 0x3c, !PT ;  /* 0x000000171a1a7212 */ /* 0x000fe200078e3cff */
[----:B------:R-:W-:Y:S01]  /*1280*/  HFMA2.MMA R23, -RZ, RZ, 1.15625, 0 ;  /* 0x3ca00000ff177435 */ /* 0x000fe200000001ff */
[----:B------:R-:W-:Y:S08]  /*1290*/  I2F.F64.U64 R24, R24 ;  /* 0x0000001800187312 */ /* 0x000ff00000301800 */
[----:B------:R-:W0:Y:S02]  /*12a0*/  I2F.F64.U64 R28, R26 ;  /* 0x0000001a001c7312 */ /* 0x000e240000301800 */
[----:B0-----:R-:W-:-:S02]  /*12b0*/  DFMA R28, R28, R22, 5.5511151231257827021e-17 ;  /* 0x3c9000001c1c742b */ /* 0x001fc40000000016 */
[----:B------:R-:W-:Y:S01]  /*12c0*/  DFMA R22, R24, R22, 5.5511151231257827021e-17 ;  /* 0x3c9000001816742b */ /* 0x000fe20000000016 */
[----:B------:R-:W-:Y:S10]  /*12d0*/  @P0 BRA `(.L_x_241) ;  /* 0x0000001400580947 */ /* 0x000ff40003800000 */
[----:B------:R-:W-:Y:S01]  /*12e0*/  ISETP.NE.AND P0, PT, R48, RZ, PT ;  /* 0x000000ff3000720c */ /* 0x000fe20003f05270 */
[----:B------:R-:W-:-:S12]  /*12f0*/  IMAD.MOV.U32 R26, RZ, RZ, RZ ;  /* 0x000000ffff1a7224 */ /* 0x000fd800078e00ff */
[----:B------:R-:W-:Y:S05]  /*1300*/  @!P0 BRA `(.L_x_242) ;  /* 0x0000000c00dc8947 */ /* 0x000fea0003800000 */
[----:B------:R-:W-:Y:S01]  /*1310*/  MOV R24, RZ ;  /* 0x000000ff00187202 */ /* 0x000fe20000000f00 */
[----:B------:R-:W-:Y:S01]  /*1320*/  IMAD.MOV.U32 R25, RZ, RZ, R13 ;  /* 0x000000ffff197224 */ /* 0x000fe200078e000d */
[----:B------:R-:W-:-:S03]  /*1330*/  ISETP.NE.AND P0, PT, R48, 0x1, PT ;  /* 0x000000013000780c */ /* 0x000fc60003f05270 */
        /* <DEDUP_REMOVED lines=238> */
[----:B------:R-:W-:-:S03]  /*2220*/  ULDC.64 UR34, c[0x0][0x360] ;  /* 0x0000d80000227ab9 */ /* 0x000fc60000000a00 */
[----:B------:R-:W-:-:S05]  /*2230*/  IMAD.HI.U32 R24, R31, UR34, R24 ;  /* 0x000000221f187c27 */ /* 0x000fca000f8e0018 */
[----:B------:R-:W-:-:S04]  /*2240*/  SHF.R.U32.HI R24, RZ, UR35, R24 ;  /* 0x00000023ff187c19 */ /* 0x000fc80008011618 */
[----:B------:R-:W-:-:S05]  /*2250*/  IADD3 R24, -R24, RZ, RZ ;  /* 0x000000ff18187210 */ /* 0x000fca0007ffe1ff */
[----:B------:R-:W-:-:S04]  /*2260*/  IMAD R25, R24, UR29, R31 ;  /* 0x0000001d18197c24 */ /* 0x000fc8000f8e021f */
[----:B------:R-:W-:-:S07]  /*2270*/  IMAD R26, R25, UR30, R26 ;  /* 0x0000001e191a7c24 */ /* 0x000fce000f8e021a */
.L_x_242:
[----:B------:R-:W-:Y:S01]  /*2280*/  UMOV UR34, 0xffffffff ;  /* 0xffffffff00227882 */ /* 0x000fe20000000000 */
[----:B------:R-:W-:Y:S01]  /*2290*/  UMOV UR35, 0x3fefffff ;  /* 0x3fefffff00237882 */ /* 0x000fe20000000000 */
[----:B------:R-:W-:Y:S01]  /*22a0*/  BSSY B1, `(.L_x_243) ;  /* 0x0000057000017945 */ /* 0x000fe20003800000 */
[----:B------:R-:W-:Y:S01]  /*22b0*/  DSETP.GE.AND P0, PT, R28, UR34, PT ;  /* 0x000000221c007e2a */ /* 0x000fe2000bf06000 */
[----:B------:R-:W-:Y:S01]  /*22c0*/  ULDC.64 UR34, c[0x0][0x3d0] ;  /* 0x0000f40000227ab9 */ /* 0x000fe20000000a00 */
[----:B------:R-:W-:Y:S01]  /*22d0*/  IMAD.MOV.U32 R36, RZ, RZ, 0x0 ;  /* 0x00000000ff247424 */ /* 0x000fe200078e00ff */
[----:B------:R-:W-:Y:S02]  /*22e0*/  IADD3 R24, P1, R26, UR34, RZ ;  /* 0x000000221a187c10 */ /* 0x000fe4000ff3e0ff */
[----:B------:R-:W-:-:S03]  /*22f0*/  MOV R37, 0xbca00000 ;  /* 0xbca0000000257802 */ /* 0x000fc60000000f00 */
[----:B------:R-:W-:-:S06]  /*2300*/  IMAD.X R25, RZ, RZ, UR35, P1 ;  /* 0x00000023ff197e24 */ /* 0x000fcc00088e06ff */
[----:B------:R-:W-:Y:S05]  /*2310*/  @P0 BRA `(.L_x_244) ;  /* 0x00000004003c0947 */ /* 0x000fea0003800000 */
[----:B------:R-:W-:Y:S01]  /*2320*/  ISETP.GT.AND P0, PT, R29, 0xfffff, PT ;  /* 0x000fffff1d00780c */ /* 0x000fe20003f04270 */
[----:B------:R-:W-:Y:S01]  /*2330*/  IMAD.MOV.U32 R30, RZ, RZ, R28 ;  /* 0x000000ffff1e7224 */ /* 0x000fe200078e001c */
[----:B------:R-:W-:Y:S02]  /*2340*/  MOV R35, R29 ;  /* 0x0000001d00237202 */ /* 0x000fe40000000f00 */
[----:B------:R-:W-:-:S09]  /*2350*/  MOV R34, 0xfffffc01 ;  /* 0xfffffc0100227802 */ /* 0x000fd20000000f00 */
[----:B------:R-:W-:Y:S01]  /*2360*/  @!P0 DMUL R28, R28, 1.80143985094819840000e+16 ;  /* 0x435000001c1c8828 */ /* 0x000fe20000000000 */
[----:B------:R-:W-:-:S09]  /*2370*/  @!P0 MOV R34, 0xfffffbcb ;  /* 0xfffffbcb00228802 */ /* 0x000fd20000000f00 */
[----:B------:R-:W-:Y:S01]  /*2380*/  @!P0 MOV R35, R29 ;  /* 0x0000001d00238202 */ /* 0x000fe20000000f00 */
[----:B------:R-:W-:-:S04]  /*2390*/  @!P0 IMAD.MOV.U32 R30, RZ, RZ, R28 ;  /* 0x000000ffff1e8224 */ /* 0x000fc800078e001c */
[----:B------:R-:W-:-:S05]  /*23a0*/  VIADD R26, R35, 0xffffffff ;  /* 0xffffffff231a7836 */ /* 0x000fca0000000000 */
[----:B------:R-:W-:-:S13]  /*23b0*/  ISETP.GE.U32.AND P1, PT, R26, 0x7fefffff, PT ;  /* 0x7fefffff1a00780c */ /* 0x000fda0003f26070 */
[----:B------:R-:W-:Y:S01]  /*23c0*/  @P1 MOV R26, 0x0 ;  /* 0x00000000001a1802 */ /* 0x000fe20000000f00 */
[----:B------:R-:W-:Y:S01]  /*23d0*/  @P1 IMAD.MOV.U32 R27, RZ, RZ, 0x7ff00000 ;  /* 0x7ff00000ff1b1424 */ /* 0x000fe200078e00ff */
[----:B------:R-:W-:-:S05]  /*23e0*/  @P1 FSETP.NEU.FTZ.AND P2, PT, R29, RZ, PT ;  /* 0x000000ff1d00120b */ /* 0x000fca0003f5d000 */
[----:B------:R-:W-:-:S10]  /*23f0*/  @P1 DFMA R26, R28, R26, +INF ;  /* 0x7ff000001c1a142b */ /* 0x000fd4000000001a */
[----:B------:R-:W-:Y:S02]  /*2400*/  @P1 FSEL R36, R26, RZ, P2 ;  /* 0x000000ff1a241208 */ /* 0x000fe40001000000 */
[----:B------:R-:W-:Y:S01]  /*2410*/  @P1 FSEL R37, R27, -QNAN , P2 ;  /* 0xfff000001b251808 */ /* 0x000fe20001000000 */
[----:B------:R-:W-:Y:S06]  /*2420*/  @P1 BRA `(.L_x_244) ;  /* 0x0000000000f81947 */ /* 0x000fec0003800000 */
[----:B------:R-:W-:Y:S01]  /*2430*/  LOP3.LUT R26, R35, 0x800fffff, RZ, 0xc0, !PT ;  /* 0x800fffff231a7812 */ /* 0x000fe200078ec0ff */
[----:B------:R-:W-:Y:S01]  /*2440*/  IMAD.MOV.U32 R36, RZ, RZ, R30 ;  /* 0x000000ffff247224 */ /* 0x000fe200078e001e */
[----:B------:R-:W-:Y:S01]  /*2450*/  MOV R28, RZ ;  /* 0x000000ff001c7202 */ /* 0x000fe20000000f00 */
[----:B------:R-:W-:Y:S01]  /*2460*/  IMAD.MOV.U32 R32, RZ, RZ, -0x748574fc ;  /* 0x8b7a8b04ff207424 */ /* 0x000fe200078e00ff */
[----:B------:R-:W-:Y:S01]  /*2470*/  LOP3.LUT R37, R26, 0x3ff00000, RZ, 0xfc, !PT ;  /* 0x3ff000001a257812 */ /* 0x000fe200078efcff */
[----:B------:R-:W-:Y:S01]  /*2480*/  UMOV UR34, 0x3ae80f1e ;  /* 0x3ae80f1e00227882 */ /* 0x000fe20000000000 */
[----:B------:R-:W-:Y:S01]  /*2490*/  MOV R33, 0x3ed0ee25 ;  /* 0x3ed0ee2500217802 */ /* 0x000fe20000000f00 */
[----:B------:R-:W-:Y:S01]  /*24a0*/  UMOV UR35, 0x3eb1380b ;  /* 0x3eb1380b00237882 */ /* 0x000fe20000000000 */
[----:B------:R-:W-:Y:S01]  /*24b0*/  ISETP.GE.AND P0, PT, R37, 0x3ff6a09f, PT ;  /* 0x3ff6a09f2500780c */ /* 0x000fe20003f06270 */
[----:B------:R-:W-:Y:S01]  /*24c0*/  UMOV UR60, 0x9999a3c4 ;  /* 0x9999a3c4003c7882 */ /* 0x000fe20000000000 */
[----:B------:R-:W-:-:S11]  /*24d0*/  UMOV UR61, 0x3f899999 ;  /* 0x3f899999003d7882 */ /* 0x000fd60000000000 */
[----:B------:R-:W-:-:S05]  /*24e0*/  @P0 IADD3 R27, R37, -0x100000, RZ ;  /* 0xfff00000251b0810 */ /* 0x000fca0007ffe0ff */
        /* <DEDUP_REMOVED lines=18> */
[----:B------:R-:W-:-:S03]  /*2610*/  MOV R33, 0x43300000 ;  /* 0x4330000000217802 */ /* 0x000fc60000000f00 */
[----:B------:R-:W-:Y:S01]  /*2620*/  DFMA R38, R30, R38, UR34 ;  /* 0x000000221e267e2b */ /* 0x000fe20008000026 */
[----:B------:R-:W-:Y:S01]  /*2630*/  UMOV UR34, 0x2d1b5154 ;  /* 0x2d1b515400227882 */ /* 0x000fe20000000000 */
[----:B------:R-:W-:Y:S01]  /*2640*/  UMOV UR35, 0x3f3c71c7 ;  /* 0x3f3c71c700237882 */ /* 0x000fe20000000000 */
[----:B------:R-:W-:Y:S01]  /*2650*/  @P0 VIADD R32, R32, 0x1 ;  /* 0x0000000120200836 */ /* 0x000fe20000000000 */
[----:B------:R-:W-:-:S04]  /*2660*/  DADD R34, R34, R34 ;  /* 0x0000000022227229 */ /* 0x000fc80000000022 */
[----:B------:R-:W-:Y:S01]  /*2670*/  DFMA R38, R30, R38, UR34 ;  /* 0x000000221e267e2b */ /* 0x000fe20008000026 */
[----:B------:R-:W-:Y:S01]  /*2680*/  UMOV UR34, 0x923be72d ;  /* 0x923be72d00227882 */ /* 0x000fe20000000000 */
[----:B------:R-:W-:Y:S01]  /*2690*/  UMOV UR35, 0x3f624924 ;  /* 0x3f62492400237882 */ /* 0x000fe20000000000 */
[----:B------:R-:W-:Y:S01]  /*26a0*/  LOP3.LUT R32, R32, 0x80000000, RZ, 0x3c, !PT ;  /* 0x8000000020207812 */ /* 0x000fe200078e3cff */
        /* <DEDUP_REMOVED lines=22> */
.L_x_244:
[----:B------:R-:W-:Y:S05]  /*2810*/  BSYNC B1 ;  /* 0x0000000000017941 */ /* 0x000fea0003800000 */
.L_x_243:
[----:B------:R-:W-:-:S07]  /*2820*/  DMUL R36, R36, -R16 ;  /* 0x8000001024247228 */ /* 0x000fce0000000000 */
[----:B------:R0:W-:Y:S04]  /*2830*/  STG.E.64 desc[UR58][R24.64], R36 ;  /* 0x0000002418007986 */ /* 0x0001e8000c101b3a */
.L_x_241:
[----:B------:R-:W-:Y:S05]  /*2840*/  BSYNC B0 ;  /* 0x0000000000007941 */ /* 0x000fea0003800000 */
.L_x_240:
[----:B------:R-:W-:Y:S01]  /*2850*/  ULDC UR34, c[0x0][0xc] ;  /* 0x0000030000227ab9 */ /* 0x000fe20000000800 */
[----:B------:R-:W1:Y:S02]  /*2860*/  LDC R40, c[0x0][RZ] ;  /* 0x00000000ff287b82 */ /* 0x000e640000000800 */
[----:B-1----:R-:W-:-:S05]  /*2870*/  IMAD R40, R40, UR34, RZ ;  /* 0x0000002228287c24 */ /* 0x002fca000f8e02ff */
[----:B0-----:R-:W-:-:S04]  /*2880*/  IADD3 R25, P1, R40, R13, RZ ;  /* 0x0000000d28197210 */ /* 0x001fc80007f3e0ff */
[----:B------:R-:W-:Y:S01]  /*2890*/  ISETP.GE.U32.AND P0, PT, R25, R18, PT ;  /* 0x000000121900720c */ /* 0x000fe20003f06070 */
[----:B------:R-:W-:-:S05]  /*28a0*/  IMAD.X R24, RZ, RZ, R12, P1 ;  /* 0x000000ffff187224 */ /* 0x000fca00008e060c */
        /* <DEDUP_REMOVED lines=251> */
.L_x_246:
[----:B------:R-:W-:Y:S01]  /*3860*/  UMOV UR34, 0xffffffff ;  /* 0xffffffff00227882 */ /* 0x000fe20000000000 */
[----:B------:R-:W-:Y:S01]  /*3870*/  UMOV UR35, 0x3fefffff ;  /* 0x3fefffff00237882 */ /* 0x000fe20000000000 */
[----:B------:R-:W-:Y:S01]  /*3880*/  BSSY B0, `(.L_x_247) ;  /* 0x0000057000007945 */ /* 0x000fe20003800000 */
[----:B------:R-:W-:Y:S01]  /*3890*/  DSETP.GE.AND P0, PT, R22, UR34, PT ;  /* 0x0000002216007e2a */ /* 0x000fe2000bf06000 */
[----:B------:R-:W-:Y:S01]  /*38a0*/  ULDC.64 UR34, c[0x0][0x3d0] ;  /* 0x0000f40000227ab9 */ /* 0x000fe20000000a00 */
[----:B------:R-:W-:Y:S02]  /*38b0*/  MOV R27, 0xbca00000 ;  /* 0xbca00000001b7802 */ /* 0x000fe40000000f00 */
[----:B------:R-:W-:Y:S01]  /*38c0*/  IADD3 R24, P1, R26, UR34, RZ ;  /* 0x000000221a187c10 */ /* 0x000fe2000ff3e0ff */
[----:B------:R-:W-:-:S04]  /*38d0*/  IMAD.MOV.U32 R26, RZ, RZ, 0x0 ;  /* 0x00000000ff1a7424 */ /* 0x000fc800078e00ff */
[----:B------:R-:W-:-:S05]  /*38e0*/  IMAD.X R25, RZ, RZ, UR35, P1 ;  /* 0x00000023ff197e24 */ /* 0x000fca00088e06ff */
        /* <DEDUP_REMOVED lines=18> */
[C---:B------:R-:W-:Y:S01]  /*3a10*/  LOP3.LUT R22, R29.reuse, 0x800fffff, RZ, 0xc0, !PT ;  /* 0x800fffff1d167812 */ /* 0x040fe200078ec0ff */
[----:B------:R-:W-:Y:S01]  /*3a20*/  UMOV UR34, 0x3ae80f1e ;  /* 0x3ae80f1e00227882 */ /* 0x000fe20000000000 */
[----:B------:R-:W-:Y:S01]  /*3a30*/  MOV R26, RZ ;  /* 0x000000ff001a7202 */ /* 0x000fe20000000f00 */
[----:B------:R-:W-:Y:S01]  /*3a40*/  UMOV UR35, 0x3eb1380b ;  /* 0x3eb1380b00237882 */ /* 0x000fe20000000000 */
[----:B------:R-:W-:Y:S01]  /*3a50*/  LOP3.LUT R23, R22, 0x3ff00000, RZ, 0xfc, !PT ;  /* 0x3ff0000016177812 */ /* 0x000fe200078efcff */
[----:B------:R-:W-:Y:S01]  /*3a60*/  IMAD.MOV.U32 R22, RZ, RZ, R30 ;  /* 0x000000ffff167224 */ /* 0x000fe200078e001e */
[----:B------:R-:W-:Y:S01]  /*3a70*/  LEA.HI R28, R29, R28, RZ, 0xc ;  /* 0x0000001c1d1c7211 */ /* 0x000fe200078f60ff */
[----:B------:R-:W-:Y:S01]  /*3a80*/  UMOV UR60, 0x9999a3c4 ;  /* 0x9999a3c4003c7882 */ /* 0x000fe20000000000 */
[----:B------:R-:W-:Y:S01]  /*3a90*/  ISETP.GE.AND P0, PT, R23, 0x3ff6a09f, PT ;  /* 0x3ff6a09f1700780c */ /* 0x000fe20003f06270 */
[----:B------:R-:W-:Y:S01]  /*3aa0*/  UMOV UR61, 0x3f899999 ;  /* 0x3f899999003d7882 */ /* 0x000fe20000000000 */
[----:B------:R-:W-:-:S11]  /*3ab0*/  MOV R29, 0x43300000 ;  /* 0x43300000001d7802 */ /* 0x000fd60000000f00 */
[----:B------:R-:W-:Y:S01]  /*3ac0*/  @P0 IADD3 R27, R23, -0x100000, RZ ;  /* 0xfff00000171b0810 */ /* 0x000fe20007ffe0ff */
[----:B------:R-:W-:-:S04]  /*3ad0*/  @P0 VIADD R28, R28, 0x1 ;  /* 0x000000011c1c0836 */ /* 0x000fc80000000000 */
[----:B------:R-:W-:Y:S01]  /*3ae0*/  @P0 IMAD.MOV.U32 R23, RZ, RZ, R27 ;  /* 0x000000ffff170224 */ /* 0x000fe200078e001b */
[----:B------:R-:W-:-:S05]  /*3af0*/  LOP3.LUT R28, R28, 0x80000000, RZ, 0x3c, !PT ;  /* 0x800000001c1c7812 */ /* 0x000fca00078e3cff */
[C---:B------:R-:W-:Y:S02]  /*3b00*/  DADD R30, R22.reuse, 1 ;  /* 0x3ff00000161e7429 */ /* 0x040fe40000000000 */
[----:B------:R-:W-:-:S04]  /*3b10*/  DADD R22, R22, -1 ;  /* 0xbff0000016167429 */ /* 0x000fc80000000000 */
[----:B------:R-:W0:Y:S02]  /*3b20*/  MUFU.RCP64H R27, R31 ;  /* 0x0000001f001b7308 */ /* 0x000e240000001800 */
        /* <DEDUP_REMOVED lines=44> */
.L_x_248:
[----:B------:R-:W-:Y:S05]  /*3df0*/  BSYNC B0 ;  /* 0x0000000000007941 */ /* 0x000fea0003800000 */
.L_x_247:
[----:B------:R-:W-:-:S07]  /*3e00*/  DMUL R26, R26, -R16 ;  /* 0x800000101a1a7228 */ /* 0x000fce0000000000 */
[----:B------:R0:W-:Y:S04]  /*3e10*/  STG.E.64 desc[UR58][R24.64], R26 ;  /* 0x0000001a18007986 */ /* 0x0001e8000c101b3a */
.L_x_245:
        /* <DEDUP_REMOVED lines=11> */
        .weak           $__internal_16_$__cuda_sm20_dblrcp_rn_slowpath_v3
        .type           $__internal_16_$__cuda_sm20_dblrcp_rn_slowpath_v3,@function
        .size           $__internal_16_$__cuda_sm20_dblrcp_rn_slowpath_v3,($__internal_17_$__cuda_sm20_div_s64 - $__internal_16_$__cuda_sm20_dblrcp_rn_slowpath_v3)
$__internal_16_$__cuda_sm20_dblrcp_rn_slowpath_v3:
[----:B------:R-:W0:Y:S08]  /*3ed0*/  LDC.64 R16, c[0x0][0x3d8] ;  /* 0x0000f600ff107b82 */ /* 0x000e300000000a00 */
[----:B------:R-:W1:Y:S01]  /*3ee0*/  LDC R24, c[0x0][0x3dc] ;  /* 0x0000f700ff187b82 */ /* 0x000e620000000800 */
[----:B0-----:R-:W-:-:S14]  /*3ef0*/  DSETP.GTU.AND P0, PT, |R16|, +INF , PT ;  /* 0x7ff000001000742a */ /* 0x001fdc0003f0c200 */
[----:B-1----:R-:W-:Y:S05]  /*3f00*/  @P0 BRA `(.L_x_249) ;  /* 0x0000000000840947 */ /* 0x002fea0003800000 */
[----:B------:R-:W-:-:S05]  /*3f10*/  LOP3.LUT R22, R24, 0x7fffffff, RZ, 0xc0, !PT ;  /* 0x7fffffff18167812 */ /* 0x000fca00078ec0ff */
[----:B------:R-:W-:-:S05]  /*3f20*/  VIADD R20, R22, 0xffffffff ;  /* 0xffffffff16147836 */ /* 0x000fca0000000000 */
[----:B------:R-:W-:-:S13]  /*3f30*/  ISETP.GE.U32.AND P0, PT, R20, 0x7fefffff, PT ;  /* 0x7fefffff1400780c */ /* 0x000fda0003f06070 */
[----:B------:R-:W-:Y:S02]  /*3f40*/  @P0 LOP3.LUT R21, R24, 0x7ff00000, RZ, 0x3c, !PT ;  /* 0x7ff0000018150812 */ /* 0x000fe400078e3cff */
[----:B------:R-:W-:Y:S01]  /*3f50*/  @P0 MOV R20, RZ ;  /* 0x000000ff00140202 */ /* 0x000fe20000000f00 */
        /* <DEDUP_REMOVED lines=18> */
.L_x_251:
[----:B------:R-:W-:Y:S01]  /*4080*/  DMUL R22, R16, 8.11296384146066816958e+31 ;  /* 0x4690000010167828 */ /* 0x000fe20000000000 */
[----:B------:R-:W-:-:S05]  /*4090*/  MOV R20, R27 ;  /* 0x0000001b00147202 */ /* 0x000fca0000000f00 */
        /* <DEDUP_REMOVED lines=8> */
.L_x_249:
[----:B------:R-:W0:Y:S01]  /*4120*/  LDC R20, c[0x0][0x3d8] ;  /* 0x0000f600ff147b82 */ /* 0x000e220000000800 */
[----:B------:R-:W-:-:S07]  /*4130*/  LOP3.LUT R21, R24, 0x80000, RZ, 0xfc, !PT ;  /* 0x0008000018157812 */ /* 0x000fce00078efcff */
.L_x_250:
[----:B------:R-:W-:Y:S01]  /*4140*/  IMAD.MOV.U32 R27, RZ, RZ, 0x0 ;  /* 0x00000000ff1b7424 */ /* 0x000fe200078e00ff */
[----:B------:R-:W-:Y:S01]  /*4150*/  MOV R17, R21 ;  /* 0x0000001500117202 */ /* 0x000fe20000000f00 */
[----:B0-----:R-:W-:Y:S02]  /*4160*/  IMAD.MOV.U32 R16, RZ, RZ, R20 ;  /* 0x000000ffff107224 */ /* 0x001fe400078e0014 */
[----:B------:R-:W-:Y:S05]  /*4170*/  RET.REL.NODEC R26 `(_ZN2at6native65_GLOBAL__N__c0d6c1cb_32_DistributionExponentialKernel_cu_5881736643distribution_elementwise_grid_stride_kernelIdLi2EZNS0_9templates4cuda21uniform_and_transformIddPNS_17CUDAGeneratorImplEZZZNS4_18exponential_kernelIS7_EEvRNS_18TensorIteratorBaseEdT_ENKUlvE_clEvENKUlvE_clEvEUldE_EEvSA_T1_T2_EUlP24curandStatePhilox4_32_10E_ZNS1_27distribution_nullary_kernelIdd7double2S7_SJ_SE_EEvSA_SG_RKT3_T4_EUlidE0_EEvlNS_15PhiloxCudaStateESF_SG_) ;  /* 0xffffffbc1aa07950 */ /* 0x000fea0003c3ffff */
        .weak           $__internal_17_$__cuda_sm20_div_s64
        .type           $__internal_17_$__cuda_sm20_div_s64,@function
        .size           $__internal_17_$__cuda_sm20_div_s64,(.L_x_301 - $__internal_17_$__cuda_sm20_div_s64)
$__internal_17_$__cuda_sm20_div_s64:
[----:B------:R-:W-:Y:S01]  /*4180*/  MOV R26, R21 ;  /* 0x00000015001a7202 */ /* 0x000fe20000000f00 */
[----:B------:R-:W-:-:S04]  /*4190*/  IMAD.MOV.U32 R27, RZ, RZ, RZ ;  /* 0x000000ffff1b7224 */ /* 0x000fc800078e00ff */
[----:B------:R-:W0:Y:S08]  /*41a0*/  I2F.U64.RP R23, R26 ;  /* 0x0000001a00177312 */ /* 0x000e300000309000 */
[----:B0-----:R-:W0:Y:S02]  /*41b0*/  MUFU.RCP R23, R23 ;  /* 0x0000001700177308 */ /* 0x001e240000001000 */
[----:B0-----:R-:W-:-:S06]  /*41c0*/  IADD3 R16, R23, 0x1ffffffe, RZ ;  /* 0x1ffffffe17107810 */ /* 0x001fcc0007ffe0ff */
[----:B------:R-:W0:Y:S02]  /*41d0*/  F2I.U64.TRUNC R16, R16 ;  /* 0x0000001000107311 */ /* 0x000e24000020d800 */
[----:B0-----:R-:W-:-:S04]  /*41e0*/  IMAD.WIDE.U32 R18, R16, R21, RZ ;  /* 0x0000001510127225 */ /* 0x001fc800078e00ff */
[----:B------:R-:W-:Y:S01]  /*41f0*/  IMAD R19, R21, R17, R19 ;  /* 0x0000001115137224 */ /* 0x000fe200078e0213 */
[----:B------:R-:W-:-:S05]  /*4200*/  IADD3 R25, P0, RZ, -R18, RZ ;  /* 0x80000012ff197210 */ /* 0x000fca0007f1e0ff */
[----:B------:R-:W-:-:S04]  /*4210*/  IMAD.HI.U32 R18, R16, R25, RZ ;  /* 0x0000001910127227 */ /* 0x000fc800078e00ff */
[----:B------:R-:W-:Y:S01]  /*4220*/  IMAD.X R31, RZ, RZ, ~R19, P0 ;  /* 0x000000ffff1f7224 */ /* 0x000fe200000e0e13 */
[----:B------:R-:W-:-:S03]  /*4230*/  MOV R19, R16 ;  /* 0x0000001000137202 */ /* 0x000fc60000000f00 */
[-C--:B------:R-:W-:Y:S02]  /*4240*/  IMAD R27, R17, R31.reuse, RZ ;  /* 0x0000001f111b7224 */ /* 0x080fe400078e02ff */
[----:B------:R-:W-:-:S04]  /*4250*/  IMAD.WIDE.U32 R18, P0, R16, R31, R18 ;  /* 0x0000001f10127225 */ /* 0x000fc80007800012 */
[----:B------:R-:W-:-:S04]  /*4260*/  IMAD.HI.U32 R31, R17, R31, RZ ;  /* 0x0000001f111f7227 */ /* 0x000fc800078e00ff */
[----:B------:R-:W-:Y:S01]  /*4270*/  IMAD.HI.U32 R18, P1, R17, R25, R18 ;  /* 0x0000001911127227 */ /* 0x000fe20007820012 */
[----:B------:R-:W-:-:S04]  /*4280*/  IADD3 R25, P4, RZ, -UR4, RZ ;  /* 0x80000004ff197c10 */ /* 0x000fc8000ff9e0ff */
[----:B------:R-:W-:Y:S01]  /*4290*/  IADD3 R19, P2, R27, R18, RZ ;  /* 0x000000121b137210 */ /* 0x000fe20007f5e0ff */
[----:B------:R-:W-:Y:S02]  /*42a0*/  IMAD.X R18, R31, 0x1, R17, P0 ;  /* 0x000000011f127824 */ /* 0x000fe400000e0611 */
[----:B------:R-:W-:Y:S02]  /*42b0*/  IMAD.X R32, RZ, RZ, ~UR5, P4 ;  /* 0x80000005ff207e24 */ /* 0x000fe4000a0e06ff */
[----:B------:R-:W-:Y:S01]  /*42c0*/  IMAD.WIDE.U32 R16, R19, R21, RZ ;  /* 0x0000001513107225 */ /* 0x000fe200078e00ff */
[----:B------:R-:W-:Y:S02]  /*42d0*/  IADD3.X R23, RZ, RZ, R18, P2, P1 ;  /* 0x000000ffff177210 */ /* 0x000fe400017e2412 */
[----:B------:R-:W-:Y:S02]  /*42e0*/  ISETP.LE.AND P1, PT, RZ, UR5, PT ;  /* 0x00000005ff007c0c */ /* 0x000fe4000bf23270 */
[----:B------:R-:W-:Y:S01]  /*42f0*/  IADD3 R27, P0, RZ, -R16, RZ ;  /* 0x80000010ff1b7210 */ /* 0x000fe20007f1e0ff */
[----:B------:R-:W-:Y:S01]  /*4300*/  IMAD R16, R21, R23, R17 ;  /* 0x0000001715107224 */ /* 0x000fe200078e0211 */
[----:B------:R-:W-:Y:S01]  /*4310*/  SEL R25, R25, UR4, !P1 ;  /* 0x0000000419197c07 */ /* 0x000fe2000c800000 */
[----:B------:R-:W-:Y:S01]  /*4320*/  IMAD.MOV.U32 R17, RZ, RZ, RZ ;  /* 0x000000ffff117224 */ /* 0x000fe200078e00ff */
[----:B------:R-:W-:Y:S01]  /*4330*/  SEL R32, R32, UR5, !P1 ;  /* 0x0000000520207c07 */ /* 0x000fe2000c800000 */
[----:B------:R-:W-:Y:S01]  /*4340*/  IMAD.HI.U32 R18, R19, R27, RZ ;  /* 0x0000001b13127227 */ /* 0x000fe200078e00ff */
[----:B------:R-:W-:-:S05]  /*4350*/  IADD3.X R16, RZ, ~R16, RZ, P0, !PT ;  /* 0x80000010ff107210 */ /* 0x000fca00007fe4ff */
[----:B------:R-:W-:-:S04]  /*4360*/  IMAD.WIDE.U32 R18, P0, R19, R16, R18 ;  /* 0x0000001013127225 */ /* 0x000fc80007800012 */
[----:B------:R-:W-:-:S04]  /*4370*/  IMAD.HI.U32 R19, P2, R23, R27, R18 ;  /* 0x0000001b17137227 */ /* 0x000fc80007840012 */
[CC--:B------:R-:W-:Y:S02]  /*4380*/  IMAD R18, R23.reuse, R16.reuse, RZ ;  /* 0x0000001017127224 */ /* 0x0c0fe400078e02ff */
[----:B------:R-:W-:-:S03]  /*4390*/  IMAD.HI.U32 R16, R23, R16, RZ ;  /* 0x0000001017107227 */ /* 0x000fc600078e00ff */
[----:B------:R-:W-:Y:S02]  /*43a0*/  IADD3 R19, P3, R18, R19, RZ ;  /* 0x0000001312137210 */ /* 0x000fe40007f7e0ff */
[----:B------:R-:W-:-:S03]  /*43b0*/  IADD3.X R23, R16, R23, RZ, P0, !PT ;  /* 0x0000001710177210 */ /* 0x000fc600007fe4ff */
[----:B------:R-:W-:Y:S01]  /*43c0*/  IMAD.HI.U32 R16, R19, R25, RZ ;  /* 0x0000001913107227 */ /* 0x000fe200078e00ff */
[----:B------:R-:W-:-:S03]  /*43d0*/  IADD3.X R23, RZ, RZ, R23, P3, P2 ;  /* 0x000000ffff177210 */ /* 0x000fc60001fe4417 */
[----:B------:R-:W-:-:S04]  /*43e0*/  IMAD.WIDE.U32 R16, R19, R32, R16 ;  /* 0x0000002013107225 */ /* 0x000fc800078e0010 */
[C---:B------:R-:W-:Y:S02]  /*43f0*/  IMAD R19, R23.reuse, R32, RZ ;  /* 0x0000002017137224 */ /* 0x040fe400078e02ff */
[----:B------:R-:W-:-:S04]  /*4400*/  IMAD.HI.U32 R16, P0, R23, R25, R16 ;  /* 0x0000001917107227 */ /* 0x000fc80007800010 */
[----:B------:R-:W-:Y:S01]  /*4410*/  IMAD.HI.U32 R23, R23, R32, RZ ;  /* 0x0000002017177227 */ /* 0x000fe200078e00ff */
[----:B------:R-:W-:-:S04]  /*4420*/  IADD3 R18, P2, R19, R16, RZ ;  /* 0x0000001013127210 */ /* 0x000fc80007f5e0ff */
[----:B------:R-:W-:Y:S02]  /*4430*/  IADD3.X R16, R23, RZ, RZ, P0, !PT ;  /* 0x000000ff17107210 */ /* 0x000fe400007fe4ff */
[----:B------:R-:W-:-:S03]  /*4440*/  IADD3 R23, P3, R18, 0x1, RZ ;  /* 0x0000000112177810 */ /* 0x000fc60007f7e0ff */
[----:B------:R-:W-:Y:S02]  /*4450*/  IMAD.X R19, RZ, RZ, R16, P2 ;  /* 0x000000ffff137224 */ /* 0x000fe400010e0610 */
[----:B------:R-:W-:-:S04]  /*4460*/  IMAD.WIDE.U32 R16, R18, R21, RZ ;  /* 0x0000001512107225 */ /* 0x000fc800078e00ff */
[----:B------:R-:W-:Y:S01]  /*4470*/  IMAD R17, R21, R19, R17 ;  /* 0x0000001315117224 */ /* 0x000fe200078e0211 */
[----:B------:R-:W-:Y:S01]  /*4480*/  IADD3 R16, P0, -R16, R25, RZ ;  /* 0x0000001910107210 */ /* 0x000fe20007f1e1ff */
[----:B------:R-:W-:-:S03]  /*4490*/  HFMA2.MMA R25, -RZ, RZ, 0, 0 ;  /* 0x00000000ff197435 */ /* 0x000fc600000001ff */
        /* <DEDUP_REMOVED lines=12> */
[----:B------:R-:W-:Y:S02]  /*4560*/  ISETP.GE.U32.AND.EX P0, PT, R17, RZ, PT, P2 ;  /* 0x000000ff1100720c */ /* 0x000fe40003f06120 */
[----:B------:R-:W-:-:S02]  /*4570*/  IADD3.X R17, RZ, R18, RZ, P3, !PT ;  /* 0x00000012ff117210 */ /* 0x000fc40001ffe4ff */
[----:B------:R-:W-:Y:S02]  /*4580*/  SEL R16, R16, R23, P0 ;  /* 0x0000001710107207 */ /* 0x000fe40000000000 */
[----:B------:R-:W-:Y:S02]  /*4590*/  SEL R17, R17, R18, P0 ;  /* 0x0000001211117207 */ /* 0x000fe40000000000 */
[-C--:B------:R-:W-:Y:S02]  /*45a0*/  IADD3 R19, P2, RZ, -R16.reuse, RZ ;  /* 0x80000010ff137210 */ /* 0x080fe40007f5e0ff */
[----:B------:R-:W-:Y:S02]  /*45b0*/  ISETP.NE.U32.AND P0, PT, R21, RZ, PT ;  /* 0x000000ff1500720c */ /* 0x000fe40003f05070 */
[----:B------:R-:W-:Y:S01]  /*45c0*/  SEL R16, R19, R16, !P1 ;  /* 0x0000001013107207 */ /* 0x000fe20004800000 */
[----:B------:R-:W-:Y:S01]  /*45d0*/  IMAD.X R18, RZ, RZ, ~R17, P2 ;  /* 0x000000ffff127224 */ /* 0x000fe200010e0e11 */
[----:B------:R-:W-:-:S04]  /*45e0*/  ISETP.NE.AND.EX P0, PT, RZ, RZ, PT, P0 ;  /* 0x000000ffff00720c */ /* 0x000fc80003f05300 */
[----:B------:R-:W-:Y:S02]  /*45f0*/  SEL R17, R18, R17, !P1 ;  /* 0x0000001112117207 */ /* 0x000fe40004800000 */
[----:B------:R-:W-:Y:S02]  /*4600*/  SEL R16, R16, 0xffffffff, P0 ;  /* 0xffffffff10107807 */ /* 0x000fe40000000000 */
[----:B------:R-:W-:Y:S01]  /*4610*/  SEL R17, R17, 0xffffffff, P0 ;  /* 0xffffffff11117807 */ /* 0x000fe20000000000 */
[----:B------:R-:W-:Y:S06]  /*4620*/  RET.REL.NODEC R24 `(_ZN2at6native65_GLOBAL__N__c0d6c1cb_32_DistributionExponentialKernel_cu_5881736643distribution_elementwise_grid_stride_kernelIdLi2EZNS0_9templates4cuda21uniform_and_transformIddPNS_17CUDAGeneratorImplEZZZNS4_18exponential_kernelIS7_EEvRNS_18TensorIteratorBaseEdT_ENKUlvE_clEvENKUlvE_clEvEUldE_EEvSA_T1_T2_EUlP24curandStatePhilox4_32_10E_ZNS1_27distribution_nullary_kernelIdd7double2S7_SJ_SE_EEvSA_SG_RKT3_T4_EUlidE0_EEvlNS_15PhiloxCudaStateESF_SG_) ;  /* 0xffffffb818747950 */ /* 0x000fec0003c3ffff */
.L_x_252:
        /* <DEDUP_REMOVED lines=13> */
.L_x_301:


//--------------------- .text._ZN2at6native65_GLOBAL__N__c0d6c1cb_32_DistributionExponentialKernel_cu_5881736643distribution_elementwise_grid_stride_kernelIdLi2EZNS0_9templates4cuda21uniform_and_transformIddPNS_17CUDAGeneratorImplEZZZNS4_18exponential_kernelIS7_EEvRNS_18TensorIteratorBaseEdT_ENKUlvE_clEvENKUlvE_clEvEUldE_EEvSA_T1_T2_EUlP24curandStatePhilox4_32_10E_ZNS1_27distribution_nullary_kernelIdd7double2S7_SJ_SE_EEvSA_SG_RKT3_T4_EUlidE_EEvlNS_15PhiloxCudaStateESF_SG_ --------------------------
	.section	.text._ZN2at6native65_GLOBAL__N__c0d6c1cb_32_DistributionExponentialKernel_cu_5881736643distribution_elementwise_grid_stride_kernelIdLi2EZNS0_9templates4cuda21uniform_and_transformIddPNS_17CUDAGeneratorImplEZZZNS4_18exponential_kernelIS7_EEvRNS_18TensorIteratorBaseEdT_ENKUlvE_clEvENKUlvE_clEvEUldE_EEvSA_T1_T2_EUlP24curandStatePhilox4_32_10E_ZNS1_27distribution_nullary_kernelIdd7double2S7_SJ_SE_EEvSA_SG_RKT3_T4_EUlidE_EEvlNS_15PhiloxCudaStateESF_SG_,"ax",@progbits
	.align	128
.text._ZN2at6native65_GLOBAL__N__c0d6c1cb_32_DistributionExponentialKernel_cu_5881736643distribution_elementwise_grid_stride_kernelIdLi2EZNS0_9templates4cuda21uniform_and_transformIddPNS_17CUDAGeneratorImplEZZZNS4_18exponential_kernelIS7_EEvRNS_18TensorIteratorBaseEdT_ENKUlvE_clEvENKUlvE_clEvEUldE_EEvSA_T1_T2_EUlP24curandStatePhilox4_32_10E_ZNS1_27distribution_nullary_kernelIdd7double2S7_SJ_SE_EEvSA_SG_RKT3_T4_EUlidE_EEvlNS_15PhiloxCudaStateESF_SG_:
        .type           _ZN2at6native65_GLOBAL__N__c0d6c1cb_32_DistributionExponentialKernel_cu_5881736643distribution_elementwise_grid_stride_kernelIdLi2EZNS0_9templates4cuda21uniform_and_transformIddPNS_17CUDAGeneratorImplEZZZNS4_18exponential_kernelIS7_EEvRNS_18TensorIteratorBaseEdT_ENKUlvE_clEvENKUlvE_clEvEUldE_EEvSA_T1_T2_EUlP24curandStatePhilox4_32_10E_ZNS1_27distribution_nullary_kernelIdd7double2S7_SJ_SE_EEvSA_SG_RKT3_T4_EUlidE_EEvlNS_15PhiloxCudaStateESF_SG_,@function
        .size           _ZN2at6native65_GLOBAL__N__c0d6c1cb_32_DistributionExponentialKernel_cu_5881736643distribution_elementwise_grid_stride_kernelIdLi2EZNS0_9templates4cuda21uniform_and_transformIddPNS_17CUDAGeneratorImplEZZZNS4_18exponential_kernelIS7_EEvRNS_18TensorIteratorBaseEdT_ENKUlvE_clEvENKUlvE_clEvEUldE_EEvSA_T1_T2_EUlP24curandStatePhilox4_32_10E_ZNS1_27distribution_nullary_kernelIdd7double2S7_SJ_SE_EEvSA_SG_RKT3_T4_EUlidE_EEvlNS_15PhiloxCudaStateESF_SG_,(.L_x_304 - _ZN2at6native65_GLOBAL__N__c0d6c1cb_32_DistributionExponentialKernel_cu_5881736643distribution_elementwise_grid_stride_kernelIdLi2EZNS0_9templates4cuda21uniform_and_transformIddPNS_17CUDAGeneratorImplEZZZNS4_18exponential_kernelIS7_EEvRNS_18TensorIteratorBaseEdT_ENKUlvE_clEvENKUlvE_clEvEUldE_EEvSA_T1_T2_EUlP24curandStatePhilox4_32_10E_ZNS1_27distribution_nullary_kernelIdd7double2S7_SJ_SE_EEvSA_SG_RKT3_T4_EUlidE_EEvlNS_15PhiloxCudaStateESF_SG_)
        .other          _ZN2at6native65_GLOBAL__N__c0d6c1cb_32_DistributionExponentialKernel_cu_5881736643distribution_elementwise_grid_stride_kernelIdLi2EZNS0_9templates4cuda21uniform_and_transformIddPNS_17CUDAGeneratorImplEZZZNS4_18exponential_kernelIS7_EEvRNS_18TensorIteratorBaseEdT_ENKUlvE_clEvENKUlvE_clEvEUldE_EEvSA_T1_T2_EUlP24curandStatePhilox4_32_10E_ZNS1_27distribution_nullary_kernelIdd7double2S7_SJ_SE_EEvSA_SG_RKT3_T4_EUlidE_EEvlNS_15PhiloxCudaStateESF_SG_,@"STO_CUDA_ENTRY STV_DEFAULT"
_ZN2at6native65_GLOBAL__N__c0d6c1cb_32_DistributionExponentialKernel_cu_5881736643distribution_elementwise_grid_stride_kernelIdLi2EZNS0_9templates4cuda21uniform_and_transformIddPNS_17CUDAGeneratorImplEZZZNS4_18exponential_kernelIS7_EEvRNS_18TensorIteratorBaseEdT_ENKUlvE_clEvENKUlvE_clEvEUldE_EEvSA_T1_T2_EUlP24curandStatePhilox4_32_10E_ZNS1_27distribution_nullary_kernelIdd7double2S7_SJ_SE_EEvSA_SG_RKT3_T4_EUlidE_EEvlNS_15PhiloxCudaStateESF_SG_:
        /* <DEDUP_REMOVED lines=8> */
[----:B------:R-:W-:Y:S01]  /*0080*/  IMAD.U32 R16, RZ, RZ, UR4 ;  /* 0x00000004ff107e24 */ /* 0x000fe2000f8e00ff */
[----:B------:R-:W-:Y:S01]  /*0090*/  ULDC.64 UR6, c[0x0][0x210] ;  /* 0x0000840000067ab9 */ /* 0x000fe20000000a00 */
[----:B------:R-:W-:-:S03]  /*00a0*/  IMAD.U32 R17, RZ, RZ, UR5 ;  /* 0x00000005ff117e24 */ /* 0x000fc6000f8e00ff */
[----:B------:R-:W2:Y:S03]  /*00b0*/  @P0 LDC R7, c[0x0][0x228] ;  /* 0x00008a00ff070b82 */ /* 0x000ea60000000800 */
[----:B------:R-:W3:Y:S04]  /*00c0*/  @P0 LDG.E.64 R16, desc[UR8][R16.64] ;  /* 0x0000000810100981 */ /* 0x000ee8000c1e1b00 */
[----:B0-----:R-:W2:Y:S01]  /*00d0*/  @P0 LDG.E.64 R2, desc[UR8][R24.64] ;  /* 0x0000000818020981 */ /* 0x001ea2000c1e1b00 */
[----:B------:R-:W1:Y:S08]  /*00e0*/  S2UR UR4, SR_CTAID.X ;  /* 0x00000000000479c3 */ /* 0x000e700000002500 */
[----:B------:R-:W1:Y:S01]  /*00f0*/  LDC R5, c[0x0][RZ] ;  /* 0x00000000ff057b82 */ /* 0x000e620000000800 */
[----:B------:R-:W-:-:S02]  /*0100*/  IMAD.MOV.U32 R15, RZ, RZ, RZ ;  /* 0x000000ffff0f7224 */ /* 0x000fc400078e00ff */
[----:B-1----:R-:W-:-:S04]  /*0110*/  IMAD.WIDE.U32 R14, R5, UR4, R14 ;  /* 0x00000004050e7c25 */ /* 0x002fc8000f8e000e */
        /* <DEDUP_REMOVED lines=24> */
[----:B------:R-:W-:Y:S02]  /*02a0*/  VIADD R3, R17, 0x32370b8f ;  /* 0x32370b8f11037836 */ /* 0x000fe40000000000 */
[----:B------:R-:W-:-:S03]  /*02b0*/  IMAD.WIDE.U32 R8, R8, -0x326172a9, RZ ;  /* 0xcd9e8d5708087825 */ /* 0x000fc600078e00ff */
[----:B------:R-:W-:Y:S02]  /*02c0*/  LOP3.LUT R12, R7, R4, R3, 0x96, !PT ;  /* 0x00000004070c7212 */ /* 0x000fe400078e9603 */
[----:B------:R-:W-:Y:S01]  /*02d0*/  LOP3.LUT R10, R9, R10, R5, 0x96, !PT ;  /* 0x0000000a090a7212 */ /* 0x000fe200078e9605 */
[----:B------:R-:W-:Y:S02]  /*02e0*/  VIADD R5, R16, 0x78dde6e4 ;  /* 0x78dde6e410057836 */ /* 0x000fe40000000000 */
[----:B------:R-:W-:Y:S01]  /*02f0*/  IMAD.WIDE.U32 R12, R12, -0x326172a9, RZ ;  /* 0xcd9e8d570c0c7825 */ /* 0x000fe200078e00ff */
[----:B------:R-:W-:-:S03]  /*0300*/  IADD3 R4, R17, -0x126145ec, RZ ;  /* 0xed9eba1411047810 */ /* 0x000fc60007ffe0ff */
[----:B------:R-:W-:Y:S01]  /*0310*/  IMAD.WIDE.U32 R10, R10, -0x2daee0ad, RZ ;  /* 0xd2511f530a0a7825 */ /* 0x000fe200078e00ff */
[----:B------:R-:W-:-:S04]  /*0320*/  LOP3.LUT R8, R13, R8, R5, 0x96, !PT ;  /* 0x000000080d087212 */ /* 0x000fc800078e9605 */
        /* <DEDUP_REMOVED lines=20> */
[----:B------:R-:W-:Y:S02]  /*0470*/  ISETP.NE.U32.AND P0, PT, RZ, UR7, PT ;  /* 0x00000007ff007c0c */ /* 0x000fe4000bf05070 */
[----:B------:R-:W-:Y:S01]  /*0480*/  IADD3 R8, R17, -0x24c28bd8, RZ ;  /* 0xdb3d742811087810 */ /* 0x000fe20007ffe0ff */
[----:B------:R-:W-:Y:S02]  /*0490*/  VIADD R11, R16, 0xf1bbcdc8 ;  /* 0xf1bbcdc8100b7836 */ /* 0x000fe40000000000 */
[----:B------:R-:W-:-:S03]  /*04a0*/  IMAD.WIDE.U32 R30, R9, -0x2daee0ad, RZ ;  /* 0xd2511f53091e7825 */ /* 0x000fc600078e00ff */
        /* <DEDUP_REMOVED lines=9> */
[--C-:B------:R-:W-:Y:S02]  /*0540*/  IMAD.MOV.U32 R11, RZ, RZ, R15.reuse ;  /* 0x000000ffff0b7224 */ /* 0x100fe400078e000f */
[----:B------:R-:W-:Y:S01]  /*0550*/  IMAD.MOV.U32 R13, RZ, RZ, R15 ;  /* 0x000000ffff0d7224 */ /* 0x000fe200078e000f */
[----:B------:R-:W-:Y:S06]  /*0560*/  @!P0 BRA `(.L_x_253) ;  /* 0x00000000001c8947 */ /* 0x000fec0003800000 */
[----:B------:R-:W-:Y:S01]  /*0570*/  ULDC UR4, c[0x0][0x0] ;  /* 0x0000000000047ab9 */ /* 0x000fe20000000800 */
[----:B------:R-:W-:Y:S01]  /*0580*/  ULDC UR5, c[0x0][0xc] ;  /* 0x0000030000057ab9 */ /* 0x000fe20000000800 */
[----:B------:R-:W-:Y:S01]  /*0590*/  MOV R22, 0x5d0 ;  /* 0x000005d000167802 */ /* 0x000fe20000000f00 */
[----:B------:R-:W-:-:S04]  /*05a0*/  UIMAD UR4, UR4, UR5, URZ ;  /* 0x00000005040472a4 */ /* 0x000fc8000f8e023f */
[----:B------:R-:W-:-:S12]  /*05b0*/  USHF.L.U32 UR4, UR4, 0x1, URZ ;  /* 0x0000000104047899 */ /* 0x000fd8000800063f */
[----:B------:R-:W-:Y:S05]  /*05c0*/  CALL.REL.NOINC `($__internal_19_$__cuda_sm20_div_s64) ;  /* 0x0000001800647944 */ /* 0x000fea0003c00000 */
[----:B------:R-:W-:Y:S05]  /*05d0*/  BRA `(.L_x_254) ;  /* 0x00000000005c7947 */ /* 0x000fea0003800000 */
.L_x_253:
        /* <DEDUP_REMOVED lines=14> */
[----:B------:R-:W-:Y:S02]  /*06c0*/  IMAD.MOV R22, RZ, RZ, -R18 ;  /* 0x000000ffff167224 */ /* 0x000fe400078e0a12 */
[----:B------:R-:W-:Y:S02]  /*06d0*/  IMAD.MOV.U32 R19, RZ, RZ, RZ ;  /* 0x000000ffff137224 */ /* 0x000fe400078e00ff */
[----:B------:R-:W-:-:S05]  /*06e0*/  IMAD R22, R15, R22, UR6 ;  /* 0x000000060f167e24 */ /* 0x000fca000f8e0216 */
[----:B------:R-:W-:-:S13]  /*06f0*/  ISETP.GE.U32.AND P0, PT, R22, R15, PT ;  /* 0x0000000f1600720c */ /* 0x000fda0003f06070 */
[----:B------:R-:W-:Y:S01]  /*0700*/  @P0 IMAD.IADD R22, R22, 0x1, -R15 ;  /* 0x0000000116160824 */ /* 0x000fe200078e0a0f */
[----:B------:R-:W-:-:S04]  /*0710*/  @P0 IADD3 R18, R18, 0x1, RZ ;  /* 0x0000000112120810 */ /* 0x000fc80007ffe0ff */
[----:B------:R-:W-:-:S13]  /*0720*/  ISETP.GE.U32.AND P1, PT, R22, R15, PT ;  /* 0x0000000f1600720c */ /* 0x000fda0003f26070 */
[----:B------:R-:W-:Y:S01]  /*0730*/  @P1 VIADD R18, R18, 0x1 ;  /* 0x0000000112121836 */ /* 0x000fe20000000000 */
[----:B------:R-:W-:-:S07]  /*0740*/  @!P2 LOP3.LUT R18, RZ, R15, RZ, 0x33, !PT ;  /* 0x0000000fff12a212 */ /* 0x000fce00078e33ff */
.L_x_254:
        /* <DEDUP_REMOVED lines=17> */
[----:B------:R-:W-:Y:S01]  /*0860*/  IMAD R32, R32, -0x326172a9, RZ ;  /* 0xcd9e8d5720207824 */ /* 0x000fe200078e02ff */
[--C-:B------:R-:W-:Y:S02]  /*0870*/  SHF.R.U32.HI R43, RZ, 0x2, R25.reuse ;  /* 0x00000002ff2b7819 */ /* 0x100fe40000011619 */
[C---:B------:R-:W-:Y:S02]  /*0880*/  SHF.R.U64 R44, R24.reuse, 0x2, R25 ;  /* 0x00000002182c7819 */ /* 0x040fe40000001219 */
[----:B------:R-:W1:Y:S01]  /*0890*/  LDC.64 R26, c[0x0][0x248] ;  /* 0x00009200ff1a7b82 */ /* 0x000e620000000a00 */
[----:B------:R-:W-:Y:S01]  /*08a0*/  LOP3.LUT R45, R24, 0x3, RZ, 0xc0, !PT ;  /* 0x00000003182d7812 */ /* 0x000fe200078ec0ff */
        /* <DEDUP_REMOVED lines=13> */
[----:B0-----:R-:W-:Y:S05]  /*0980*/  CALL.REL.NOINC `($__internal_18_$__cuda_sm20_dblrcp_rn_slowpath_v3) ;  /* 0x0000001000c87944 */ /* 0x001fea0003c00000 */
.L_x_255:
        /* <DEDUP_REMOVED lines=13> */
.L_x_257:
[----:B------:R-:W-:Y:S05]  /*0a60*/  BSYNC B0 ;  /* 0x0000000000007941 */ /* 0x000fea0003800000 */
.L_x_256:
        /* <DEDUP_REMOVED lines=9> */
[----:B------:R-:W-:-:S05]  /*0b00*/  IMAD.WIDE.U32 R26, R26, -0x2daee0ad, RZ ;  /* 0xd2511f531a1a7825 */ /* 0x000fca00078e00ff */
[----:B------:R-:W-:Y:S01]  /*0b10*/  LOP3.LUT R24, R27, R29, R0, 0x96, !PT ;  /* 0x0000001d1b187212 */ /* 0x000fe200078e9600 */
[----:B------:R-:W-:Y:S01]  /*0b20*/  IMAD.WIDE.U32 R28, R25, -0x2daee0ad, RZ ;  /* 0xd2511f53191c7825 */ /* 0x000fe200078e00ff */
[----:B------:R-:W-:-:S03]  /*0b30*/  IADD3 R27, R16, 0x3c6ef372, RZ ;  /* 0x3c6ef372101b7810 */ /* 0x000fc60007ffe0ff */
[----:B------:R-:W-:Y:S01]  /*0b40*/  IMAD.WIDE.U32 R24, R24, -0x326172a9, RZ ;  /* 0xcd9e8d5718187825 */ /* 0x000fe200078e00ff */
[----:B------:R-:W-:-:S04]  /*0b50*/  LOP3.LUT R23, R29, R26, R2, 0x96, !PT ;  /* 0x0000001a1d177212 */ /* 0x000fc800078e9602 */
[----:B------:R-:W-:Y:S01]  /*0b60*/  LOP3.LUT R26, R25, R22, R27, 0x96, !PT ;  /* 0x00000016191a7212 */ /* 0x000fe200078e961b */
[----:B------:R-:W-:-:S04]  /*0b70*/  IMAD.WIDE.U32 R22, R23, -0x326172a9, RZ ;  /* 0xcd9e8d5717167825 */ /* 0x000fc800078e00ff */
[----:B------:R-:W-:Y:S02]  /*0b80*/  VIADD R25, R16, 0xdaa66d2b ;  /* 0xdaa66d2b10197836 */ /* 0x000fe40000000000 */
[----:B------:R-:W-:-:S03]  /*0b90*/  IMAD.WIDE.U32 R26, R26, -0x2daee0ad, RZ ;  /* 0xd2511f531a1a7825 */ /* 0x000fc600078e00ff */
[----:B------:R-:W-:Y:S02]  /*0ba0*/  LOP3.LUT R24, R23, R24, R25, 0x96, !PT ;  /* 0x0000001817187212 */ /* 0x000fe400078e9619 */
[----:B------:R-:W-:Y:S01]  /*0bb0*/  LOP3.LUT R28, R27, R28, R3, 0x96, !PT ;  /* 0x0000001c1b1c7212 */ /* 0x000fe200078e9603 */
[----:B------:R-:W-:Y:S02]  /*0bc0*/  VIADD R27, R16, 0x78dde6e4 ;  /* 0x78dde6e4101b7836 */ /* 0x000fe40000000000 */
        /* <DEDUP_REMOVED lines=20> */
[----:B------:R-:W-:-:S04]  /*0d10*/  IMAD.WIDE.U32 R24, R25, -0x2daee0ad, RZ ;  /* 0xd2511f5319187825 */ /* 0x000fc800078e00ff */
[----:B------:R-:W-:Y:S01]  /*0d20*/  IMAD.WIDE.U32 R46, R46, -0x326172a9, RZ ;  /* 0xcd9e8d572e2e7825 */ /* 0x000fe200078e00ff */
[----:B------:R-:W-:Y:S02]  /*0d30*/  LOP3.LUT R23, R25, R26, R8, 0x96, !PT ;  /* 0x0000001a19177212 */ /* 0x000fe400078e9608 */
[C---:B------:R-:W-:Y:S01]  /*0d40*/  IADD3 R25, R16.reuse, -0x700cb87f, RZ ;  /* 0x8ff3478110197810 */ /* 0x040fe20007ffe0ff */
[----:B------:R-:W-:-:S05]  /*0d50*/  VIADD R27, R16, 0xf1bbcdc8 ;  /* 0xf1bbcdc8101b7836 */ /* 0x000fca0000000000 */
[----:B------:R-:W-:Y:S01]  /*0d60*/  LOP3.LUT R9, R47, R22, R27, 0x96, !PT ;  /* 0x000000162f097212 */ /* 0x000fe200078e961b */
[----:B------:R-:W-:Y:S01]  /*0d70*/  IMAD.WIDE.U32 R22, R23, -0x326172a9, RZ ;  /* 0xcd9e8d5717167825 */ /* 0x000fe200078e00ff */
[----:B------:R-:W-:-:S03]  /*0d80*/  MOV R27, R28 ;  /* 0x0000001c001b7202 */ /* 0x000fc60000000f00 */
        /* <DEDUP_REMOVED lines=20> */
.L_x_259:
[----:B------:R-:W-:Y:S01]  /*0ed0*/  IMAD.MOV.U32 R25, RZ, RZ, R30 ;  /* 0x000000ffff197224 */ /* 0x000fe200078e001e */
[----:B------:R-:W-:Y:S01]  /*0ee0*/  MOV R27, R46 ;  /* 0x0000002e001b7202 */ /* 0x000fe20000000f00 */
[----:B------:R-:W-:Y:S02]  /*0ef0*/  IMAD.MOV.U32 R24, RZ, RZ, R28 ;  /* 0x000000ffff187224 */ /* 0x000fe400078e001c */
[----:B------:R-:W-:-:S07]  /*0f00*/  IMAD.MOV.U32 R26, RZ, RZ, R22 ;  /* 0x000000ffff1a7224 */ /* 0x000fce00078e0016 */
.L_x_258:
[----:B------:R-:W-:Y:S01]  /*0f10*/  IMAD.WIDE.U32 R28, R24, 0x200000, RZ ;  /* 0x00200000181c7825 */ /* 0x000fe200078e00ff */
[----:B0-----:R-:W-:Y:S01]  /*0f20*/  ISETP.GE.U32.AND P0, PT, R10, R18, PT ;  /* 0x000000120a00720c */ /* 0x001fe20003f06070 */
[----:B------:R-:W-:Y:S01]  /*0f30*/  BSSY B0, `(.L_x_260) ;  /* 0x0000068000007945 */ /* 0x000fe20003800000 */
[----:B------:R-:W-:Y:S01]  /*0f40*/  LOP3.LUT R28, R28, R25, RZ, 0x3c, !PT ;  /* 0x000000191c1c7212 */ /* 0x000fe200078e3cff */
[----:B------:R-:W-:Y:S01]  /*0f50*/  IMAD.WIDE.U32 R24, R26, 0x200000, RZ ;  /* 0x002000001a187825 */ /* 0x000fe200078e00ff */
[----:B------:R-:W-:Y:S02]  /*0f60*/  ISETP.GE.AND.EX P0, PT, R11, R19, PT, P0 ;  /* 0x000000130b00720c */ /* 0x000fe40003f06300 */
[----:B------:R-:W0:Y:S01]  /*0f70*/  I2F.F64.U64 R30, R28 ;  /* 0x0000001c001e7312 */ /* 0x000e220000301800 */
[----:B------:R-:W-:Y:S01]  /*0f80*/  IMAD.MOV.U32 R26, RZ, RZ, 0x0 ;  /* 0x00000000ff1a7424 */ /* 0x000fe200078e00ff */
[----:B------:R-:W-:Y:S01]  /*0f90*/  LOP3.LUT R24, R24, R27, RZ, 0x3c, !PT ;  /* 0x0000001b18187212 */ /* 0x000fe200078e3cff */
[----:B------:R-:W-:-:S05]  /*0fa0*/  HFMA2.MMA R27, -RZ, RZ, 1.15625, 0 ;  /* 0x3ca00000ff1b7435 */ /* 0x000fca00000001ff */
[----:B------:R-:W1:Y:S03]  /*0fb0*/  I2F.F64.U64 R24, R24 ;  /* 0x0000001800187312 */ /* 0x000e660000301800 */
[-C--:B0-----:R-:W-:Y:S02]  /*0fc0*/  DFMA R30, R30, R26.reuse, 5.5511151231257827021e-17 ;  /* 0x3c9000001e1e742b */ /* 0x081fe4000000001a */
[----:B-1----:R-:W-:Y:S01]  /*0fd0*/  DFMA R26, R24, R26, 5.5511151231257827021e-17 ;  /* 0x3c900000181a742b */ /* 0x002fe2000000001a */
[----:B------:R-:W-:Y:S10]  /*0fe0*/  @P0 BRA `(.L_x_261) ;  /* 0x0000000400700947 */ /* 0x000ff40003800000 */
[----:B------:R-:W-:Y:S01]  /*0ff0*/  UMOV UR4, 0xffffffff ;  /* 0xffffffff00047882 */ /* 0x000fe20000000000 */
[----:B------:R-:W-:Y:S01]  /*1000*/  UMOV UR5, 0x3fefffff ;  /* 0x3fefffff00057882 */ /* 0x000fe20000000000 */
[----:B------:R-:W-:Y:S01]  /*1010*/  IMAD R25, R10, UR10, RZ ;  /* 0x0000000a0a197c24 */ /* 0x000fe2000f8e02ff */
[----:B------:R-:W-:Y:S01]  /*1020*/  DSETP.GE.AND P1, PT, R30, UR4, PT ;  /* 0x000000041e007e2a */ /* 0x000fe2000bf26000 */
[----:B------:R-:W-:Y:S01]  /*1030*/  BSSY B1, `(.L_x_262) ;  /* 0x0000054000017945 */ /* 0x000fe20003800000 */
[----:B------:R-:W-:Y:S02]  /*1040*/  IMAD.MOV.U32 R28, RZ, RZ, 0x0 ;  /* 0x00000000ff1c7424 */ /* 0x000fe400078e00ff */
[----:B------:R-:W-:Y:S01]  /*1050*/  IADD3 R24, P0, R25, UR12, RZ ;  /* 0x0000000c19187c10 */ /* 0x000fe2000ff1e0ff */
[----:B------:R-:W-:-:S09]  /*1060*/  IMAD.MOV.U32 R29, RZ, RZ, -0x43600000 ;  /* 0xbca00000ff1d7424 */ /* 0x000fd200078e00ff */
        /* <DEDUP_REMOVED lines=19> */
[----:B------:R-:W-:Y:S01]  /*11a0*/  UMOV UR4, 0x3ae80f1e ;  /* 0x3ae80f1e00047882 */ /* 0x000fe20000000000 */
[----:B------:R-:W-:Y:S01]  /*11b0*/  MOV R30, RZ ;  /* 0x000000ff001e7202 */ /* 0x000fe20000000f00 */
        /* <DEDUP_REMOVED lines=9> */
[----:B------:R-:W-:-:S03]  /*1250*/  @P1 IADD3 R32, R32, 0x1, RZ ;  /* 0x0000000120201810 */ /* 0x000fc60007ffe0ff */
[----:B------:R-:W-:Y:S01]  /*1260*/  @P1 IMAD.MOV.U32 R29, RZ, RZ, R31 ;  /* 0x000000ffff1d1224 */ /* 0x000fe200078e001f */
[----:B------:R-:W-:-:S05]  /*1270*/  LOP3.LUT R32, R32, 0x80000000, RZ, 0x3c, !PT ;  /* 0x8000000020207812 */ /* 0x000fca00078e3cff */
        /* <DEDUP_REMOVED lines=9> */
[----:B------:R-:W-:Y:S02]  /*1310*/  IMAD.MOV.U32 R30, RZ, RZ, -0x748574fc ;  /* 0x8b7a8b04ff1e7424 */ /* 0x000fe400078e00ff */
[----:B------:R-:W-:-:S05]  /*1320*/  IMAD.MOV.U32 R31, RZ, RZ, 0x3ed0ee25 ;  /* 0x3ed0ee25ff1f7424 */ /* 0x000fca00078e00ff */
        /* <DEDUP_REMOVED lines=36> */
.L_x_263:
[----:B------:R-:W-:Y:S05]  /*1570*/  BSYNC B1 ;  /* 0x0000000000017941 */ /* 0x000fea0003800000 */
.L_x_262:
[----:B------:R-:W-:Y:S01]  /*1580*/  DMUL R28, R20, -R28 ;  /* 0x8000001c141c7228 */ /* 0x000fe20000000000 */
[----:B------:R-:W-:-:S06]  /*1590*/  LEA.HI.X.SX32 R25, R25, UR13, 0x1, P0 ;  /* 0x0000000d19197c11 */ /* 0x000fcc00080f0eff */
[----:B------:R0:W-:Y:S04]  /*15a0*/  STG.E.64 desc[UR8][R24.64], R28 ;  /* 0x0000001c18007986 */ /* 0x0001e8000c101b08 */
.L_x_261:
[----:B------:R-:W-:Y:S05]  /*15b0*/  BSYNC B0 ;  /* 0x0000000000007941 */ /* 0x000fea0003800000 */
.L_x_260:
        /* <DEDUP_REMOVED lines=8> */
[----:B------:R-:W-:Y:S01]  /*1640*/  UMOV UR4, 0xffffffff ;  /* 0xffffffff00047882 */ /* 0x000fe20000000000 */
[----:B------:R-:W-:Y:S01]  /*1650*/  UMOV UR5, 0x3fefffff ;  /* 0x3fefffff00057882 */ /* 0x000fe20000000000 */
[----:B------:R-:W-:Y:S01]  /*1660*/  IMAD R25, R25, UR10, RZ ;  /* 0x0000000a19197c24 */ /* 0x000fe2000f8e02ff */
[----:B------:R-:W-:Y:S01]  /*1670*/  DSETP.GE.AND P1, PT, R26, UR4, PT ;  /* 0x000000041a007e2a */ /* 0x000fe2000bf26000 */
[----:B------:R-:W-:Y:S01]  /*1680*/  BSSY B0, `(.L_x_265) ;  /* 0x0000054000007945 */ /* 0x000fe20003800000 */
[----:B------:R-:W-:Y:S01]  /*1690*/  MOV R36, 0x0 ;  /* 0x0000000000247802 */ /* 0x000fe20000000f00 */
[----:B------:R-:W-:Y:S01]  /*16a0*/  IMAD.MOV.U32 R37, RZ, RZ, -0x43600000 ;  /* 0xbca00000ff257424 */ /* 0x000fe200078e00ff */
[----:B------:R-:W-:-:S10]  /*16b0*/  IADD3 R24, P0, R25, UR12, RZ ;  /* 0x0000000c19187c10 */ /* 0x000fd4000ff1e0ff */
        /* <DEDUP_REMOVED lines=8> */
[----:B------:R-:W-:-:S03]  /*1740*/  @!P1 MOV R30, R26 ;  /* 0x0000001a001e9202 */ /* 0x000fc60000000f00 */
        /* <DEDUP_REMOVED lines=11> */
[----:B------:R-:W-:Y:S01]  /*1800*/  MOV R32, 0x8b7a8b04 ;  /* 0x8b7a8b0400207802 */ /* 0x000fe20000000f00 */
[----:B------:R-:W-:Y:S01]  /*1810*/  IMAD.MOV.U32 R28, RZ, RZ, RZ ;  /* 0x000000ffff1c7224 */ /* 0x000fe200078e00ff */
[----:B------:R-:W-:Y:S01]  /*1820*/  LOP3.LUT R37, R26, 0x3ff00000, RZ, 0xfc, !PT ;  /* 0x3ff000001a257812 */ /* 0x000fe200078efcff */
[----:B------:R-:W-:Y:S01]  /*1830*/  IMAD.MOV.U32 R33, RZ, RZ, 0x3ed0ee25 ;  /* 0x3ed0ee25ff217424 */ /* 0x000fe200078e00ff */
[----:B------:R-:W-:Y:S01]  /*1840*/  UMOV UR4, 0x3ae80f1e ;  /* 0x3ae80f1e00047882 */ /* 0x000fe20000000000 */
        /* <DEDUP_REMOVED lines=36> */
[----:B------:R-:W-:Y:S01]  /*1a90*/  UMOV UR5, 0x3f899999 ;  /* 0x3f89999900057882 */ /* 0x000fe20000000000 */
        /* <DEDUP_REMOVED lines=8> */
[----:B------:R-:W-:Y:S01]  /*1b20*/  DFMA R38, R30, R38, UR4 ;  /* 0x000000041e267e2b */ /* 0x000fe20008000026 */
[----:B------:R-:W-:Y:S01]  /*1b30*/  UMOV UR4, 0x3b39803f ;  /* 0x3b39803f00047882 */ /* 0x000fe20000000000 */
[----:B------:R-:W-:Y:S01]  /*1b40*/  UMOV UR5, 0x3c7abc9e ;  /* 0x3c7abc9e00057882 */ /* 0x000fe20000000000 */
[----:B------:R-:W-:-:S05]  /*1b50*/  DFMA R40, -R32, UR6, R36 ;  /* 0x0000000620287c2b */ /* 0x000fca0008000124 */
[----:B------:R-:W-:-:S03]  /*1b60*/  DMUL R38, R30, R38 ;  /* 0x000000261e267228 */ /* 0x000fc60000000000 */
[----:B------:R-:W-:-:S05]  /*1b70*/  DADD R40, -R28, R40 ;  /* 0x000000001c287229 */ /* 0x000fca0000000128 */
[----:B------:R-:W-:-:S08]  /*1b80*/  DFMA R34, R28, R38, R34 ;  /* 0x000000261c22722b */ /* 0x000fd00000000022 */
[----:B------:R-:W-:-:S08]  /*1b90*/  DADD R34, R34, -R40 ;  /* 0x0000000022227229 */ /* 0x000fd00000000828 */
[----:B------:R-:W-:-:S08]  /*1ba0*/  DFMA R34, R32, UR4, R34 ;  /* 0x0000000420227c2b */ /* 0x000fd00008000022 */
[----:B------:R-:W-:-:S11]  /*1bb0*/  DADD R36, R36, R34 ;  /* 0x0000000024247229 */ /* 0x000fd60000000022 */
.L_x_266:
[----:B------:R-:W-:Y:S05]  /*1bc0*/  BSYNC B0 ;  /* 0x0000000000007941 */ /* 0x000fea0003800000 */
.L_x_265:
[----:B------:R-:W-:Y:S01]  /*1bd0*/  DMUL R36, R20, -R36 ;  /* 0x8000002414247228 */ /* 0x000fe20000000000 */
[----:B------:R-:W-:-:S06]  /*1be0*/  LEA.HI.X.SX32 R25, R25, UR13, 0x1, P0 ;  /* 0x0000000d19197c11 */ /* 0x000fcc00080f0eff */
[----:B------:R0:W-:Y:S04]  /*1bf0*/  STG.E.64 desc[UR8][R24.64], R36 ;  /* 0x0000002418007986 */ /* 0x0001e8000c101b08 */
.L_x_264:
        /* <DEDUP_REMOVED lines=11> */
        .weak           $__internal_18_$__cuda_sm20_dblrcp_rn_slowpath_v3
        .type           $__internal_18_$__cuda_sm20_dblrcp_rn_slowpath_v3,@function
        .size           $__internal_18_$__cuda_sm20_dblrcp_rn_slowpath_v3,($__internal_19_$__cuda_sm20_div_s64 - $__internal_18_$__cuda_sm20_dblrcp_rn_slowpath_v3)
$__internal_18_$__cuda_sm20_dblrcp_rn_slowpath_v3:
        /* <DEDUP_REMOVED lines=27> */
.L_x_269:
        /* <DEDUP_REMOVED lines=10> */
.L_x_267:
[----:B------:R-:W0:Y:S01]  /*1f00*/  LDC R22, c[0x0][0x248] ;  /* 0x00009200ff167b82 */ /* 0x000e220000000800 */
[----:B------:R-:W-:-:S07]  /*1f10*/  LOP3.LUT R23, R26, 0x80000, RZ, 0xfc, !PT ;  /* 0x000800001a177812 */ /* 0x000fce00078efcff */
.L_x_268:
[----:B------:R-:W-:Y:S01]  /*1f20*/  IMAD.MOV.U32 R29, RZ, RZ, 0x0 ;  /* 0x00000000ff1d7424 */ /* 0x000fe200078e00ff */
[----:B------:R-:W-:Y:S01]  /*1f30*/  MOV R21, R23 ;  /* 0x0000001700157202 */ /* 0x000fe20000000f00 */
[----:B0-----:R-:W-:Y:S02]  /*1f40*/  IMAD.MOV.U32 R20, RZ, RZ, R22 ;  /* 0x000000ffff147224 */ /* 0x001fe400078e0016 */
[----:B------:R-:W-:Y:S05]  /*1f50*/  RET.REL.NODEC R28 `(_ZN2at6native65_GLOBAL__N__c0d6c1cb_32_DistributionExponentialKernel_cu_5881736643distribution_elementwise_grid_stride_kernelIdLi2EZNS0_9templates4cuda21uniform_and_transformIddPNS_17CUDAGeneratorImplEZZZNS4_18exponential_kernelIS7_EEvRNS_18TensorIteratorBaseEdT_ENKUlvE_clEvENKUlvE_clEvEUldE_EEvSA_T1_T2_EUlP24curandStatePhilox4_32_10E_ZNS1_27distribution_nullary_kernelIdd7double2S7_SJ_SE_EEvSA_SG_RKT3_T4_EUlidE_EEvlNS_15PhiloxCudaStateESF_SG_) ;  /* 0xffffffe01c287950 */ /* 0x000fea0003c3ffff */
        .weak           $__internal_19_$__cuda_sm20_div_s64
        .type           $__internal_19_$__cuda_sm20_div_s64,@function
        .size           $__internal_19_$__cuda_sm20_div_s64,(.L_x_304 - $__internal_19_$__cuda_sm20_div_s64)
$__internal_19_$__cuda_sm20_div_s64:
        /* <DEDUP_REMOVED lines=15> */
[----:B------:R-:W-:-:S03]  /*2050*/  IADD3 R23, P4, RZ, -UR6, RZ ;  /* 0x80000006ff177c10 */ /* 0x000fc6000ff9e0ff */
[----:B------:R-:W-:Y:S01]  /*2060*/  IMAD.X R15, R15, 0x1, R19, P0 ;  /* 0x000000010f0f7824 */ /* 0x000fe200000e0613 */
[----:B------:R-:W-:Y:S01]  /*2070*/  IADD3 R21, P2, R29, R20, RZ ;  /* 0x000000141d157210 */ /* 0x000fe20007f5e0ff */
[----:B------:R-:W-:-:S03]  /*2080*/  IMAD.X R26, RZ, RZ, ~UR7, P4 ;  /* 0x80000007ff1a7e24 */ /* 0x000fc6000a0e06ff */
[----:B------:R-:W-:Y:S01]  /*2090*/  IADD3.X R15, RZ, RZ, R15, P2, P1 ;  /* 0x000000ffff0f7210 */ /* 0x000fe200017e240f */
[----:B------:R-:W-:Y:S01]  /*20a0*/  IMAD.WIDE.U32 R18, R21, UR4, RZ ;  /* 0x0000000415127c25 */ /* 0x000fe2000f8e00ff */
[----:B------:R-:W-:Y:S02]  /*20b0*/  ISETP.LE.AND P1, PT, RZ, UR7, PT ;  /* 0x00000007ff007c0c */ /* 0x000fe4000bf23270 */
[----:B------:R-:W-:Y:S01]  /*20c0*/  IADD3 R27, P0, RZ, -R18, RZ ;  /* 0x80000012ff1b7210 */ /* 0x000fe20007f1e0ff */
[----:B------:R-:W-:Y:S01]  /*20d0*/  IMAD R18, R15, UR4, R19 ;  /* 0x000000040f127c24 */ /* 0x000fe2000f8e0213 */
        /* <DEDUP_REMOVED lines=19> */
[C---:B------:R-:W-:Y:S01]  /*2210*/  IADD3 R21, P3, R20.reuse, 0x1, RZ ;  /* 0x0000000114157810 */ /* 0x040fe20007f7e0ff */
[----:B------:R-:W-:-:S04]  /*2220*/  IMAD.WIDE.U32 R18, R20, UR4, RZ ;  /* 0x0000000414127c25 */ /* 0x000fc8000f8e00ff */
[----:B------:R-:W-:Y:S01]  /*2230*/  IMAD.X R15, RZ, RZ, R15, P2 ;  /* 0x000000ffff0f7224 */ /* 0x000fe200010e060f */
[----:B------:R-:W-:-:S03]  /*2240*/  IADD3 R18, P0, -R18, R23, RZ ;  /* 0x0000001712127210 */ /* 0x000fc60007f1e1ff */
[----:B------:R-:W-:-:S05]  /*2250*/  IMAD R19, R15, UR4, R19 ;  /* 0x000000040f137c24 */ /* 0x000fca000f8e0213 */
[----:B------:R-:W-:Y:S02]  /*2260*/  IADD3.X R26, ~R19, R26, RZ, P0, !PT ;  /* 0x0000001a131a7210 */ /* 0x000fe400007fe5ff */
[C---:B------:R-:W-:Y:S02]  /*2270*/  ISETP.GE.U32.AND P0, PT, R18.reuse, UR4, PT ;  /* 0x0000000412007c0c */ /* 0x040fe4000bf06070 */
[----:B------:R-:W-:Y:S02]  /*2280*/  IADD3 R19, P2, R18, -UR4, RZ ;  /* 0x8000000412137c10 */ /* 0x000fe4000ff5e0ff */
        /* <DEDUP_REMOVED lines=9> */
[----:B------:R-:W-:Y:S01]  /*2320*/  ISETP.GE.U32.AND.EX P0, PT, R23, RZ, PT, P2 ;  /* 0x000000ff1700720c */ /* 0x000fe20003f06120 */
[----:B------:R-:W-:Y:S02]  /*2330*/  IMAD.MOV.U32 R23, RZ, RZ, 0x0 ;  /* 0x00000000ff177424 */ /* 0x000fe400078e00ff */
[----:B------:R-:W-:Y:S01]  /*2340*/  IMAD.X R19, RZ, RZ, R20, P3 ;  /* 0x000000ffff137224 */ /* 0x000fe200018e0614 */
[----:B------:R-:W-:-:S04]  /*2350*/  SEL R18, R18, R21, P0 ;  /* 0x0000001512127207 */ /* 0x000fc80000000000 */
[----:B------:R-:W-:Y:S02]  /*2360*/  SEL R19, R19, R20, P0 ;  /* 0x0000001413137207 */ /* 0x000fe40000000000 */
[-C--:B------:R-:W-:Y:S02]  /*2370*/  IADD3 R15, P2, RZ, -R18.reuse, RZ ;  /* 0x80000012ff0f7210 */ /* 0x080fe40007f5e0ff */
[----:B------:R-:W-:Y:S02]  /*2380*/  ISETP.NE.U32.AND P0, PT, RZ, UR4, PT ;  /* 0x00000004ff007c0c */ /* 0x000fe4000bf05070 */
[----:B------:R-:W-:Y:S02]  /*2390*/  IADD3.X R20, RZ, ~R19, RZ, P2, !PT ;  /* 0x80000013ff147210 */ /* 0x000fe400017fe4ff */
[----:B------:R-:W-:Y:S02]  /*23a0*/  ISETP.NE.AND.EX P0, PT, RZ, RZ, PT, P0 ;  /* 0x000000ffff00720c */ /* 0x000fe40003f05300 */
[----:B------:R-:W-:-:S02]  /*23b0*/  SEL R18, R15, R18, !P1 ;  /* 0x000000120f127207 */ /* 0x000fc40004800000 */
[----:B------:R-:W-:Y:S02]  /*23c0*/  SEL R19, R20, R19, !P1 ;  /* 0x0000001314137207 */ /* 0x000fe40004800000 */
[----:B------:R-:W-:Y:S02]  /*23d0*/  SEL R18, R18, 0xffffffff, P0 ;  /* 0xffffffff12127807 */ /* 0x000fe40000000000 */
[----:B------:R-:W-:Y:S01]  /*23e0*/  SEL R19, R19, 0xffffffff, P0 ;  /* 0xffffffff13137807 */ /* 0x000fe20000000000 */
[----:B------:R-:W-:Y:S06]  /*23f0*/  RET.REL.NODEC R22 `(_ZN2at6native65_GLOBAL__N__c0d6c1cb_32_DistributionExponentialKernel_cu_5881736643distribution_elementwise_grid_stride_kernelIdLi2EZNS0_9templates4cuda21uniform_and_transformIddPNS_17CUDAGeneratorImplEZZZNS4_18exponential_kernelIS7_EEvRNS_18TensorIteratorBaseEdT_ENKUlvE_clEvENKUlvE_clEvEUldE_EEvSA_T1_T2_EUlP24curandStatePhilox4_32_10E_ZNS1_27distribution_nullary_kernelIdd7double2S7_SJ_SE_EEvSA_SG_RKT3_T4_EUlidE_EEvlNS_15PhiloxCudaStateESF_SG_) ;  /* 0xffffffdc16007950 */ /* 0x000fec0003c3ffff */
.L_x_270:
        /* <DEDUP_REMOVED lines=16> */
.L_x_304:


//--------------------- .nv.global.init           --------------------------
	.section	.nv.global.init,"aw",@progbits
	.align	4
.nv.global.init:
	.type		mrg32k3aM1SubSeq,@object
	.size		mrg32k3aM1SubSeq,(mrg32k3aM2SubSeq - mrg32k3aM1SubSeq)
mrg32k3aM1SubSeq:
        /*0000*/ 	.byte	0x0b, 0xcc, 0xee, 0x04, 0x73, 0x29, 0x8b, 0x6f, 0xf6, 0x53, 0x03, 0xf6, 0x23, 0xf6, 0xea, 0xda
        /* <DEDUP_REMOVED lines=125> */
	.type		mrg32k3aM2SubSeq,@object
	.size		mrg32k3aM2SubSeq,(mrg32k3aM1 - mrg32k3aM2SubSeq)
mrg32k3aM2SubSeq:
        /* <DEDUP_REMOVED lines=126> */
	.type		mrg32k3aM1,@object
	.size		mrg32k3aM1,(mrg32k3aM1Seq - mrg32k3aM1)
mrg32k3aM1:
        /* <DEDUP_REMOVED lines=144> */
	.type		mrg32k3aM1Seq,@object
	.size		mrg32k3aM1Seq,(mrg32k3aM2 - mrg32k3aM1Seq)
mrg32k3aM1Seq:
        /* <DEDUP_REMOVED lines=144> */
	.type		mrg32k3aM2,@object
	.size		mrg32k3aM2,(mrg32k3aM2Seq - mrg32k3aM2)
mrg32k3aM2:
        /* <DEDUP_REMOVED lines=144> */
	.type		mrg32k3aM2Seq,@object
	.size		mrg32k3aM2Seq,(precalc_xorwow_matrix - mrg32k3aM2Seq)
mrg32k3aM2Seq:
        /* <DEDUP_REMOVED lines=144> */
	.type		precalc_xorwow_matrix,@object
	.size		precalc_xorwow_matrix,(precalc_xorwow_offset_matrix - precalc_xorwow_matrix)
precalc_xorwow_matrix:
        /* <DEDUP_REMOVED lines=6400> */
	.type		precalc_xorwow_offset_matrix,@object
	.size		precalc_xorwow_offset_matrix,(.L_1 - precalc_xorwow_offset_matrix)
precalc_xorwow_offset_matrix:
        /* <DEDUP_REMOVED lines=6400> */
.L_1:


//--------------------- .nv.shared.reserved.0     --------------------------
	.section	.nv.shared.reserved.0,"aw",@nobits
	.weak		__nv_reservedSMEM_offset_0_alias
	.size		__nv_reservedSMEM_offset_0_alias, 0, 0
	.other		__nv_reservedSMEM_offset_0_alias,@"STO_CUDA_RESERVED_SHARED STV_DEFAULT"
__nv_reservedSMEM_offset_0_alias:
	.zero		0


//--------------------- .nv.global                --------------------------
	.section	.nv.global,"aw",@nobits
.nv.global:
	.type		_ZN63_INTERNAL_c0d6c1cb_32_DistributionExponentialKernel_cu_588173664cuda3std3__48in_placeE,@object
	.size		_ZN63_INTERNAL_c0d6c1cb_32_DistributionExponentialKernel_cu_588173664cuda3std3__48in_placeE,(_ZN63_INTERNAL_c0d6c1cb_32_DistributionExponentialKernel_cu_588173664cuda3std6ranges3__45__cpo8distanceE - _ZN63_INTERNAL_c0d6c1cb_32_DistributionExponentialKernel_cu_588173664cuda3std3__48in_placeE)
_ZN63_INTERNAL_c0d6c1cb_32_DistributionExponentialKernel_cu_588173664cuda3std3__48in_placeE:
	.zero		1
	.type		_ZN63_INTERNAL_c0d6c1cb_32_DistributionExponentialKernel_cu_588173664cuda3std6ranges3__45__cpo8distanceE,@object
	.size		_ZN63_INTERNAL_c0d6c1cb_32_DistributionExponentialKernel_cu_588173664cuda3std6ranges3__45__cpo8distanceE,(_ZN63_INTERNAL_c0d6c1cb_32_DistributionExponentialKernel_cu_588173664cuda3std3__45__cpo6cbeginE - _ZN63_INTERNAL_c0d6c1cb_32_DistributionExponentialKernel_cu_588173664cuda3std6ranges3__45__cpo8distanceE)
_ZN63_INTERNAL_c0d6c1cb_32_DistributionExponentialKernel_cu_588173664cuda3std6ranges3__45__cpo8distanceE:
	.zero		1
	.type		_ZN63_INTERNAL_c0d6c1cb_32_DistributionExponentialKernel_cu_588173664cuda3std3__45__cpo6cbeginE,@object
	.size		_ZN63_INTERNAL_c0d6c1cb_32_DistributionExponentialKernel_cu_588173664cuda3std3__45__cpo6cbeginE,(_ZN63_INTERNAL_c0d6c1cb_32_DistributionExponentialKernel_cu_588173664cuda3std6ranges3__45__cpo7advanceE - _ZN63_INTERNAL_c0d6c1cb_32_DistributionExponentialKernel_cu_588173664cuda3std3__45__cpo6cbeginE)
_ZN63_INTERNAL_c0d6c1cb_32_DistributionExponentialKernel_cu_588173664cuda3std3__45__cpo6cbeginE:
	.zero		1
	.type		_ZN63_INTERNAL_c0d6c1cb_32_DistributionExponentialKernel_cu_588173664cuda3std6ranges3__45__cpo7advanceE,@object
	.size		_ZN63_INTERNAL_c0d6c1cb_32_DistributionExponentialKernel_cu_588173664cuda3std6ranges3__45__cpo7advanceE,(_ZN63_INTERNAL_c0d6c1cb_32_DistributionExponentialKernel_cu_588173664cuda3std3__45__cpo7crbeginE - _ZN63_INTERNAL_c0d6c1cb_32_DistributionExponentialKernel_cu_588173664cuda3std6ranges3__45__cpo7advanceE)
_ZN63_INTERNAL_c0d6c1cb_32_DistributionExponentialKernel_cu_588173664cuda3std6ranges3__45__cpo7advanceE:
	.zero		1
	.type		_ZN63_INTERNAL_c0d6c1cb_32_DistributionExponentialKernel_cu_588173664cuda3std3__45__cpo7crbeginE,@object
	.size		_ZN63_INTERNAL_c0d6c1cb_32_DistributionExponentialKernel_cu_588173664cuda3std3__45__cpo7crbeginE,(_ZN63_INTERNAL_c0d6c1cb_32_DistributionExponentialKernel_cu_588173664cuda3std6ranges3__45__cpo4dataE - _ZN63_INTERNAL_c0d6c1cb_32_DistributionExponentialKernel_cu_588173664cuda3std3__45__cpo7crbeginE)
_ZN63_INTERNAL_c0d6c1cb_32_DistributionExponentialKernel_cu_588173664cuda3std3__45__cpo7crbeginE:
	.zero		1
	.type		_ZN63_INTERNAL_c0d6c1cb_32_DistributionExponentialKernel_cu_588173664cuda3std6ranges3__45__cpo4dataE,@object
	.size		_ZN63_INTERNAL_c0d6c1cb_32_DistributionExponentialKernel_cu_588173664cuda3std6ranges3__45__cpo4dataE,(_ZN63_INTERNAL_c0d6c1cb_32_DistributionExponentialKernel_cu_588173664cuda3std6ranges3__45__cpo5beginE - _ZN63_INTERNAL_c0d6c1cb_32_DistributionExponentialKernel_cu_588173664cuda3std6ranges3__45__cpo4dataE)
_ZN63_INTERNAL_c0d6c1cb_32_DistributionExponentialKernel_cu_588173664cuda3std6ranges3__45__cpo4dataE:
	.zero		1
	.type		_ZN63_INTERNAL_c0d6c1cb_32_DistributionExponentialKernel_cu_588173664cuda3std6ranges3__45__cpo5beginE,@object
	.size		_ZN63_INTERNAL_c0d6c1cb_32_DistributionExponentialKernel_cu_588173664cuda3std6ranges3__45__cpo5beginE,(_ZN63_INTERNAL_c0d6c1cb_32_DistributionExponentialKernel_cu_588173664cuda3std3__465_GLOBAL__N__c0d6c1cb_32_DistributionExponentialKernel_cu_588173666ignoreE - _ZN63_INTERNAL_c0d6c1cb_32_DistributionExponentialKernel_cu_588173664cuda3std6ranges3__45__cpo5beginE)
_ZN63_INTERNAL_c0d6c1cb_32_DistributionExponentialKernel_cu_588173664cuda3std6ranges3__45__cpo5beginE:
	.zero		1
	.type		_ZN63_INTERNAL_c0d6c1cb_32_DistributionExponentialKernel_cu_588173664cuda3std3__465_GLOBAL__N__c0d6c1cb_32_DistributionExponentialKernel_cu_588173666ignoreE,@object
	.size		_ZN63_INTERNAL_c0d6c1cb_32_DistributionExponentialKernel_cu_588173664cuda3std3__465_GLOBAL__N__c0d6c1cb_32_DistributionExponentialKernel_cu_588173666ignoreE,(_ZN63_INTERNAL_c0d6c1cb_32_DistributionExponentialKernel_cu_588173664cuda3std6ranges3__45__cpo4sizeE - _ZN63_INTERNAL_c0d6c1cb_32_DistributionExponentialKernel_cu_588173664cuda3std3__465_GLOBAL__N__c0d6c1cb_32_DistributionExponentialKernel_cu_588173666ignoreE)
_ZN63_INTERNAL_c0d6c1cb_32_DistributionExponentialKernel_cu_588173664cuda3std3__465_GLOBAL__N__c0d6c1cb_32_DistributionExponentialKernel_cu_588173666ignoreE:
	.zero		1
	.type		_ZN63_INTERNAL_c0d6c1cb_32_DistributionExponentialKernel_cu_588173664cuda3std6ranges3__45__cpo4sizeE,@object
	.size		_ZN63_INTERNAL_c0d6c1cb_32_DistributionExponentialKernel_cu_588173664cuda3std6ranges3__45__cpo4sizeE,(_ZN63_INTERNAL_c0d6c1cb_32_DistributionExponentialKernel_cu_588173664cuda3std3__45__cpo5beginE - _ZN63_INTERNAL_c0d6c1cb_32_DistributionExponentialKernel_cu_588173664cuda3std6ranges3__45__cpo4sizeE)
_ZN63_INTERNAL_c0d6c1cb_32_DistributionExponentialKernel_cu_588173664cuda3std6ranges3__45__cpo4sizeE:
	.zero		1
	.type		_ZN63_INTERNAL_c0d6c1cb_32_DistributionExponentialKernel_cu_588173664cuda3std3__45__cpo5beginE,@object
	.size		_ZN63_INTERNAL_c0d6c1cb_32_DistributionExponentialKernel_cu_588173664cuda3std3__45__cpo5beginE,(_ZN63_INTERNAL_c0d6c1cb_32_DistributionExponentialKernel_cu_588173664cuda3std6ranges3__45__cpo6cbeginE - _ZN63_INTERNAL_c0d6c1cb_32_DistributionExponentialKernel_cu_588173664cuda3std3__45__cpo5beginE)
_ZN63_INTERNAL_c0d6c1cb_32_DistributionExponentialKernel_cu_588173664cuda3std3__45__cpo5beginE:
	.zero		1
	.type		_ZN63_INTERNAL_c0d6c1cb_32_DistributionExponentialKernel_cu_588173664cuda3std6ranges3__45__cpo6cbeginE,@object
	.size		_ZN63_INTERNAL_c0d6c1cb_32_DistributionExponentialKernel_cu_588173664cuda3std6ranges3__45__cpo6cbeginE,(_ZN63_INTERNAL_c0d6c1cb_32_DistributionExponentialKernel_cu_588173664cuda3std3__45__cpo6rbeginE - _ZN63_INTERNAL_c0d6c1cb_32_DistributionExponentialKernel_cu_588173664cuda3std6ranges3__45__cpo6cbeginE)
_ZN63_INTERNAL_c0d6c1cb_32_DistributionExponentialKernel_cu_588173664cuda3std6ranges3__45__cpo6cbeginE:
	.zero		1
	.type		_ZN63_INTERNAL_c0d6c1cb_32_DistributionExponentialKernel_cu_588173664cuda3std3__45__cpo6rbeginE,@object
	.size		_ZN63_INTERNAL_c0d6c1cb_32_DistributionExponentialKernel_cu_588173664cuda3std3__45__cpo6rbeginE,(_ZN63_INTERNAL_c0d6c1cb_32_DistributionExponentialKernel_cu_588173664cuda3std6ranges3__45__cpo4nextE - _ZN63_INTERNAL_c0d6c1cb_32_DistributionExponentialKernel_cu_588173664cuda3std3__45__cpo6rbeginE)
_ZN63_INTERNAL_c0d6c1cb_32_DistributionExponentialKernel_cu_588173664cuda3std3__45__cpo6rbeginE:
	.zero		1
	.type		_ZN63_INTERNAL_c0d6c1cb_32_DistributionExponentialKernel_cu_588173664cuda3std6ranges3__45__cpo4nextE,@object
	.size		_ZN63_INTERNAL_c0d6c1cb_32_DistributionExponentialKernel_cu_588173664cuda3std6ranges3__45__cpo4nextE,(_ZN63_INTERNAL_c0d6c1cb_32_DistributionExponentialKernel_cu_588173664cuda3std6ranges3__45__cpo4swapE - _ZN63_INTERNAL_c0d6c1cb_32_DistributionExponentialKernel_cu_588173664cuda3std6ranges3__45__cpo4nextE)
_ZN63_INTERNAL_c0d6c1cb_32_DistributionExponentialKernel_cu_588173664cuda3std6ranges3__45__cpo4nextE:
	.zero		1
	.type		_ZN63_INTERNAL_c0d6c1cb_32_DistributionExponentialKernel_cu_588173664cuda3std6ranges3__45__cpo4swapE,@object
	.size		_ZN63_INTERNAL_c0d6c1cb_32_DistributionExponentialKernel_cu_588173664cuda3std6ranges3__45__cpo4swapE,(_ZN63_INTERNAL_c0d6c1cb_32_DistributionExponentialKernel_cu_588173664cuda3std3__420unreachable_sentinelE - _ZN63_INTERNAL_c0d6c1cb_32_DistributionExponentialKernel_cu_588173664cuda3std6ranges3__45__cpo4swapE)
_ZN63_INTERNAL_c0d6c1cb_32_DistributionExponentialKernel_cu_588173664cuda3std6ranges3__45__cpo4swapE:
	.zero		1
	.type		_ZN63_INTERNAL_c0d6c1cb_32_DistributionExponentialKernel_cu_588173664cuda3std3__420unreachable_sentinelE,@object
	.size		_ZN63_INTERNAL_c0d6c1cb_32_DistributionExponentialKernel_cu_588173664cuda3std3__420unreachable_sentinelE,(_ZN63_INTERNAL_c0d6c1cb_32_DistributionExponentialKernel_cu_588173666thrust23THRUST_300001_SM_900_NS6system6detail10sequential3seqE - _ZN63_INTERNAL_c0d6c1cb_32_DistributionExponentialKernel_cu_588173664cuda3std3__420unreachable_sentinelE)
_ZN63_INTERNAL_c0d6c1cb_32_DistributionExponentialKernel_cu_588173664cuda3std3__420unreachable_sentinelE:
	.zero		1
	.type		_ZN63_INTERNAL_c0d6c1cb_32_DistributionExponentialKernel_cu_588173666thrust23THRUST_300001_SM_900_NS6system6detail10sequential3seqE,@object
	.size		_ZN63_INTERNAL_c0d6c1cb_32_DistributionExponentialKernel_cu_588173666thrust23THRUST_300001_SM_900_NS6system6detail10sequential3seqE,(_ZN63_INTERNAL_c0d6c1cb_32_DistributionExponentialKernel_cu_588173664cuda3std3__45__cpo4cendE - _ZN63_INTERNAL_c0d6c1cb_32_DistributionExponentialKernel_cu_588173666thrust23THRUST_300001_SM_900_NS6system6detail10sequential3seqE)
_ZN63_INTERNAL_c0d6c1cb_32_DistributionExponentialKernel_cu_588173666thrust23THRUST_300001_SM_900_NS6system6detail10sequential3seqE:
	.zero		1
	.type		_ZN63_INTERNAL_c0d6c1cb_32_DistributionExponentialKernel_cu_588173664cuda3std3__45__cpo4cendE,@object
	.size		_ZN63_INTERNAL_c0d6c1cb_32_DistributionExponentialKernel_cu_588173664cuda3std3__45__cpo4cendE,(_ZN63_INTERNAL_c0d6c1cb_32_DistributionExponentialKernel_cu_588173664cuda3std6ranges3__45__cpo9iter_swapE - _ZN63_INTERNAL_c0d6c1cb_32_DistributionExponentialKernel_cu_588173664cuda3std3__45__cpo4cendE)
_ZN63_INTERNAL_c0d6c1cb_32_DistributionExponentialKernel_cu_588173664cuda3std3__45__cpo4cendE:
	.zero		1
	.type		_ZN63_INTERNAL_c0d6c1cb_32_DistributionExponentialKernel_cu_588173664cuda3std6ranges3__45__cpo9iter_swapE,@object
	.size		_ZN63_INTERNAL_c0d6c1cb_32_DistributionExponentialKernel_cu_588173664cuda3std6ranges3__45__cpo9iter_swapE,(_ZN63_INTERNAL_c0d6c1cb_32_DistributionExponentialKernel_cu_588173664cuda3std3__45__cpo5crendE - _ZN63_INTERNAL_c0d6c1cb_32_DistributionExponentialKernel_cu_588173664cuda3std6ranges3__45__cpo9iter_swapE)
_ZN63_INTERNAL_c0d6c1cb_32_DistributionExponentialKernel_cu_588173664cuda3std6ranges3__45__cpo9iter_swapE:
	.zero		1
	.type		_ZN63_INTERNAL_c0d6c1cb_32_DistributionExponentialKernel_cu_588173664cuda3std3__45__cpo5crendE,@object
	.size		_ZN63_INTERNAL_c0d6c1cb_32_DistributionExponentialKernel_cu_588173664cuda3std3__45__cpo5crendE,(_ZN63_INTERNAL_c0d6c1cb_32_DistributionExponentialKernel_cu_588173664cuda3std6ranges3__45__cpo5cdataE - _ZN63_INTERNAL_c0d6c1cb_32_DistributionExponentialKernel_cu_588173664cuda3std3__45__cpo5crendE)
_ZN63_INTERNAL_c0d6c1cb_32_DistributionExponentialKernel_cu_588173664cuda3std3__45__cpo5crendE:
	.zero		1
	.type		_ZN63_INTERNAL_c0d6c1cb_32_DistributionExponentialKernel_cu_588173664cuda3std6ranges3__45__cpo5cdataE,@object
	.size		_ZN63_INTERNAL_c0d6c1cb_32_DistributionExponentialKernel_cu_588173664cuda3std6ranges3__45__cpo5cdataE,(_ZN63_INTERNAL_c0d6c1cb_32_DistributionExponentialKernel_cu_588173664cuda3std6ranges3__45__cpo3endE - _ZN63_INTERNAL_c0d6c1cb_32_DistributionExponentialKernel_cu_588173664cuda3std6ranges3__45__cpo5cdataE)
_ZN63_INTERNAL_c0d6c1cb_32_DistributionExponentialKernel_cu_588173664cuda3std6ranges3__45__cpo5cdataE:
	.zero		1
	.type		_ZN63_INTERNAL_c0d6c1cb_32_DistributionExponentialKernel_cu_588173664cuda3std6ranges3__45__cpo3endE,@object
	.size		_ZN63_INTERNAL_c0d6c1cb_32_DistributionExponentialKernel_cu_588173664cuda3std6ranges3__45__cpo3endE,(_ZN63_INTERNAL_c0d6c1cb_32_DistributionExponentialKernel_cu_588173664cuda3std3__419piecewise_constructE - _ZN63_INTERNAL_c0d6c1cb_32_DistributionExponentialKernel_cu_588173664cuda3std6ranges3__45__cpo3endE)
_ZN63_INTERNAL_c0d6c1cb_32_DistributionExponentialKernel_cu_588173664cuda3std6ranges3__45__cpo3endE:
	.zero		1
	.type		_ZN63_INTERNAL_c0d6c1cb_32_DistributionExponentialKernel_cu_588173664cuda3std3__419piecewise_constructE,@object
	.size		_ZN63_INTERNAL_c0d6c1cb_32_DistributionExponentialKernel_cu_588173664cuda3std3__419piecewise_constructE,(_ZN63_INTERNAL_c0d6c1cb_32_DistributionExponentialKernel_cu_588173664cuda3std6ranges3__45__cpo5ssizeE - _ZN63_INTERNAL_c0d6c1cb_32_DistributionExponentialKernel_cu_588173664cuda3std3__419piecewise_constructE)
_ZN63_INTERNAL_c0d6c1cb_32_DistributionExponentialKernel_cu_588173664cuda3std3__419piecewise_constructE:
	.zero		1
	.type		_ZN63_INTERNAL_c0d6c1cb_32_DistributionExponentialKernel_cu_588173664cuda3std6ranges3__45__cpo5ssizeE,@object
	.size		_ZN63_INTERNAL_c0d6c1cb_32_DistributionExponentialKernel_cu_588173664cuda3std6ranges3__45__cpo5ssizeE,(_ZN63_INTERNAL_c0d6c1cb_32_DistributionExponentialKernel_cu_588173664cuda3std3__45__cpo3endE - _ZN63_INTERNAL_c0d6c1cb_32_DistributionExponentialKernel_cu_588173664cuda3std6ranges3__45__cpo5ssizeE)
_ZN63_INTERNAL_c0d6c1cb_32_DistributionExponentialKernel_cu_588173664cuda3std6ranges3__45__cpo5ssizeE:
	.zero		1
	.type		_ZN63_INTERNAL_c0d6c1cb_32_DistributionExponentialKernel_cu_588173664cuda3std3__45__cpo3endE,@object
	.size		_ZN63_INTERNAL_c0d6c1cb_32_DistributionExponentialKernel_cu_588173664cuda3std3__45__cpo3endE,(_ZN63_INTERNAL_c0d6c1cb_32_DistributionExponentialKernel_cu_588173664cuda3std6ranges3__45__cpo4cendE - _ZN63_INTERNAL_c0d6c1cb_32_DistributionExponentialKernel_cu_588173664cuda3std3__45__cpo3endE)
_ZN63_INTERNAL_c0d6c1cb_32_DistributionExponentialKernel_cu_588173664cuda3std3__45__cpo3endE:
	.zero		1
	.type		_ZN63_INTERNAL_c0d6c1cb_32_DistributionExponentialKernel_cu_588173664cuda3std6ranges3__45__cpo4cendE,@object
	.size		_ZN63_INTERNAL_c0d6c1cb_32_DistributionExponentialKernel_cu_588173664cuda3std6ranges3__45__cpo4cendE,(_ZN63_INTERNAL_c0d6c1cb_32_DistributionExponentialKernel_cu_588173664cuda3std3__45__cpo4rendE - _ZN63_INTERNAL_c0d6c1cb_32_DistributionExponentialKernel_cu_588173664cuda3std6ranges3__45__cpo4cendE)
_ZN63_INTERNAL_c0d6c1cb_32_DistributionExponentialKernel_cu_588173664cuda3std6ranges3__45__cpo4cendE:
	.zero		1
	.type		_ZN63_INTERNAL_c0d6c1cb_32_DistributionExponentialKernel_cu_588173664cuda3std3__45__cpo4rendE,@object
	.size		_ZN63_INTERNAL_c0d6c1cb_32_DistributionExponentialKernel_cu_588173664cuda3std3__45__cpo4rendE,(_ZN63_INTERNAL_c0d6c1cb_32_DistributionExponentialKernel_cu_588173664cuda3std6ranges3__45__cpo4prevE - _ZN63_INTERNAL_c0d6c1cb_32_DistributionExponentialKernel_cu_588173664cuda3std3__45__cpo4rendE)
_ZN63_INTERNAL_c0d6c1cb_32_DistributionExponentialKernel_cu_588173664cuda3std3__45__cpo4rendE:
	.zero		1
	.type		_ZN63_INTERNAL_c0d6c1cb_32_DistributionExponentialKernel_cu_588173664cuda3std6ranges3__45__cpo4prevE,@object
	.size		_ZN63_INTERNAL_c0d6c1cb_32_DistributionExponentialKernel_cu_588173664cuda3std6ranges3__45__cpo4prevE,(_ZN63_INTERNAL_c0d6c1cb_32_DistributionExponentialKernel_cu_588173664cuda3std6ranges3__45__cpo9iter_moveE - _ZN63_INTERNAL_c0d6c1cb_32_DistributionExponentialKernel_cu_588173664cuda3std6ranges3__45__cpo4prevE)
_ZN63_INTERNAL_c0d6c1cb_32_DistributionExponentialKernel_cu_588173664cuda3std6ranges3__45__cpo4prevE:
	.zero		1
	.type		_ZN63_INTERNAL_c0d6c1cb_32_DistributionExponentialKernel_cu_588173664cuda3std6ranges3__45__cpo9iter_moveE,@object
	.size		_ZN63_INTERNAL_c0d6c1cb_32_DistributionExponentialKernel_cu_588173664cuda3std6ranges3__45__cpo9iter_moveE,(.L_22 - _ZN63_INTERNAL_c0d6c1cb_32_DistributionExponentialKernel_cu_588173664cuda3std6ranges3__45__cpo9iter_moveE)
_ZN63_INTERNAL_c0d6c1cb_32_DistributionExponentialKernel_cu_588173664cuda3std6ranges3__45__cpo9iter_moveE:
	.zero		1
.L_22:


//--------------------- .nv.constant0._ZN2at6native65_GLOBAL__N__c0d6c1cb_32_DistributionExponentialKernel_cu_5881736643distribution_elementwise_grid_stride_kernelIfLi4EZNS0_9templates4cuda21uniform_and_transformIN3c108BFloat16EfPNS_17CUDAGeneratorImplEZZZNS4_18exponential_kernelIS9_EEvRNS_18TensorIteratorBaseEdT_ENKUlvE_clEvENKUlvE2_clEvEUlfE_EEvSC_T1_T2_EUlP24curandStatePhilox4_32_10E0_ZNS1_27distribution_nullary_kernelIS7_f6float4S9_SL_SG_EEvSC_SI_RKT3_T4_EUlifE0_EEvlNS_15PhiloxCudaStateESH_SI_ --------------------------
	.section	.nv.constant0._ZN2at6native65_GLOBAL__N__c0d6c1cb_32_DistributionExponentialKernel_cu_5881736643distribution_elementwise_grid_stride_kernelIfLi4EZNS0_9templates4cuda21uniform_and_transformIN3c108BFloat16EfPNS_17CUDAGeneratorImplEZZZNS4_18exponential_kernelIS9_EEvRNS_18TensorIteratorBaseEdT_ENKUlvE_clEvENKUlvE2_clEvEUlfE_EEvSC_T1_T2_EUlP24curandStatePhilox4_32_10E0_ZNS1_27distribution_nullary_kernelIS7_f6float4S9_SL_SG_EEvSC_SI_RKT3_T4_EUlifE0_EEvlNS_15PhiloxCudaStateESH_SI_,"a",@progbits
	.sectionflags	@""
	.align	4
.nv.constant0._ZN2at6native65_GLOBAL__N__c0d6c1cb_32_DistributionExponentialKernel_cu_5881736643distribution_elementwise_grid_stride_kernelIfLi4EZNS0_9templates4cuda21uniform_and_transformIN3c108BFloat16EfPNS_17CUDAGeneratorImplEZZZNS4_18exponential_kernelIS9_EEvRNS_18TensorIteratorBaseEdT_ENKUlvE_clEvENKUlvE2_clEvEUlfE_EEvSC_T1_T2_EUlP24curandStatePhilox4_32_10E0_ZNS1_27distribution_nullary_kernelIS7_f6float4S9_SL_SG_EEvSC_SI_RKT3_T4_EUlifE0_EEvlNS_15PhiloxCudaStateESH_SI_:
	.zero		992


//--------------------- .nv.constant0._ZN2at6native65_GLOBAL__N__c0d6c1cb_32_DistributionExponentialKernel_cu_5881736643distribution_elementwise_grid_stride_kernelIfLi4EZNS0_9templates4cuda21uniform_and_transformIN3c108BFloat16EfPNS_17CUDAGeneratorImplEZZZNS4_18exponential_kernelIS9_EEvRNS_18TensorIteratorBaseEdT_ENKUlvE_clEvENKUlvE2_clEvEUlfE_EEvSC_T1_T2_EUlP24curandStatePhilox4_32_10E0_ZNS1_27distribution_nullary_kernelIS7_f6float4S9_SL_SG_EEvSC_SI_RKT3_T4_EUlifE_EEvlNS_15PhiloxCudaStateESH_SI_ --------------------------
	.section	.nv.constant0._ZN2at6native65_GLOBAL__N__c0d6c1cb_32_DistributionExponentialKernel_cu_5881736643distribution_elementwise_grid_stride_kernelIfLi4EZNS0_9templates4cuda21uniform_and_transformIN3c108BFloat16EfPNS_17CUDAGeneratorImplEZZZNS4_18exponential_kernelIS9_EEvRNS_18TensorIteratorBaseEdT_ENKUlvE_clEvENKUlvE2_clEvEUlfE_EEvSC_T1_T2_EUlP24curandStatePhilox4_32_10E0_ZNS1_27distribution_nullary_kernelIS7_f6float4S9_SL_SG_EEvSC_SI_RKT3_T4_EUlifE_EEvlNS_15PhiloxCudaStateESH_SI_,"a",@progbits
	.sectionflags	@""
	.align	4
.nv.constant0._ZN2at6native65_GLOBAL__N__c0d6c1cb_32_DistributionExponentialKernel_cu_5881736643distribution_elementwise_grid_stride_kernelIfLi4EZNS0_9templates4cuda21uniform_and_transformIN3c108BFloat16EfPNS_17CUDAGeneratorImplEZZZNS4_18exponential_kernelIS9_EEvRNS_18TensorIteratorBaseEdT_ENKUlvE_clEvENKUlvE2_clEvEUlfE_EEvSC_T1_T2_EUlP24curandStatePhilox4_32_10E0_ZNS1_27distribution_nullary_kernelIS7_f6float4S9_SL_SG_EEvSC_SI_RKT3_T4_EUlifE_EEvlNS_15PhiloxCudaStateESH_SI_:
	.zero		584


//--------------------- .nv.constant0._ZN2at6native65_GLOBAL__N__c0d6c1cb_32_DistributionExponentialKernel_cu_5881736643distribution_elementwise_grid_stride_kernelIfLi4EZNS0_9templates4cuda21uniform_and_transformIN3c108BFloat16EfPNS_17CUDAGeneratorImplEZZZNS4_18exponential_kernelIS9_EEvRNS_18TensorIteratorBaseEdT_ENKUlvE_clEvENKUlvE2_clEvEUlfE_EEvSC_T1_T2_EUlP24curandStatePhilox4_32_10E_ZNS1_27distribution_nullary_kernelIS7_f7double2S9_SL_SG_EEvSC_SI_RKT3_T4_EUlifE0_EEvlNS_15PhiloxCudaStateESH_SI_ --------------------------
	.section	.nv.constant0._ZN2at6native65_GLOBAL__N__c0d6c1cb_32_DistributionExponentialKernel_cu_5881736643distribution_elementwise_grid_stride_kernelIfLi4EZNS0_9templates4cuda21uniform_and_transformIN3c108BFloat16EfPNS_17CUDAGeneratorImplEZZZNS4_18exponential_kernelIS9_EEvRNS_18TensorIteratorBaseEdT_ENKUlvE_clEvENKUlvE2_clEvEUlfE_EEvSC_T1_T2_EUlP24curandStatePhilox4_32_10E_ZNS1_27distribution_nullary_kernelIS7_f7double2S9_SL_SG_EEvSC_SI_RKT3_T4_EUlifE0_EEvlNS_15PhiloxCudaStateESH_SI_,"a",@progbits
	.sectionflags	@""
	.align	4
.nv.constant0._ZN2at6native65_GLOBAL__N__c0d6c1cb_32_DistributionExponentialKernel_cu_5881736643distribution_elementwise_grid_stride_kernelIfLi4EZNS0_9templates4cuda21uniform_and_transformIN3c108BFloat16EfPNS_17CUDAGeneratorImplEZZZNS4_18exponential_kernelIS9_EEvRNS_18TensorIteratorBaseEdT_ENKUlvE_clEvENKUlvE2_clEvEUlfE_EEvSC_T1_T2_EUlP24curandStatePhilox4_32_10E_ZNS1_27distribution_nullary_kernelIS7_f7double2S9_SL_SG_EEvSC_SI_RKT3_T4_EUlifE0_EEvlNS_15PhiloxCudaStateESH_SI_:
	.zero		992


//--------------------- .nv.constant0._ZN2at6native65_GLOBAL__N__c0d6c1cb_32_DistributionExponentialKernel_cu_5881736643distribution_elementwise_grid_stride_kernelIfLi4EZNS0_9templates4cuda21uniform_and_transformIN3c108BFloat16EfPNS_17CUDAGeneratorImplEZZZNS4_18exponential_kernelIS9_EEvRNS_18TensorIteratorBaseEdT_ENKUlvE_clEvENKUlvE2_clEvEUlfE_EEvSC_T1_T2_EUlP24curandStatePhilox4_32_10E_ZNS1_27distribution_nullary_kernelIS7_f7double2S9_SL_SG_EEvSC_SI_RKT3_T4_EUlifE_EEvlNS_15PhiloxCudaStateESH_SI_ --------------------------
	.section	.nv.constant0._ZN2at6native65_GLOBAL__N__c0d6c1cb_32_DistributionExponentialKernel_cu_5881736643distribution_elementwise_grid_stride_kernelIfLi4EZNS0_9templates4cuda21uniform_and_transformIN3c108BFloat16EfPNS_17CUDAGeneratorImplEZZZNS4_18exponential_kernelIS9_EEvRNS_18TensorIteratorBaseEdT_ENKUlvE_clEvENKUlvE2_clEvEUlfE_EEvSC_T1_T2_EUlP24curandStatePhilox4_32_10E_ZNS1_27distribution_nullary_kernelIS7_f7double2S9_SL_SG_EEvSC_SI_RKT3_T4_EUlifE_EEvlNS_15PhiloxCudaStateESH_SI_,"a",@progbits
	.sectionflags	@""
	.align	4
.nv.constant0._ZN2at6native65_GLOBAL__N__c0d6c1cb_32_DistributionExponentialKernel_cu_5881736643distribution_elementwise_grid_stride_kernelIfLi4EZNS0_9templates4cuda21uniform_and_transformIN3c108BFloat16EfPNS_17CUDAGeneratorImplEZZZNS4_18exponential_kernelIS9_EEvRNS_18TensorIteratorBaseEdT_ENKUlvE_clEvENKUlvE2_clEvEUlfE_EEvSC_T1_T2_EUlP24curandStatePhilox4_32_10E_ZNS1_27distribution_nullary_kernelIS7_f7double2S9_SL_SG_EEvSC_SI_RKT3_T4_EUlifE_EEvlNS_15PhiloxCudaStateESH_SI_:
	.zero		584


//--------------------- .nv.constant0._ZN2at6native65_GLOBAL__N__c0d6c1cb_32_DistributionExponentialKernel_cu_5881736643distribution_elementwise_grid_stride_kernelIfLi4EZNS0_9templates4cuda21uniform_and_transformIN3c104HalfEfPNS_17CUDAGeneratorImplEZZZNS4_18exponential_kernelIS9_EEvRNS_18TensorIteratorBaseEdT_ENKUlvE_clEvENKUlvE1_clEvEUlfE_EEvSC_T1_T2_EUlP24curandStatePhilox4_32_10E0_ZNS1_27distribution_nullary_kernelIS7_f6float4S9_SL_SG_EEvSC_SI_RKT3_T4_EUlifE0_EEvlNS_15PhiloxCudaStateESH_SI_ --------------------------
	.section	.nv.constant0._ZN2at6native65_GLOBAL__N__c0d6c1cb_32_DistributionExponentialKernel_cu_5881736643distribution_elementwise_grid_stride_kernelIfLi4EZNS0_9templates4cuda21uniform_and_transformIN3c104HalfEfPNS_17CUDAGeneratorImplEZZZNS4_18exponential_kernelIS9_EEvRNS_18TensorIteratorBaseEdT_ENKUlvE_clEvENKUlvE1_clEvEUlfE_EEvSC_T1_T2_EUlP24curandStatePhilox4_32_10E0_ZNS1_27distribution_nullary_kernelIS7_f6float4S9_SL_SG_EEvSC_SI_RKT3_T4_EUlifE0_EEvlNS_15PhiloxCudaStateESH_SI_,"a",@progbits
	.sectionflags	@""
	.align	4
.nv.constant0._ZN2at6native65_GLOBAL__N__c0d6c1cb_32_DistributionExponentialKernel_cu_5881736643distribution_elementwise_grid_stride_kernelIfLi4EZNS0_9templates4cuda21uniform_and_transformIN3c104HalfEfPNS_17CUDAGeneratorImplEZZZNS4_18exponential_kernelIS9_EEvRNS_18TensorIteratorBaseEdT_ENKUlvE_clEvENKUlvE1_clEvEUlfE_EEvSC_T1_T2_EUlP24curandStatePhilox4_32_10E0_ZNS1_27distribution_nullary_kernelIS7_f6float4S9_SL_SG_EEvSC_SI_RKT3_T4_EUlifE0_EEvlNS_15PhiloxCudaStateESH_SI_:
	.zero		992


//--------------------- .nv.constant0._ZN2at6native65_GLOBAL__N__c0d6c1cb_32_DistributionExponentialKernel_cu_5881736643distribution_elementwise_grid_stride_kernelIfLi4EZNS0_9templates4cuda21uniform_and_transformIN3c104HalfEfPNS_17CUDAGeneratorImplEZZZNS4_18exponential_kernelIS9_EEvRNS_18TensorIteratorBaseEdT_ENKUlvE_clEvENKUlvE1_clEvEUlfE_EEvSC_T1_T2_EUlP24curandStatePhilox4_32_10E0_ZNS1_27distribution_nullary_kernelIS7_f6float4S9_SL_SG_EEvSC_SI_RKT3_T4_EUlifE_EEvlNS_15PhiloxCudaStateESH_SI_ --------------------------
	.section	.nv.constant0._ZN2at6native65_GLOBAL__N__c0d6c1cb_32_DistributionExponentialKernel_cu_5881736643distribution_elementwise_grid_stride_kernelIfLi4EZNS0_9templates4cuda21uniform_and_transformIN3c104HalfEfPNS_17CUDAGeneratorImplEZZZNS4_18exponential_kernelIS9_EEvRNS_18TensorIteratorBaseEdT_ENKUlvE_clEvENKUlvE1_clEvEUlfE_EEvSC_T1_T2_EUlP24curandStatePhilox4_32_10E0_ZNS1_27distribution_nullary_kernelIS7_f6float4S9_SL_SG_EEvSC_SI_RKT3_T4_EUlifE_EEvlNS_15PhiloxCudaStateESH_SI_,"a",@progbits
	.sectionflags	@""
	.align	4
.nv.constant0._ZN2at6native65_GLOBAL__N__c0d6c1cb_32_DistributionExponentialKernel_cu_5881736643distribution_elementwise_grid_stride_kernelIfLi4EZNS0_9templates4cuda21uniform_and_transformIN3c104HalfEfPNS_17CUDAGeneratorImplEZZZNS4_18exponential_kernelIS9_EEvRNS_18TensorIteratorBaseEdT_ENKUlvE_clEvENKUlvE1_clEvEUlfE_EEvSC_T1_T2_EUlP24curandStatePhilox4_32_10E0_ZNS1_27distribution_nullary_kernelIS7_f6float4S9_SL_SG_EEvSC_SI_RKT3_T4_EUlifE_EEvlNS_15PhiloxCudaStateESH_SI_:
	.zero		584


//--------------------- .nv.constant0._ZN2at6native65_GLOBAL__N__c0d6c1cb_32_DistributionExponentialKernel_cu_5881736643distribution_elementwise_grid_stride_kernelIfLi4EZNS0_9templates4cuda21uniform_and_transformIN3c104HalfEfPNS_17CUDAGeneratorImplEZZZNS4_18exponential_kernelIS9_EEvRNS_18TensorIteratorBaseEdT_ENKUlvE_clEvENKUlvE1_clEvEUlfE_EEvSC_T1_T2_EUlP24curandStatePhilox4_32_10E_ZNS1_27distribution_nullary_kernelIS7_f7double2S9_SL_SG_EEvSC_SI_RKT3_T4_EUlifE0_EEvlNS_15PhiloxCudaStateESH_SI_ --------------------------
	.section	.nv.constant0._ZN2at6native65_GLOBAL__N__c0d6c1cb_32_DistributionExponentialKernel_cu_5881736643distribution_elementwise_grid_stride_kernelIfLi4EZNS0_9templates4cuda21uniform_and_transformIN3c104HalfEfPNS_17CUDAGeneratorImplEZZZNS4_18exponential_kernelIS9_EEvRNS_18TensorIteratorBaseEdT_ENKUlvE_clEvENKUlvE1_clEvEUlfE_EEvSC_T1_T2_EUlP24curandStatePhilox4_32_10E_ZNS1_27distribution_nullary_kernelIS7_f7double2S9_SL_SG_EEvSC_SI_RKT3_T4_EUlifE0_EEvlNS_15PhiloxCudaStateESH_SI_,"a",@progbits
	.sectionflags	@""
	.align	4
.nv.constant0._ZN2at6native65_GLOBAL__N__c0d6c1cb_32_DistributionExponentialKernel_cu_5881736643distribution_elementwise_grid_stride_kernelIfLi4EZNS0_9templates4cuda21uniform_and_transformIN3c104HalfEfPNS_17CUDAGeneratorImplEZZZNS4_18exponential_kernelIS9_EEvRNS_18TensorIteratorBaseEdT_ENKUlvE_clEvENKUlvE1_clEvEUlfE_EEvSC_T1_T2_EUlP24curandStatePhilox4_32_10E_ZNS1_27distribution_nullary_kernelIS7_f7double2S9_SL_SG_EEvSC_SI_RKT3_T4_EUlifE0_EEvlNS_15PhiloxCudaStateESH_SI_:
	.zero		992


//--------------------- .nv.constant0._ZN2at6native65_GLOBAL__N__c0d6c1cb_32_DistributionExponentialKernel_cu_5881736643distribution_elementwise_grid_stride_kernelIfLi4EZNS0_9templates4cuda21uniform_and_transformIN3c104HalfEfPNS_17CUDAGeneratorImplEZZZNS4_18exponential_kernelIS9_EEvRNS_18TensorIteratorBaseEdT_ENKUlvE_clEvENKUlvE1_clEvEUlfE_EEvSC_T1_T2_EUlP24curandStatePhilox4_32_10E_ZNS1_27distribution_nullary_kernelIS7_f7double2S9_SL_SG_EEvSC_SI_RKT3_T4_EUlifE_EEvlNS_15PhiloxCudaStateESH_SI_ --------------------------
	.section	.nv.constant0._ZN2at6native65_GLOBAL__N__c0d6c1cb_32_DistributionExponentialKernel_cu_5881736643distribution_elementwise_grid_stride_kernelIfLi4EZNS0_9templates4cuda21uniform_and_transformIN3c104HalfEfPNS_17CUDAGeneratorImplEZZZNS4_18exponential_kernelIS9_EEvRNS_18TensorIteratorBaseEdT_ENKUlvE_clEvENKUlvE1_clEvEUlfE_EEvSC_T1_T2_EUlP24curandStatePhilox4_32_10E_ZNS1_27distribution_nullary_kernelIS7_f7double2S9_SL_SG_EEvSC_SI_RKT3_T4_EUlifE_EEvlNS_15PhiloxCudaStateESH_SI_,"a",@progbits
	.sectionflags	@""
	.align	4
.nv.constant0._ZN2at6native65_GLOBAL__N__c0d6c1cb_32_DistributionExponentialKernel_cu_5881736643distribution_elementwise_grid_stride_kernelIfLi4EZNS0_9templates4cuda21uniform_and_transformIN3c104HalfEfPNS_17CUDAGeneratorImplEZZZNS4_18exponential_kernelIS9_EEvRNS_18TensorIteratorBaseEdT_ENKUlvE_clEvENKUlvE1_clEvEUlfE_EEvSC_T1_T2_EUlP24curandStatePhilox4_32_10E_ZNS1_27distribution_nullary_kernelIS7_f7double2S9_SL_SG_EEvSC_SI_RKT3_T4_EUlifE_EEvlNS_15PhiloxCudaStateESH_SI_:
	.zero		584


//--------------------- .nv.constant0._ZN2at6native65_GLOBAL__N__c0d6c1cb_32_DistributionExponentialKernel_cu_5881736643distribution_elementwise_grid_stride_kernelIfLi4EZNS0_9templates4cuda21uniform_and_transformIffPNS_17CUDAGeneratorImplEZZZNS4_18exponential_kernelIS7_EEvRNS_18TensorIteratorBaseEdT_ENKUlvE_clEvENKUlvE0_clEvEUlfE_EEvSA_T1_T2_EUlP24curandStatePhilox4_32_10E0_ZNS1_27distribution_nullary_kernelIff6float4S7_SJ_SE_EEvSA_SG_RKT3_T4_EUlifE0_EEvlNS_15PhiloxCudaStateESF_SG_ --------------------------
	.section	.nv.constant0._ZN2at6native65_GLOBAL__N__c0d6c1cb_32_DistributionExponentialKernel_cu_5881736643distribution_elementwise_grid_stride_kernelIfLi4EZNS0_9templates4cuda21uniform_and_transformIffPNS_17CUDAGeneratorImplEZZZNS4_18exponential_kernelIS7_EEvRNS_18TensorIteratorBaseEdT_ENKUlvE_clEvENKUlvE0_clEvEUlfE_EEvSA_T1_T2_EUlP24curandStatePhilox4_32_10E0_ZNS1_27distribution_nullary_kernelIff6float4S7_SJ_SE_EEvSA_SG_RKT3_T4_EUlifE0_EEvlNS_15PhiloxCudaStateESF_SG_,"a",@progbits
	.sectionflags	@""
	.align	4
.nv.constant0._ZN2at6native65_GLOBAL__N__c0d6c1cb_32_DistributionExponentialKernel_cu_5881736643distribution_elementwise_grid_stride_kernelIfLi4EZNS0_9templates4cuda21uniform_and_transformIffPNS_17CUDAGeneratorImplEZZZNS4_18exponential_kernelIS7_EEvRNS_18TensorIteratorBaseEdT_ENKUlvE_clEvENKUlvE0_clEvEUlfE_EEvSA_T1_T2_EUlP24curandStatePhilox4_32_10E0_ZNS1_27distribution_nullary_kernelIff6float4S7_SJ_SE_EEvSA_SG_RKT3_T4_EUlifE0_EEvlNS_15PhiloxCudaStateESF_SG_:
	.zero		992


//--------------------- .nv.constant0._ZN2at6native65_GLOBAL__N__c0d6c1cb_32_DistributionExponentialKernel_cu_5881736643distribution_elementwise_grid_stride_kernelIfLi4EZNS0_9templates4cuda21uniform_and_transformIffPNS_17CUDAGeneratorImplEZZZNS4_18exponential_kernelIS7_EEvRNS_18TensorIteratorBaseEdT_ENKUlvE_clEvENKUlvE0_clEvEUlfE_EEvSA_T1_T2_EUlP24curandStatePhilox4_32_10E0_ZNS1_27distribution_nullary_kernelIff6float4S7_SJ_SE_EEvSA_SG_RKT3_T4_EUlifE_EEvlNS_15PhiloxCudaStateESF_SG_ --------------------------
	.section	.nv.constant0._ZN2at6native65_GLOBAL__N__c0d6c1cb_32_DistributionExponentialKernel_cu_5881736643distribution_elementwise_grid_stride_kernelIfLi4EZNS0_9templates4cuda21uniform_and_transformIffPNS_17CUDAGeneratorImplEZZZNS4_18exponential_kernelIS7_EEvRNS_18TensorIteratorBaseEdT_ENKUlvE_clEvENKUlvE0_clEvEUlfE_EEvSA_T1_T2_EUlP24curandStatePhilox4_32_10E0_ZNS1_27distribution_nullary_kernelIff6float4S7_SJ_SE_EEvSA_SG_RKT3_T4_EUlifE_EEvlNS_15PhiloxCudaStateESF_SG_,"a",@progbits
	.sectionflags	@""
	.align	4
.nv.constant0._ZN2at6native65_GLOBAL__N__c0d6c1cb_32_DistributionExponentialKernel_cu_5881736643distribution_elementwise_grid_stride_kernelIfLi4EZNS0_9templates4cuda21uniform_and_transformIffPNS_17CUDAGeneratorImplEZZZNS4_18exponential_kernelIS7_EEvRNS_18TensorIteratorBaseEdT_ENKUlvE_clEvENKUlvE0_clEvEUlfE_EEvSA_T1_T2_EUlP24curandStatePhilox4_32_10E0_ZNS1_27distribution_nullary_kernelIff6float4S7_SJ_SE_EEvSA_SG_RKT3_T4_EUlifE_EEvlNS_15PhiloxCudaStateESF_SG_:
	.zero		584


//--------------------- .nv.constant0._ZN2at6native65_GLOBAL__N__c0d6c1cb_32_DistributionExponentialKernel_cu_5881736643distribution_elementwise_grid_stride_kernelIfLi4EZNS0_9templates4cuda21uniform_and_transformIffPNS_17CUDAGeneratorImplEZZZNS4_18exponential_kernelIS7_EEvRNS_18TensorIteratorBaseEdT_ENKUlvE_clEvENKUlvE0_clEvEUlfE_EEvSA_T1_T2_EUlP24curandStatePhilox4_32_10E_ZNS1_27distribution_nullary_kernelIff7double2S7_SJ_SE_EEvSA_SG_RKT3_T4_EUlifE0_EEvlNS_15PhiloxCudaStateESF_SG_ --------------------------
	.section	.nv.constant0._ZN2at6native65_GLOBAL__N__c0d6c1cb_32_DistributionExponentialKernel_cu_5881736643distribution_elementwise_grid_stride_kernelIfLi4EZNS0_9templates4cuda21uniform_and_transformIffPNS_17CUDAGeneratorImplEZZZNS4_18exponential_kernelIS7_EEvRNS_18TensorIteratorBaseEdT_ENKUlvE_clEvENKUlvE0_clEvEUlfE_EEvSA_T1_T2_EUlP24curandStatePhilox4_32_10E_ZNS1_27distribution_nullary_kernelIff7double2S7_SJ_SE_EEvSA_SG_RKT3_T4_EUlifE0_EEvlNS_15PhiloxCudaStateESF_SG_,"a",@progbits
	.sectionflags	@""
	.align	4
.nv.constant0._ZN2at6native65_GLOBAL__N__c0d6c1cb_32_DistributionExponentialKernel_cu_5881736643distribution_elementwise_grid_stride_kernelIfLi4EZNS0_9templates4cuda21uniform_and_transformIffPNS_17CUDAGeneratorImplEZZZNS4_18exponential_kernelIS7_EEvRNS_18TensorIteratorBaseEdT_ENKUlvE_clEvENKUlvE0_clEvEUlfE_EEvSA_T1_T2_EUlP24curandStatePhilox4_32_10E_ZNS1_27distribution_nullary_kernelIff7double2S7_SJ_SE_EEvSA_SG_RKT3_T4_EUlifE0_EEvlNS_15PhiloxCudaStateESF_SG_:
	.zero		992


//--------------------- .nv.constant0._ZN2at6native65_GLOBAL__N__c0d6c1cb_32_DistributionExponentialKernel_cu_5881736643distribution_elementwise_grid_stride_kernelIfLi4EZNS0_9templates4cuda21uniform_and_transformIffPNS_17CUDAGeneratorImplEZZZNS4_18exponential_kernelIS7_EEvRNS_18TensorIteratorBaseEdT_ENKUlvE_clEvENKUlvE0_clEvEUlfE_EEvSA_T1_T2_EUlP24curandStatePhilox4_32_10E_ZNS1_27distribution_nullary_kernelIff7double2S7_SJ_SE_EEvSA_SG_RKT3_T4_EUlifE_EEvlNS_15PhiloxCudaStateESF_SG_ --------------------------
	.section	.nv.constant0._ZN2at6native65_GLOBAL__N__c0d6c1cb_32_DistributionExponentialKernel_cu_5881736643distribution_elementwise_grid_stride_kernelIfLi4EZNS0_9templates4cuda21uniform_and_transformIffPNS_17CUDAGeneratorImplEZZZNS4_18exponential_kernelIS7_EEvRNS_18TensorIteratorBaseEdT_ENKUlvE_clEvENKUlvE0_clEvEUlfE_EEvSA_T1_T2_EUlP24curandStatePhilox4_32_10E_ZNS1_27distribution_nullary_kernelIff7double2S7_SJ_SE_EEvSA_SG_RKT3_T4_EUlifE_EEvlNS_15PhiloxCudaStateESF_SG_,"a",@progbits
	.sectionflags	@""
	.align	4
.nv.constant0._ZN2at6native65_GLOBAL__N__c0d6c1cb_32_DistributionExponentialKernel_cu_5881736643distribution_elementwise_grid_stride_kernelIfLi4EZNS0_9templates4cuda21uniform_and_transformIffPNS_17CUDAGeneratorImplEZZZNS4_18exponential_kernelIS7_EEvRNS_18TensorIteratorBaseEdT_ENKUlvE_clEvENKUlvE0_clEvEUlfE_EEvSA_T1_T2_EUlP24curandStatePhilox4_32_10E_ZNS1_27distribution_nullary_kernelIff7double2S7_SJ_SE_EEvSA_SG_RKT3_T4_EUlifE_EEvlNS_15PhiloxCudaStateESF_SG_:
	.zero		584


//--------------------- .nv.constant0._ZN2at6native65_GLOBAL__N__c0d6c1cb_32_DistributionExponentialKernel_cu_5881736643distribution_elementwise_grid_stride_kernelIdLi2EZNS0_9templates4cuda21uniform_and_transformIddPNS_17CUDAGeneratorImplEZZZNS4_18exponential_kernelIS7_EEvRNS_18TensorIteratorBaseEdT_ENKUlvE_clEvENKUlvE_clEvEUldE_EEvSA_T1_T2_EUlP24curandStatePhilox4_32_10E0_ZNS1_27distribution_nullary_kernelIdd6float4S7_SJ_SE_EEvSA_SG_RKT3_T4_EUlidE0_EEvlNS_15PhiloxCudaStateESF_SG_ --------------------------
	.section	.nv.constant0._ZN2at6native65_GLOBAL__N__c0d6c1cb_32_DistributionExponentialKernel_cu_5881736643distribution_elementwise_grid_stride_kernelIdLi2EZNS0_9templates4cuda21uniform_and_transformIddPNS_17CUDAGeneratorImplEZZZNS4_18exponential_kernelIS7_EEvRNS_18TensorIteratorBaseEdT_ENKUlvE_clEvENKUlvE_clEvEUldE_EEvSA_T1_T2_EUlP24curandStatePhilox4_32_10E0_ZNS1_27distribution_nullary_kernelIdd6float4S7_SJ_SE_EEvSA_SG_RKT3_T4_EUlidE0_EEvlNS_15PhiloxCudaStateESF_SG_,"a",@progbits
	.sectionflags	@""
	.align	4
.nv.constant0._ZN2at6native65_GLOBAL__N__c0d6c1cb_32_DistributionExponentialKernel_cu_5881736643distribution_elementwise_grid_stride_kernelIdLi2EZNS0_9templates4cuda21uniform_and_transformIddPNS_17CUDAGeneratorImplEZZZNS4_18exponential_kernelIS7_EEvRNS_18TensorIteratorBaseEdT_ENKUlvE_clEvENKUlvE_clEvEUldE_EEvSA_T1_T2_EUlP24curandStatePhilox4_32_10E0_ZNS1_27distribution_nullary_kernelIdd6float4S7_SJ_SE_EEvSA_SG_RKT3_T4_EUlidE0_EEvlNS_15PhiloxCudaStateESF_SG_:
	.zero		992


//--------------------- .nv.constant0._ZN2at6native65_GLOBAL__N__c0d6c1cb_32_DistributionExponentialKernel_cu_5881736643distribution_elementwise_grid_stride_kernelIdLi2EZNS0_9templates4cuda21uniform_and_transformIddPNS_17CUDAGeneratorImplEZZZNS4_18exponential_kernelIS7_EEvRNS_18TensorIteratorBaseEdT_ENKUlvE_clEvENKUlvE_clEvEUldE_EEvSA_T1_T2_EUlP24curandStatePhilox4_32_10E0_ZNS1_27distribution_nullary_kernelIdd6float4S7_SJ_SE_EEvSA_SG_RKT3_T4_EUlidE_EEvlNS_15PhiloxCudaStateESF_SG_ --------------------------
	.section	.nv.constant0._ZN2at6native65_GLOBAL__N__c0d6c1cb_32_DistributionExponentialKernel_cu_5881736643distribution_elementwise_grid_stride_kernelIdLi2EZNS0_9templates4cuda21uniform_and_transformIddPNS_17CUDAGeneratorImplEZZZNS4_18exponential_kernelIS7_EEvRNS_18TensorIteratorBaseEdT_ENKUlvE_clEvENKUlvE_clEvEUldE_EEvSA_T1_T2_EUlP24curandStatePhilox4_32_10E0_ZNS1_27distribution_nullary_kernelIdd6float4S7_SJ_SE_EEvSA_SG_RKT3_T4_EUlidE_EEvlNS_15PhiloxCudaStateESF_SG_,"a",@progbits
	.sectionflags	@""
	.align	4
.nv.constant0._ZN2at6native65_GLOBAL__N__c0d6c1cb_32_DistributionExponentialKernel_cu_5881736643distribution_elementwise_grid_stride_kernelIdLi2EZNS0_9templates4cuda21uniform_and_transformIddPNS_17CUDAGeneratorImplEZZZNS4_18exponential_kernelIS7_EEvRNS_18TensorIteratorBaseEdT_ENKUlvE_clEvENKUlvE_clEvEUldE_EEvSA_T1_T2_EUlP24curandStatePhilox4_32_10E0_ZNS1_27distribution_nullary_kernelIdd6float4S7_SJ_SE_EEvSA_SG_RKT3_T4_EUlidE_EEvlNS_15PhiloxCudaStateESF_SG_:
	.zero		592


//--------------------- .nv.constant0._ZN2at6native65_GLOBAL__N__c0d6c1cb_32_DistributionExponentialKernel_cu_5881736643distribution_elementwise_grid_stride_kernelIdLi2EZNS0_9templates4cuda21uniform_and_transformIddPNS_17CUDAGeneratorImplEZZZNS4_18exponential_kernelIS7_EEvRNS_18TensorIteratorBaseEdT_ENKUlvE_clEvENKUlvE_clEvEUldE_EEvSA_T1_T2_EUlP24curandStatePhilox4_32_10E_ZNS1_27distribution_nullary_kernelIdd7double2S7_SJ_SE_EEvSA_SG_RKT3_T4_EUlidE0_EEvlNS_15PhiloxCudaStateESF_SG_ --------------------------
	.section	.nv.constant0._ZN2at6native65_GLOBAL__N__c0d6c1cb_32_DistributionExponentialKernel_cu_5881736643distribution_elementwise_grid_stride_kernelIdLi2EZNS0_9templates4cuda21uniform_and_transformIddPNS_17CUDAGeneratorImplEZZZNS4_18exponential_kernelIS7_EEvRNS_18TensorIteratorBaseEdT_ENKUlvE_clEvENKUlvE_clEvEUldE_EEvSA_T1_T2_EUlP24curandStatePhilox4_32_10E_ZNS1_27distribution_nullary_kernelIdd7double2S7_SJ_SE_EEvSA_SG_RKT3_T4_EUlidE0_EEvlNS_15PhiloxCudaStateESF_SG_,"a",@progbits
	.sectionflags	@""
	.align	4
.nv.constant0._ZN2at6native65_GLOBAL__N__c0d6c1cb_32_DistributionExponentialKernel_cu_5881736643distribution_elementwise_grid_stride_kernelIdLi2EZNS0_9templates4cuda21uniform_and_transformIddPNS_17CUDAGeneratorImplEZZZNS4_18exponential_kernelIS7_EEvRNS_18TensorIteratorBaseEdT_ENKUlvE_clEvENKUlvE_clEvEUldE_EEvSA_T1_T2_EUlP24curandStatePhilox4_32_10E_ZNS1_27distribution_nullary_kernelIdd7double2S7_SJ_SE_EEvSA_SG_RKT3_T4_EUlidE0_EEvlNS_15PhiloxCudaStateESF_SG_:
	.zero		992


//--------------------- .nv.constant0._ZN2at6native65_GLOBAL__N__c0d6c1cb_32_DistributionExponentialKernel_cu_5881736643distribution_elementwise_grid_stride_kernelIdLi2EZNS0_9templates4cuda21uniform_and_transformIddPNS_17CUDAGeneratorImplEZZZNS4_18exponential_kernelIS7_EEvRNS_18TensorIteratorBaseEdT_ENKUlvE_clEvENKUlvE_clEvEUldE_EEvSA_T1_T2_EUlP24curandStatePhilox4_32_10E_ZNS1_27distribution_nullary_kernelIdd7double2S7_SJ_SE_EEvSA_SG_RKT3_T4_EUlidE_EEvlNS_15PhiloxCudaStateESF_SG_ --------------------------
	.section	.nv.constant0._ZN2at6native65_GLOBAL__N__c0d6c1cb_32_DistributionExponentialKernel_cu_5881736643distribution_elementwise_grid_stride_kernelIdLi2EZNS0_9templates4cuda21uniform_and_transformIddPNS_17CUDAGeneratorImplEZZZNS4_18exponential_kernelIS7_EEvRNS_18TensorIteratorBaseEdT_ENKUlvE_clEvENKUlvE_clEvEUldE_EEvSA_T1_T2_EUlP24curandStatePhilox4_32_10E_ZNS1_27distribution_nullary_kernelIdd7double2S7_SJ_SE_EEvSA_SG_RKT3_T4_EUlidE_EEvlNS_15PhiloxCudaStateESF_SG_,"a",@progbits
	.sectionflags	@""
	.align	4
.nv.constant0._ZN2at6native65_GLOBAL__N__c0d6c1cb_32_DistributionExponentialKernel_cu_5881736643distribution_elementwise_grid_stride_kernelIdLi2EZNS0_9templates4cuda21uniform_and_transformIddPNS_17CUDAGeneratorImplEZZZNS4_18exponential_kernelIS7_EEvRNS_18TensorIteratorBaseEdT_ENKUlvE_clEvENKUlvE_clEvEUldE_EEvSA_T1_T2_EUlP24curandStatePhilox4_32_10E_ZNS1_27distribution_nullary_kernelIdd7double2S7_SJ_SE_EEvSA_SG_RKT3_T4_EUlidE_EEvlNS_15PhiloxCudaStateESF_SG_:
	.zero		592


//--------------------- SYMBOLS --------------------------

	.type		.nv.reservedSmem.offset0,@object
	.size		.nv.reservedSmem.offset0,0x4
